	.target	sm_90a

	.elftype	@"ET_EXEC"


//--------------------- .note.nv.tkinfo           --------------------------
	.section	.note.nv.tkinfo,"",@"SHT_NOTE"
	.sectionflags	@"SHF_NOTE_NV_TKINFO"
	.tkinfo
        /*0018*/ 	.word	0x00000002
        /*0030*/ 	.string	""
        /*0030*/ 	.string	"ptxas"
        /*0030*/ 	.string	"Cuda compilation tools, release 13.0, V13.0.88"
        /*0030*/ 	.string	"Build cuda_13.0.r13.0/compiler.36424714_0"
        /*0030*/ 	.string	"-arch sm_90a -m 64 "



//--------------------- .note.nv.cuinfo           --------------------------
	.section	.note.nv.cuinfo,"",@"SHT_NOTE"
	.sectionflags	@"SHF_NOTE_NV_CUINFO"
        /*0018*/ 	.short	0x0002
        /*001a*/ 	.short	0x005a
        /*001c*/ 	.short	0x0082
	.zero		2


//--------------------- .nv.info                  --------------------------
	.section	.nv.info,"",@"SHT_CUDA_INFO"
	.align	4


	//----- nvinfo : EIATTR_REGCOUNT
	.align		4
        /*0000*/ 	.byte	0x04, 0x2f
        /*0002*/ 	.short	(.L_15 - .L_14)
	.align		4
.L_14:
        /*0004*/ 	.word	index@(_ZN7cutlass13device_kernelINS_4gemm6kernel13GemmUniversalINS1_17GroupProblemShapeIN4cute5tupleIJiiiEEEEENS1_10collective13CollectiveMmaINS1_39MainloopSm90ArrayTmaGmmaWarpSpecializedILi4ENS6_IJNS5_1CILi1EEESD_SD_EEENS1_52KernelPtrArrayTmaWarpSpecializedPingpongFP8FastAccumEEENS6_IJNSC_ILi128EEENSC_ILi256EEESH_EEENS_12float_e4m3_tEPNS6_IJlSD_NSC_ILi0EEEEEESK_SN_NS5_8TiledMMAINS5_8MMA_AtomIJNS5_4SM904GMMA31MMA_64x256x32_F32E4M3E4M3_SS_TNILNSR_7ScaleInE1ELST_1EEEEEENS5_6LayoutISE_NS6_IJSL_SL_SL_EEEEENS6_IJNS5_10UnderscoreESZ_SZ_EEEEENS5_13SM90_TMA_LOADENS5_14ComposedLayoutINS5_7SwizzleILi3ELi4ELi3EEENS5_18smem_ptr_flag_bitsILi8EEENSW_INS6_IJNSC_ILi8EEESH_EEENS6_IJSH_SD_EEEEEEEvNS5_8identityES12_S1C_vS1D_EENS_8epilogue10collective18CollectiveEpilogueINS1F_30Sm90PtrArrayTmaWarpSpecializedILi4ELi2ELi16ELb1ELb0ELi2EEEJSJ_NS6_IJNSC_ILi64EEENSC_ILi32EEEEEENS_6half_tEPNS6_IJSD_lSL_EEES1N_S1P_NS1F_6fusion15FusionCallbacksIS1J_NS1Q_17LinearCombinationIS1N_fS1N_fLNS_15FloatRoundStyleE2EEESJ_S1M_JEEES12_NS13_IS15_NS16_ILi16EEENSW_INS6_IJS1K_S18_EEENS6_IJSD_S1K_EEEEEEENS5_17SM75_U16x8_LDSM_TENS5_14SM90_TMA_STOREES20_NS5_17SM90_U16x8_STSM_TENS5_9Copy_AtomIJNS5_17SM90_U32x4_STSM_NES1N_EEEvEEEvvEEEEvNT_6ParamsE)
        /*0008*/ 	.word	0x000000a8


	//----- nvinfo : EIATTR_FRAME_SIZE
	.align		4
.L_15:
        /*000c*/ 	.byte	0x04, 0x11
        /*000e*/ 	.short	(.L_17 - .L_16)
	.align		4
.L_16:
        /*0010*/ 	.word	index@($__internal_0_$__cuda_sm20_div_u64)
        /*0014*/ 	.word	0x000007f0


	//----- nvinfo : EIATTR_FRAME_SIZE
	.align		4
.L_17:
        /*0018*/ 	.byte	0x04, 0x11
        /*001a*/ 	.short	(.L_19 - .L_18)
	.align		4
.L_18:
        /*001c*/ 	.word	index@(_ZN7cutlass13device_kernelINS_4gemm6kernel13GemmUniversalINS1_17GroupProblemShapeIN4cute5tupleIJiiiEEEEENS1_10collective13CollectiveMmaINS1_39MainloopSm90ArrayTmaGmmaWarpSpecializedILi4ENS6_IJNS5_1CILi1EEESD_SD_EEENS1_52KernelPtrArrayTmaWarpSpecializedPingpongFP8FastAccumEEENS6_IJNSC_ILi128EEENSC_ILi256EEESH_EEENS_12float_e4m3_tEPNS6_IJlSD_NSC_ILi0EEEEEESK_SN_NS5_8TiledMMAINS5_8MMA_AtomIJNS5_4SM904GMMA31MMA_64x256x32_F32E4M3E4M3_SS_TNILNSR_7ScaleInE1ELST_1EEEEEENS5_6LayoutISE_NS6_IJSL_SL_SL_EEEEENS6_IJNS5_10UnderscoreESZ_SZ_EEEEENS5_13SM90_TMA_LOADENS5_14ComposedLayoutINS5_7SwizzleILi3ELi4ELi3EEENS5_18smem_ptr_flag_bitsILi8EEENSW_INS6_IJNSC_ILi8EEESH_EEENS6_IJSH_SD_EEEEEEEvNS5_8identityES12_S1C_vS1D_EENS_8epilogue10collective18CollectiveEpilogueINS1F_30Sm90PtrArrayTmaWarpSpecializedILi4ELi2ELi16ELb1ELb0ELi2EEEJSJ_NS6_IJNSC_ILi64EEENSC_ILi32EEEEEENS_6half_tEPNS6_IJSD_lSL_EEES1N_S1P_NS1F_6fusion15FusionCallbacksIS1J_NS1Q_17LinearCombinationIS1N_fS1N_fLNS_15FloatRoundStyleE2EEESJ_S1M_JEEES12_NS13_IS15_NS16_ILi16EEENSW_INS6_IJS1K_S18_EEENS6_IJSD_S1K_EEEEEEENS5_17SM75_U16x8_LDSM_TENS5_14SM90_TMA_STOREES20_NS5_17SM90_U16x8_STSM_TENS5_9Copy_AtomIJNS5_17SM90_U32x4_STSM_NES1N_EEEvEEEvvEEEEvNT_6ParamsE)
        /*0020*/ 	.word	0x000007f0


	//----- nvinfo : EIATTR_MIN_STACK_SIZE
	.align		4
.L_19:
        /*0024*/ 	.byte	0x04, 0x12
        /*0026*/ 	.short	(.L_21 - .L_20)
	.align		4
.L_20:
        /*0028*/ 	.word	index@(_ZN7cutlass13device_kernelINS_4gemm6kernel13GemmUniversalINS1_17GroupProblemShapeIN4cute5tupleIJiiiEEEEENS1_10collective13CollectiveMmaINS1_39MainloopSm90ArrayTmaGmmaWarpSpecializedILi4ENS6_IJNS5_1CILi1EEESD_SD_EEENS1_52KernelPtrArrayTmaWarpSpecializedPingpongFP8FastAccumEEENS6_IJNSC_ILi128EEENSC_ILi256EEESH_EEENS_12float_e4m3_tEPNS6_IJlSD_NSC_ILi0EEEEEESK_SN_NS5_8TiledMMAINS5_8MMA_AtomIJNS5_4SM904GMMA31MMA_64x256x32_F32E4M3E4M3_SS_TNILNSR_7ScaleInE1ELST_1EEEEEENS5_6LayoutISE_NS6_IJSL_SL_SL_EEEEENS6_IJNS5_10UnderscoreESZ_SZ_EEEEENS5_13SM90_TMA_LOADENS5_14ComposedLayoutINS5_7SwizzleILi3ELi4ELi3EEENS5_18smem_ptr_flag_bitsILi8EEENSW_INS6_IJNSC_ILi8EEESH_EEENS6_IJSH_SD_EEEEEEEvNS5_8identityES12_S1C_vS1D_EENS_8epilogue10collective18CollectiveEpilogueINS1F_30Sm90PtrArrayTmaWarpSpecializedILi4ELi2ELi16ELb1ELb0ELi2EEEJSJ_NS6_IJNSC_ILi64EEENSC_ILi32EEEEEENS_6half_tEPNS6_IJSD_lSL_EEES1N_S1P_NS1F_6fusion15FusionCallbacksIS1J_NS1Q_17LinearCombinationIS1N_fS1N_fLNS_15FloatRoundStyleE2EEESJ_S1M_JEEES12_NS13_IS15_NS16_ILi16EEENSW_INS6_IJS1K_S18_EEENS6_IJSD_S1K_EEEEEEENS5_17SM75_U16x8_LDSM_TENS5_14SM90_TMA_STOREES20_NS5_17SM90_U16x8_STSM_TENS5_9Copy_AtomIJNS5_17SM90_U32x4_STSM_NES1N_EEEvEEEvvEEEEvNT_6ParamsE)
        /*002c*/ 	.word	0x000007f0
.L_21:


//--------------------- .nv.compat                --------------------------
	.section	.nv.compat,"",@"SHT_CUDA_COMPAT_INFO"
	.align	4
        /*0000*/ 	.byte	0x02, 0x09, 0x01, 0x00, 0x02, 0x02, 0x04, 0x00, 0x02, 0x05, 0x05, 0x00, 0x03, 0x07, 0x01, 0x01
        /*0010*/ 	.byte	0x02, 0x03, 0x03, 0x00, 0x02, 0x06, 0x01, 0x00, 0x04, 0x0b, 0x08, 0x00, 0x00, 0x00, 0x00, 0x00
        /*0020*/ 	.byte	0x00, 0x00, 0x00, 0x00


//--------------------- .nv.info._ZN7cutlass13device_kernelINS_4gemm6kernel13GemmUniversalINS1_17GroupProblemShapeIN4cute5tupleIJiiiEEEEENS1_10collective13CollectiveMmaINS1_39MainloopSm90ArrayTmaGmmaWarpSpecializedILi4ENS6_IJNS5_1CILi1EEESD_SD_EEENS1_52KernelPtrArrayTmaWarpSpecializedPingpongFP8FastAccumEEENS6_IJNSC_ILi128EEENSC_ILi256EEESH_EEENS_12float_e4m3_tEPNS6_IJlSD_NSC_ILi0EEEEEESK_SN_NS5_8TiledMMAINS5_8MMA_AtomIJNS5_4SM904GMMA31MMA_64x256x32_F32E4M3E4M3_SS_TNILNSR_7ScaleInE1ELST_1EEEEEENS5_6LayoutISE_NS6_IJSL_SL_SL_EEEEENS6_IJNS5_10UnderscoreESZ_SZ_EEEEENS5_13SM90_TMA_LOADENS5_14ComposedLayoutINS5_7SwizzleILi3ELi4ELi3EEENS5_18smem_ptr_flag_bitsILi8EEENSW_INS6_IJNSC_ILi8EEESH_EEENS6_IJSH_SD_EEEEEEEvNS5_8identityES12_S1C_vS1D_EENS_8epilogue10collective18CollectiveEpilogueINS1F_30Sm90PtrArrayTmaWarpSpecializedILi4ELi2ELi16ELb1ELb0ELi2EEEJSJ_NS6_IJNSC_ILi64EEENSC_ILi32EEEEEENS_6half_tEPNS6_IJSD_lSL_EEES1N_S1P_NS1F_6fusion15FusionCallbacksIS1J_NS1Q_17LinearCombinationIS1N_fS1N_fLNS_15FloatRoundStyleE2EEESJ_S1M_JEEES12_NS13_IS15_NS16_ILi16EEENSW_INS6_IJS1K_S18_EEENS6_IJSD_S1K_EEEEEEENS5_17SM75_U16x8_LDSM_TENS5_14SM90_TMA_STOREES20_NS5_17SM90_U16x8_STSM_TENS5_9Copy_AtomIJNS5_17SM90_U32x4_STSM_NES1N_EEEvEEEvvEEEEvNT_6ParamsE --------------------------
	.section	.nv.info._ZN7cutlass13device_kernelINS_4gemm6kernel13GemmUniversalINS1_17GroupProblemShapeIN4cute5tupleIJiiiEEEEENS1_10collective13CollectiveMmaINS1_39MainloopSm90ArrayTmaGmmaWarpSpecializedILi4ENS6_IJNS5_1CILi1EEESD_SD_EEENS1_52KernelPtrArrayTmaWarpSpecializedPingpongFP8FastAccumEEENS6_IJNSC_ILi128EEENSC_ILi256EEESH_EEENS_12float_e4m3_tEPNS6_IJlSD_NSC_ILi0EEEEEESK_SN_NS5_8TiledMMAINS5_8MMA_AtomIJNS5_4SM904GMMA31MMA_64x256x32_F32E4M3E4M3_SS_TNILNSR_7ScaleInE1ELST_1EEEEEENS5_6LayoutISE_NS6_IJSL_SL_SL_EEEEENS6_IJNS5_10UnderscoreESZ_SZ_EEEEENS5_13SM90_TMA_LOADENS5_14ComposedLayoutINS5_7SwizzleILi3ELi4ELi3EEENS5_18smem_ptr_flag_bitsILi8EEENSW_INS6_IJNSC_ILi8EEESH_EEENS6_IJSH_SD_EEEEEEEvNS5_8identityES12_S1C_vS1D_EENS_8epilogue10collective18CollectiveEpilogueINS1F_30Sm90PtrArrayTmaWarpSpecializedILi4ELi2ELi16ELb1ELb0ELi2EEEJSJ_NS6_IJNSC_ILi64EEENSC_ILi32EEEEEENS_6half_tEPNS6_IJSD_lSL_EEES1N_S1P_NS1F_6fusion15FusionCallbacksIS1J_NS1Q_17LinearCombinationIS1N_fS1N_fLNS_15FloatRoundStyleE2EEESJ_S1M_JEEES12_NS13_IS15_NS16_ILi16EEENSW_INS6_IJS1K_S18_EEENS6_IJSD_S1K_EEEEEEENS5_17SM75_U16x8_LDSM_TENS5_14SM90_TMA_STOREES20_NS5_17SM90_U16x8_STSM_TENS5_9Copy_AtomIJNS5_17SM90_U32x4_STSM_NES1N_EEEvEEEvvEEEEvNT_6ParamsE,"",@"SHT_CUDA_INFO"
	.sectionflags	@""
	.align	4


	//----- nvinfo : EIATTR_CUDA_API_VERSION
	.align		4
        /*0000*/ 	.byte	0x04, 0x37
        /*0002*/ 	.short	(.L_23 - .L_22)
.L_22:
        /*0004*/ 	.word	0x00000082


	//----- nvinfo : EIATTR_KPARAM_INFO
	.align		4
.L_23:
        /*0008*/ 	.byte	0x04, 0x17
        /*000a*/ 	.short	(.L_25 - .L_24)
.L_24:
        /*000c*/ 	.word	0x00000000
        /*0010*/ 	.short	0x0000
        /*0012*/ 	.short	0x0070
        /*0014*/ 	.byte	0x00, 0xf0, 0x01, 0x1c


	//----- nvinfo : EIATTR_SPARSE_MMA_MASK
	.align		4
.L_25:
        /*0018*/ 	.byte	0x03, 0x50
        /*001a*/ 	.short	0x0000


	//----- nvinfo : EIATTR_MAXREG_COUNT
	.align		4
        /*001c*/ 	.byte	0x03, 0x1b
        /*001e*/ 	.short	0x00a8


	//----- nvinfo : EIATTR_NUM_BARRIERS
	.align		4
        /*0020*/ 	.byte	0x02, 0x4c
        /*0022*/ 	.byte	0x02
	.zero		1


	//----- nvinfo : EIATTR_EXTERNS
	.align		4
        /*0024*/ 	.byte	0x04, 0x0f
        /*0026*/ 	.short	(.L_27 - .L_26)


	//   ....[0]....
	.align		4
.L_26:
        /*0028*/ 	.word	index@(__assertfail)


	//----- nvinfo : EIATTR_ANNOTATIONS
	.align		4
.L_27:
        /*002c*/ 	.byte	0x04, 0x55
        /*002e*/ 	.short	(.L_29 - .L_28)


	//   ....[0]....
.L_28:
        /*0030*/ 	.word	0x00000001
        /*0034*/ 	.byte	0x20, 0x3b, 0x00, 0x00, 0x01, 0x00, 0x00, 0x00, 0x60, 0x3b, 0x00, 0x00, 0x01, 0x00, 0x00, 0x00
        /* <DEDUP_REMOVED lines=783> */
        /*3134*/ 	.byte	0xf0, 0x5f, 0x01, 0x00, 0x01, 0x00, 0x00, 0x00, 0x40, 0x60, 0x01, 0x00


	//----- nvinfo : EIATTR_MERCURY_ISA_VERSION
	.align		4
.L_29:
        /*3140*/ 	.byte	0x03, 0x5f
        /*3142*/ 	.short	0x0101


	//----- nvinfo : EIATTR_INT_WARP_WIDE_INSTR_OFFSETS
	.align		4
        /*3144*/ 	.byte	0x04, 0x31
        /*3146*/ 	.short	(.L_31 - .L_30)


	//   ....[0]....
.L_30:
        /*3148*/ 	.word	0x000011a0


	//   ....[1]....
        /*314c*/ 	.word	0x000011b0


	//   ....[2]....
        /*3150*/ 	.word	0x00001230


	//   ....[3]....
        /*3154*/ 	.word	0x00001290


	//   ....[4]....
        /*3158*/ 	.word	0x000012e0


	//   ....[5]....
        /*315c*/ 	.word	0x00001310


	//   ....[6]....
        /*3160*/ 	.word	0x00001380


	//   ....[7]....
        /*3164*/ 	.word	0x000013c0


	//----- nvinfo : EIATTR_COOP_GROUP_MASK_REGIDS
	.align		4
.L_31:
        /*3168*/ 	.byte	0x04, 0x29
        /*316a*/ 	.short	(.L_33 - .L_32)


	//   ....[0]....
.L_32:
        /*316c*/ 	.word	0xffffffff


	//   ....[1]....
        /*3170*/ 	.word	0xffffffff


	//   ....[2]....
        /*3174*/ 	.word	0xffffffff


	//   ....[3]....
        /*3178*/ 	.word	0xffffffff


	//   ....[4]....
        /*317c*/ 	.word	0xffffffff


	//   ....[5]....
        /*3180*/ 	.word	0xffffffff


	//   ....[6]....
        /*3184*/ 	.word	0xffffffff


	//   ....[7]....
        /*3188*/ 	.word	0xffffffff


	//   ....[8]....
        /*318c*/ 	.word	0xffffffff


	//   ....[9]....
        /*3190*/ 	.word	0xffffffff


	//   ....[10]....
        /*3194*/ 	.word	0xffffffff


	//   ....[11]....
        /*3198*/ 	.word	0xffffffff


	//   ....[12]....
        /*319c*/ 	.word	0xffffffff


	//   ....[13]....
        /*31a0*/ 	.word	0xffffffff


	//   ....[14]....
        /*31a4*/ 	.word	0xffffffff


	//   ....[15]....
        /*31a8*/ 	.word	0xffffffff


	//   ....[16]....
        /*31ac*/ 	.word	0xffffffff


	//   ....[17]....
        /*31b0*/ 	.word	0xffffffff


	//   ....[18]....
        /*31b4*/ 	.word	0xffffffff


	//   ....[19]....
        /*31b8*/ 	.word	0xffffffff


	//   ....[20]....
        /*31bc*/ 	.word	0xffffffff


	//   ....[21]....
        /*31c0*/ 	.word	0xffffffff


	//   ....[22]....
        /*31c4*/ 	.word	0xffffffff


	//   ....[23]....
        /*31c8*/ 	.word	0xffffffff


	//   ....[24]....
        /*31cc*/ 	.word	0xffffffff


	//   ....[25]....
        /*31d0*/ 	.word	0xffffffff


	//   ....[26]....
        /*31d4*/ 	.word	0xffffffff


	//   ....[27]....
        /*31d8*/ 	.word	0xffffffff


	//   ....[28]....
        /*31dc*/ 	.word	0xffffffff


	//   ....[29]....
        /*31e0*/ 	.word	0xffffffff


	//   ....[30]....
        /*31e4*/ 	.word	0xffffffff


	//   ....[31]....
        /*31e8*/ 	.word	0xffffffff


	//   ....[32]....
        /*31ec*/ 	.word	0xffffffff


	//   ....[33]....
        /*31f0*/ 	.word	0xffffffff


	//   ....[34]....
        /*31f4*/ 	.word	0xffffffff


	//   ....[35]....
        /*31f8*/ 	.word	0xffffffff


	//   ....[36]....
        /*31fc*/ 	.word	0xffffffff


	//   ....[37]....
        /*3200*/ 	.word	0xffffffff


	//   ....[38]....
        /*3204*/ 	.word	0xffffffff


	//   ....[39]....
        /*3208*/ 	.word	0xffffffff


	//   ....[40]....
        /*320c*/ 	.word	0xffffffff


	//   ....[41]....
        /*3210*/ 	.word	0xffffffff


	//   ....[42]....
        /*3214*/ 	.word	0xffffffff


	//   ....[43]....
        /*3218*/ 	.word	0xffffffff


	//   ....[44]....
        /*321c*/ 	.word	0xffffffff


	//   ....[45]....
        /*3220*/ 	.word	0xffffffff


	//   ....[46]....
        /*3224*/ 	.word	0xffffffff


	//   ....[47]....
        /*3228*/ 	.word	0xffffffff


	//   ....[48]....
        /*322c*/ 	.word	0xffffffff


	//   ....[49]....
        /*3230*/ 	.word	0xffffffff


	//   ....[50]....
        /*3234*/ 	.word	0xffffffff


	//   ....[51]....
        /*3238*/ 	.word	0xffffffff


	//   ....[52]....
        /*323c*/ 	.word	0xffffffff


	//   ....[53]....
        /*3240*/ 	.word	0xffffffff


	//   ....[54]....
        /*3244*/ 	.word	0xffffffff


	//   ....[55]....
        /*3248*/ 	.word	0xffffffff


	//   ....[56]....
        /*324c*/ 	.word	0xffffffff


	//   ....[57]....
        /*3250*/ 	.word	0xffffffff


	//   ....[58]....
        /*3254*/ 	.word	0xffffffff


	//   ....[59]....
        /*3258*/ 	.word	0xffffffff


	//   ....[60]....
        /*325c*/ 	.word	0xffffffff


	//   ....[61]....
        /*3260*/ 	.word	0xffffffff


	//   ....[62]....
        /*3264*/ 	.word	0xffffffff


	//   ....[63]....
        /*3268*/ 	.word	0xffffffff


	//   ....[64]....
        /*326c*/ 	.word	0xffffffff


	//   ....[65]....
        /*3270*/ 	.word	0xffffffff


	//   ....[66]....
        /*3274*/ 	.word	0xffffffff


	//   ....[67]....
        /*3278*/ 	.word	0xffffffff


	//   ....[68]....
        /*327c*/ 	.word	0xffffffff


	//   ....[69]....
        /*3280*/ 	.word	0xffffffff


	//   ....[70]....
        /*3284*/ 	.word	0xffffffff


	//   ....[71]....
        /*3288*/ 	.word	0xffffffff


	//   ....[72]....
        /*328c*/ 	.word	0xffffffff


	//   ....[73]....
        /*3290*/ 	.word	0xffffffff


	//   ....[74]....
        /*3294*/ 	.word	0xffffffff


	//   ....[75]....
        /*3298*/ 	.word	0xffffffff


	//   ....[76]....
        /*329c*/ 	.word	0xffffffff


	//   ....[77]....
        /*32a0*/ 	.word	0xffffffff


	//   ....[78]....
        /*32a4*/ 	.word	0x0500000f


	//----- nvinfo : EIATTR_COOP_GROUP_INSTR_OFFSETS
	.align		4
.L_33:
        /*32a8*/ 	.byte	0x04, 0x28
        /*32aa*/ 	.short	(.L_35 - .L_34)


	//   ....[0]....
.L_34:
        /*32ac*/ 	.word	0x00000830


	//   ....[1]....
        /*32b0*/ 	.word	0x00000860


	//   ....[2]....
        /*32b4*/ 	.word	0x00000d00


	//   ....[3]....
        /*32b8*/ 	.word	0x00000ef0


	//   ....[4]....
        /*32bc*/ 	.word	0x000010c0


	//   ....[5]....
        /*32c0*/ 	.word	0x00001100


	//   ....[6]....
        /*32c4*/ 	.word	0x00001a50


	//   ....[7]....
        /*32c8*/ 	.word	0x00001a80


	//   ....[8]....
        /*32cc*/ 	.word	0x00001b00


	//   ....[9]....
        /*32d0*/ 	.word	0x00001b10


	//   ....[10]....
        /*32d4*/ 	.word	0x00001b50


	//   ....[11]....
        /*32d8*/ 	.word	0x00001b70


	//   ....[12]....
        /*32dc*/ 	.word	0x00001bb0


	//   ....[13]....
        /*32e0*/ 	.word	0x00001bd0


	//   ....[14]....
        /*32e4*/ 	.word	0x00001c10


	//   ....[15]....
        /*32e8*/ 	.word	0x00001c30


	//   ....[16]....
        /*32ec*/ 	.word	0x00001ca0


	//   ....[17]....
        /*32f0*/ 	.word	0x00001dd0


	//   ....[18]....
        /*32f4*/ 	.word	0x00001e50


	//   ....[19]....
        /*32f8*/ 	.word	0x00002430


	//   ....[20]....
        /*32fc*/ 	.word	0x00002440


	//   ....[21]....
        /*3300*/ 	.word	0x00002490


	//   ....[22]....
        /*3304*/ 	.word	0x000024a0


	//   ....[23]....
        /*3308*/ 	.word	0x000024f0


	//   ....[24]....
        /*330c*/ 	.word	0x00002500


	//   ....[25]....
        /*3310*/ 	.word	0x00002550


	//   ....[26]....
        /*3314*/ 	.word	0x00002560


	//   ....[27]....
        /*3318*/ 	.word	0x000025b0


	//   ....[28]....
        /*331c*/ 	.word	0x000025c0


	//   ....[29]....
        /*3320*/ 	.word	0x00002650


	//   ....[30]....
        /*3324*/ 	.word	0x000026a0


	//   ....[31]....
        /*3328*/ 	.word	0x00002730


	//   ....[32]....
        /*332c*/ 	.word	0x00002750


	//   ....[33]....
        /*3330*/ 	.word	0x00002760


	//   ....[34]....
        /*3334*/ 	.word	0x00002770


	//   ....[35]....
        /*3338*/ 	.word	0x00002780


	//   ....[36]....
        /*333c*/ 	.word	0x00002790


	//   ....[37]....
        /*3340*/ 	.word	0x00003000


	//   ....[38]....
        /*3344*/ 	.word	0x000032a0


	//   ....[39]....
        /*3348*/ 	.word	0x00003610


	//   ....[40]....
        /*334c*/ 	.word	0x000135b0


	//   ....[41]....
        /*3350*/ 	.word	0x00013a10


	//   ....[42]....
        /*3354*/ 	.word	0x00013db0


	//   ....[43]....
        /*3358*/ 	.word	0x00015b10


	//   ....[44]....
        /*335c*/ 	.word	0x00016220


	//   ....[45]....
        /*3360*/ 	.word	0x00016690


	//   ....[46]....
        /*3364*/ 	.word	0x00017490


	//   ....[47]....
        /*3368*/ 	.word	0x000182c0


	//   ....[48]....
        /*336c*/ 	.word	0x000182e0


	//   ....[49]....
        /*3370*/ 	.word	0x00018330


	//   ....[50]....
        /*3374*/ 	.word	0x00018350


	//   ....[51]....
        /*3378*/ 	.word	0x00018390


	//   ....[52]....
        /*337c*/ 	.word	0x000183c0


	//   ....[53]....
        /*3380*/ 	.word	0x00018400


	//   ....[54]....
        /*3384*/ 	.word	0x00018430


	//   ....[55]....
        /*3388*/ 	.word	0x00018470


	//   ....[56]....
        /*338c*/ 	.word	0x000184a0


	//   ....[57]....
        /*3390*/ 	.word	0x00018530


	//   ....[58]....
        /*3394*/ 	.word	0x00018650


	//   ....[59]....
        /*3398*/ 	.word	0x00018670


	//   ....[60]....
        /*339c*/ 	.word	0x00018cd0


	//   ....[61]....
        /*33a0*/ 	.word	0x00018ce0


	//   ....[62]....
        /*33a4*/ 	.word	0x00018d30


	//   ....[63]....
        /*33a8*/ 	.word	0x00018d40


	//   ....[64]....
        /*33ac*/ 	.word	0x00018d90


	//   ....[65]....
        /*33b0*/ 	.word	0x00018da0


	//   ....[66]....
        /*33b4*/ 	.word	0x00018df0


	//   ....[67]....
        /*33b8*/ 	.word	0x00018e00


	//   ....[68]....
        /*33bc*/ 	.word	0x00018e50


	//   ....[69]....
        /*33c0*/ 	.word	0x00018e60


	//   ....[70]....
        /*33c4*/ 	.word	0x00018ef0


	//   ....[71]....
        /*33c8*/ 	.word	0x00018f60


	//   ....[72]....
        /*33cc*/ 	.word	0x00018ff0


	//   ....[73]....
        /*33d0*/ 	.word	0x00019010


	//   ....[74]....
        /*33d4*/ 	.word	0x00019020


	//   ....[75]....
        /*33d8*/ 	.word	0x00019030


	//   ....[76]....
        /*33dc*/ 	.word	0x00019040


	//   ....[77]....
        /*33e0*/ 	.word	0x00019050


	//   ....[78]....
        /*33e4*/ 	.word	0x0001af20


	//----- nvinfo : EIATTR_REG_RECONFIG
	.align		4
.L_35:
        /*33e8*/ 	.byte	0x01, 0x54
	.zero		2


	//----- nvinfo : EIATTR_SYSCALL_OFFSETS
	.align		4
        /*33ec*/ 	.byte	0x04, 0x46
        /*33ee*/ 	.short	(.L_37 - .L_36)


	//   ....[0]....
.L_36:
        /*33f0*/ 	.word	0x0000ca00


	//   ....[1]....
        /*33f4*/ 	.word	0x0000caf0


	//----- nvinfo : EIATTR_MBARRIER_INSTR_OFFSETS
	.align		4
.L_37:
        /*33f8*/ 	.byte	0x04, 0x39
        /*33fa*/ 	.short	(.L_39 - .L_38)


	//   ....[0]....
.L_38:
        /*33fc*/ 	.word	0x00000be0
        /*3400*/ 	.word	0x000000ff
        /*3404*/ 	.word	0x00034400
        /*3408*/ 	.short	0x0100
        /*340a*/ 	.byte	0x06
	.zero		1


	//   ....[1]....
        /*340c*/ 	.word	0x00000bf0
        /*3410*/ 	.word	0x000000ff
        /*3414*/ 	.word	0x00034440
        /*3418*/ 	.short	0x0100
        /*341a*/ 	.byte	0x06
	.zero		1


	//   ....[2]....
        /*341c*/ 	.word	0x00000c00
        /*3420*/ 	.word	0x000000ff
        /*3424*/ 	.word	0x00034408
        /*3428*/ 	.short	0x0100
        /*342a*/ 	.byte	0x06
	.zero		1


	//   ....[3]....
        /*342c*/ 	.word	0x00000c10
        /*3430*/ 	.word	0x000000ff
        /*3434*/ 	.word	0x00034448
        /*3438*/ 	.short	0x0100
        /*343a*/ 	.byte	0x06
	.zero		1


	//   ....[4]....
        /*343c*/ 	.word	0x00000c20
        /*3440*/ 	.word	0x000000ff
        /*3444*/ 	.word	0x00034410
        /*3448*/ 	.short	0x0100
        /*344a*/ 	.byte	0x06
	.zero		1


	//   ....[5]....
        /*344c*/ 	.word	0x00000c30
        /*3450*/ 	.word	0x000000ff
        /*3454*/ 	.word	0x00034450
        /*3458*/ 	.short	0x0100
        /*345a*/ 	.byte	0x06
	.zero		1


	//   ....[6]....
        /*345c*/ 	.word	0x00000c40
        /*3460*/ 	.word	0x000000ff
        /*3464*/ 	.word	0x00034418
        /*3468*/ 	.short	0x0100
        /*346a*/ 	.byte	0x06
	.zero		1


	//   ....[7]....
        /*346c*/ 	.word	0x00000c50
        /*3470*/ 	.word	0x000000ff
        /*3474*/ 	.word	0x00034458
        /*3478*/ 	.short	0x0100
        /*347a*/ 	.byte	0x06
	.zero		1


	//   ....[8]....
        /*347c*/ 	.word	0x00000c60
        /*3480*/ 	.word	0x000000ff
        /*3484*/ 	.word	0x00034420
        /*3488*/ 	.short	0x0100
        /*348a*/ 	.byte	0x06
	.zero		1


	//   ....[9]....
        /*348c*/ 	.word	0x00000c70
        /*3490*/ 	.word	0x000000ff
        /*3494*/ 	.word	0x00034460
        /*3498*/ 	.short	0x0100
        /*349a*/ 	.byte	0x06
	.zero		1


	//   ....[10]....
        /*349c*/ 	.word	0x00000c80
        /*34a0*/ 	.word	0x000000ff
        /*34a4*/ 	.word	0x00034428
        /*34a8*/ 	.short	0x0100
        /*34aa*/ 	.byte	0x06
	.zero		1


	//   ....[11]....
        /*34ac*/ 	.word	0x00000c90
        /*34b0*/ 	.word	0x000000ff
        /*34b4*/ 	.word	0x00034468
        /*34b8*/ 	.short	0x0100
        /*34ba*/ 	.byte	0x06
	.zero		1


	//   ....[12]....
        /*34bc*/ 	.word	0x00000ca0
        /*34c0*/ 	.word	0x000000ff
        /*34c4*/ 	.word	0x00034430
        /*34c8*/ 	.short	0x0100
        /*34ca*/ 	.byte	0x06
	.zero		1


	//   ....[13]....
        /*34cc*/ 	.word	0x00000cb0
        /*34d0*/ 	.word	0x000000ff
        /*34d4*/ 	.word	0x00034470
        /*34d8*/ 	.short	0x0100
        /*34da*/ 	.byte	0x06
	.zero		1


	//   ....[14]....
        /*34dc*/ 	.word	0x00000cc0
        /*34e0*/ 	.word	0x000000ff
        /*34e4*/ 	.word	0x00034438
        /*34e8*/ 	.short	0x0100
        /*34ea*/ 	.byte	0x06
	.zero		1


	//   ....[15]....
        /*34ec*/ 	.word	0x00000cd0
        /*34f0*/ 	.word	0x000000ff
        /*34f4*/ 	.word	0x00034478
        /*34f8*/ 	.short	0x0100
        /*34fa*/ 	.byte	0x06
	.zero		1


	//   ....[16]....
        /*34fc*/ 	.word	0x00000e60
        /*3500*/ 	.word	0x000000ff
        /*3504*/ 	.word	0x00034480
        /*3508*/ 	.short	0x0100
        /*350a*/ 	.byte	0x06
	.zero		1


	//   ....[17]....
        /*350c*/ 	.word	0x00000e70
        /*3510*/ 	.word	0x000000ff
        /*3514*/ 	.word	0x000344a0
        /*3518*/ 	.short	0x0100
        /*351a*/ 	.byte	0x06
	.zero		1


	//   ....[18]....
        /*351c*/ 	.word	0x00000e80
        /*3520*/ 	.word	0x000000ff
        /*3524*/ 	.word	0x00034488
        /*3528*/ 	.short	0x0100
        /*352a*/ 	.byte	0x06
	.zero		1


	//   ....[19]....
        /*352c*/ 	.word	0x00000e90
        /*3530*/ 	.word	0x000000ff
        /*3534*/ 	.word	0x000344a8
        /*3538*/ 	.short	0x0100
        /*353a*/ 	.byte	0x06
	.zero		1


	//   ....[20]....
        /*353c*/ 	.word	0x00000ea0
        /*3540*/ 	.word	0x000000ff
        /*3544*/ 	.word	0x00034490
        /*3548*/ 	.short	0x0100
        /*354a*/ 	.byte	0x06
	.zero		1


	//   ....[21]....
        /*354c*/ 	.word	0x00000eb0
        /*3550*/ 	.word	0x000000ff
        /*3554*/ 	.word	0x000344b0
        /*3558*/ 	.short	0x0100
        /*355a*/ 	.byte	0x06
	.zero		1


	//   ....[22]....
        /*355c*/ 	.word	0x00000ec0
        /*3560*/ 	.word	0x000000ff
        /*3564*/ 	.word	0x00034498
        /*3568*/ 	.short	0x0100
        /*356a*/ 	.byte	0x06
	.zero		1


	//   ....[23]....
        /*356c*/ 	.word	0x00000ed0
        /*3570*/ 	.word	0x000000ff
        /*3574*/ 	.word	0x000344b8
        /*3578*/ 	.short	0x0100
        /*357a*/ 	.byte	0x06
	.zero		1


	//   ....[24]....
        /*357c*/ 	.word	0x00001030
        /*3580*/ 	.word	0x000000ff
        /*3584*/ 	.word	0x000344c0
        /*3588*/ 	.short	0x0100
        /*358a*/ 	.byte	0x06
	.zero		1


	//   ....[25]....
        /*358c*/ 	.word	0x00001040
        /*3590*/ 	.word	0x000000ff
        /*3594*/ 	.word	0x000344e0
        /*3598*/ 	.short	0x0100
        /*359a*/ 	.byte	0x06
	.zero		1


	//   ....[26]....
        /*359c*/ 	.word	0x00001050
        /*35a0*/ 	.word	0x000000ff
        /*35a4*/ 	.word	0x000344c8
        /*35a8*/ 	.short	0x0100
        /*35aa*/ 	.byte	0x06
	.zero		1


	//   ....[27]....
        /*35ac*/ 	.word	0x00001060
        /*35b0*/ 	.word	0x000000ff
        /*35b4*/ 	.word	0x000344e8
        /*35b8*/ 	.short	0x0100
        /*35ba*/ 	.byte	0x06
	.zero		1


	//   ....[28]....
        /*35bc*/ 	.word	0x00001070
        /*35c0*/ 	.word	0x000000ff
        /*35c4*/ 	.word	0x000344d0
        /*35c8*/ 	.short	0x0100
        /*35ca*/ 	.byte	0x06
	.zero		1


	//   ....[29]....
        /*35cc*/ 	.word	0x00001080
        /*35d0*/ 	.word	0x000000ff
        /*35d4*/ 	.word	0x000344f0
        /*35d8*/ 	.short	0x0100
        /*35da*/ 	.byte	0x06
	.zero		1


	//   ....[30]....
        /*35dc*/ 	.word	0x00001090
        /*35e0*/ 	.word	0x000000ff
        /*35e4*/ 	.word	0x000344d8
        /*35e8*/ 	.short	0x0100
        /*35ea*/ 	.byte	0x06
	.zero		1


	//   ....[31]....
        /*35ec*/ 	.word	0x000010a0
        /*35f0*/ 	.word	0x000000ff
        /*35f4*/ 	.word	0x000344f8
        /*35f8*/ 	.short	0x0100
        /*35fa*/ 	.byte	0x06
	.zero		1


	//   ....[32]....
        /*35fc*/ 	.word	0x000012c0
        /*3600*/ 	.word	0x000000ff
        /*3604*/ 	.word	0x00034500
        /*3608*/ 	.short	0x0100
        /*360a*/ 	.byte	0x06
	.zero		1


	//   ....[33]....
        /*360c*/ 	.word	0x00001300
        /*3610*/ 	.word	0x000000ff
        /*3614*/ 	.word	0x00034508
        /*3618*/ 	.short	0x0100
        /*361a*/ 	.byte	0x06
	.zero		1


	//   ....[34]....
        /*361c*/ 	.word	0x00001370
        /*3620*/ 	.word	0x000000ff
        /*3624*/ 	.word	0x00034510
        /*3628*/ 	.short	0x0100
        /*362a*/ 	.byte	0x0b
	.zero		1


	//   ....[35]....
        /*362c*/ 	.word	0x000013b0
        /*3630*/ 	.word	0x000000ff
        /*3634*/ 	.word	0x00034518
        /*3638*/ 	.short	0x0100
        /*363a*/ 	.byte	0x0b
	.zero		1


	//   ....[36]....
        /*363c*/ 	.word	0x000013d0
        /*3640*/ 	.word	0x000000ff
        /*3644*/ 	.word	0x00034520
        /*3648*/ 	.short	0x0100
        /*364a*/ 	.byte	0x0b
	.zero		1


	//   ....[37]....
        /*364c*/ 	.word	0x000013e0
        /*3650*/ 	.word	0x000000ff
        /*3654*/ 	.word	0x00034528
        /*3658*/ 	.short	0x0100
        /*365a*/ 	.byte	0x0b
	.zero		1


	//   ....[38]....
        /*365c*/ 	.word	0x00002d60
        /*3660*/ 	.word	0x000000ff
        /*3664*/ 	.word	0x00034400
        /*3668*/ 	.short	0x010a
        /*366a*/ 	.byte	0x0b
	.zero		1


	//   ....[39]....
        /*366c*/ 	.word	0x00002e40
        /*3670*/ 	.word	0x000000ff
        /*3674*/ 	.word	0x00000000
        /*3678*/ 	.short	0x0101
        /*367a*/ 	.byte	0x0b
	.zero		1


	//   ....[40]....
        /*367c*/ 	.word	0x00003ab0
        /*3680*/ 	.word	0x00000006
        /*3684*/ 	.word	0x00000000
        /*3688*/ 	.short	0x010a
        /*368a*/ 	.byte	0x2f
	.zero		1


	//   ....[41]....
        /*368c*/ 	.word	0x000047e0
        /*3690*/ 	.word	0x000000ff
        /*3694*/ 	.word	0x00034480
        /*3698*/ 	.short	0x010a
        /*369a*/ 	.byte	0x04
	.zero		1


	//   ....[42]....
        /*369c*/ 	.word	0x00004820
        /*36a0*/ 	.word	0x000000ff
        /*36a4*/ 	.word	0x00034480
        /*36a8*/ 	.short	0x010a
        /*36aa*/ 	.byte	0x04
	.zero		1


	//   ....[43]....
        /*36ac*/ 	.word	0x000080d0
        /*36b0*/ 	.word	0x000000ff
        /*36b4*/ 	.word	0x00034480
        /*36b8*/ 	.short	0x010a
        /*36ba*/ 	.byte	0x04
	.zero		1


	//   ....[44]....
        /*36bc*/ 	.word	0x00008110
        /*36c0*/ 	.word	0x000000ff
        /*36c4*/ 	.word	0x00034480
        /*36c8*/ 	.short	0x010a
        /*36ca*/ 	.byte	0x04
	.zero		1


	//   ....[45]....
        /*36cc*/ 	.word	0x0000c510
        /*36d0*/ 	.word	0x000000ff
        /*36d4*/ 	.word	0x00000000
        /*36d8*/ 	.short	0x0101
        /*36da*/ 	.byte	0x04
	.zero		1


	//   ....[46]....
        /*36dc*/ 	.word	0x0000c610
        /*36e0*/ 	.word	0x00000000
        /*36e4*/ 	.word	0x00000000
        /*36e8*/ 	.short	0x0101
        /*36ea*/ 	.byte	0x33
	.zero		1


	//   ....[47]....
        /*36ec*/ 	.word	0x0000c6e0
        /*36f0*/ 	.word	0x000000ff
        /*36f4*/ 	.word	0x00000000
        /*36f8*/ 	.short	0x0101
        /*36fa*/ 	.byte	0x0a
	.zero		1


	//   ....[48]....
        /*36fc*/ 	.word	0x0000c730
        /*3700*/ 	.word	0x00000006
        /*3704*/ 	.word	0x00000010
        /*3708*/ 	.short	0x010a
        /*370a*/ 	.byte	0x2f
	.zero		1


	//   ....[49]....
        /*370c*/ 	.word	0x0000ce90
        /*3710*/ 	.word	0x000000ff
        /*3714*/ 	.word	0x000344c0
        /*3718*/ 	.short	0x010a
        /*371a*/ 	.byte	0x32
	.zero		1


	//   ....[50]....
        /*371c*/ 	.word	0x0000d570
        /*3720*/ 	.word	0x000000ff
        /*3724*/ 	.word	0x000344c8
        /*3728*/ 	.short	0x010a
        /*372a*/ 	.byte	0x32
	.zero		1


	//   ....[51]....
        /*372c*/ 	.word	0x0000dac0
        /*3730*/ 	.word	0x000000ff
        /*3734*/ 	.word	0x00000000
        /*3738*/ 	.short	0x0101
        /*373a*/ 	.byte	0x07
	.zero		1


	//   ....[52]....
        /*373c*/ 	.word	0x0000daf0
        /*3740*/ 	.word	0x000000ff
        /*3744*/ 	.word	0x000344d0
        /*3748*/ 	.short	0x010a
        /*374a*/ 	.byte	0x32
	.zero		1


	//   ....[53]....
        /*374c*/ 	.word	0x0000e140
        /*3750*/ 	.word	0x000000ff
        /*3754*/ 	.word	0x00000000
        /*3758*/ 	.short	0x0101
        /*375a*/ 	.byte	0x08
	.zero		1


	//   ....[54]....
        /*375c*/ 	.word	0x0000e170
        /*3760*/ 	.word	0x000000ff
        /*3764*/ 	.word	0x000344d8
        /*3768*/ 	.short	0x010a
        /*376a*/ 	.byte	0x32
	.zero		1


	//   ....[55]....
        /*376c*/ 	.word	0x0000e6c0
        /*3770*/ 	.word	0x000000ff
        /*3774*/ 	.word	0x00000000
        /*3778*/ 	.short	0x0101
        /*377a*/ 	.byte	0x09
	.zero		1


	//   ....[56]....
        /*377c*/ 	.word	0x0000e710
        /*3780*/ 	.word	0x000000ff
        /*3784*/ 	.word	0x000344c0
        /*3788*/ 	.short	0x010a
        /*378a*/ 	.byte	0x32
	.zero		1


	//   ....[57]....
        /*378c*/ 	.word	0x0000ed60
        /*3790*/ 	.word	0x000000ff
        /*3794*/ 	.word	0x00000000
        /*3798*/ 	.short	0x0101
        /*379a*/ 	.byte	0x0a
	.zero		1


	//   ....[58]....
        /*379c*/ 	.word	0x0000ed90
        /*37a0*/ 	.word	0x000000ff
        /*37a4*/ 	.word	0x000344c8
        /*37a8*/ 	.short	0x010a
        /*37aa*/ 	.byte	0x32
	.zero		1


	//   ....[59]....
        /*37ac*/ 	.word	0x0000f2c0
        /*37b0*/ 	.word	0x000000ff
        /*37b4*/ 	.word	0x00000000
        /*37b8*/ 	.short	0x0101
        /*37ba*/ 	.byte	0x07
	.zero		1


	//   ....[60]....
        /*37bc*/ 	.word	0x0000f2f0
        /*37c0*/ 	.word	0x000000ff
        /*37c4*/ 	.word	0x000344d0
        /*37c8*/ 	.short	0x010a
        /*37ca*/ 	.byte	0x32
	.zero		1


	//   ....[61]....
        /*37cc*/ 	.word	0x0000f920
        /*37d0*/ 	.word	0x000000ff
        /*37d4*/ 	.word	0x00000000
        /*37d8*/ 	.short	0x0101
        /*37da*/ 	.byte	0x08
	.zero		1


	//   ....[62]....
        /*37dc*/ 	.word	0x0000f950
        /*37e0*/ 	.word	0x000000ff
        /*37e4*/ 	.word	0x000344d8
        /*37e8*/ 	.short	0x010a
        /*37ea*/ 	.byte	0x32
	.zero		1


	//   ....[63]....
        /*37ec*/ 	.word	0x0000fe80
        /*37f0*/ 	.word	0x000000ff
        /*37f4*/ 	.word	0x00000000
        /*37f8*/ 	.short	0x0101
        /*37fa*/ 	.byte	0x09
	.zero		1


	//   ....[64]....
        /*37fc*/ 	.word	0x0000feb0
        /*3800*/ 	.word	0x000000ff
        /*3804*/ 	.word	0x000344c0
        /*3808*/ 	.short	0x010a
        /*380a*/ 	.byte	0x32
	.zero		1


	//   ....[65]....
        /*380c*/ 	.word	0x000104e0
        /*3810*/ 	.word	0x000000ff
        /*3814*/ 	.word	0x00000000
        /*3818*/ 	.short	0x0101
        /*381a*/ 	.byte	0x0a
	.zero		1


	//   ....[66]....
        /*381c*/ 	.word	0x00010510
        /*3820*/ 	.word	0x000000ff
        /*3824*/ 	.word	0x000344c8
        /*3828*/ 	.short	0x010a
        /*382a*/ 	.byte	0x32
	.zero		1


	//   ....[67]....
        /*382c*/ 	.word	0x00010a40
        /*3830*/ 	.word	0x000000ff
        /*3834*/ 	.word	0x00000000
        /*3838*/ 	.short	0x0101
        /*383a*/ 	.byte	0x07
	.zero		1


	//   ....[68]....
        /*383c*/ 	.word	0x00010a70
        /*3840*/ 	.word	0x000000ff
        /*3844*/ 	.word	0x000344d0
        /*3848*/ 	.short	0x010a
        /*384a*/ 	.byte	0x32
	.zero		1


	//   ....[69]....
        /*384c*/ 	.word	0x000110a0
        /*3850*/ 	.word	0x000000ff
        /*3854*/ 	.word	0x00000000
        /*3858*/ 	.short	0x0101
        /*385a*/ 	.byte	0x08
	.zero		1


	//   ....[70]....
        /*385c*/ 	.word	0x000110d0
        /*3860*/ 	.word	0x000000ff
        /*3864*/ 	.word	0x000344d8
        /*3868*/ 	.short	0x010a
        /*386a*/ 	.byte	0x32
	.zero		1


	//   ....[71]....
        /*386c*/ 	.word	0x00011600
        /*3870*/ 	.word	0x000000ff
        /*3874*/ 	.word	0x00000000
        /*3878*/ 	.short	0x0101
        /*387a*/ 	.byte	0x09
	.zero		1


	//   ....[72]....
        /*387c*/ 	.word	0x00011630
        /*3880*/ 	.word	0x000000ff
        /*3884*/ 	.word	0x000344c0
        /*3888*/ 	.short	0x010a
        /*388a*/ 	.byte	0x32
	.zero		1


	//   ....[73]....
        /*388c*/ 	.word	0x00011c60
        /*3890*/ 	.word	0x000000ff
        /*3894*/ 	.word	0x00000000
        /*3898*/ 	.short	0x0101
        /*389a*/ 	.byte	0x0a
	.zero		1


	//   ....[74]....
        /*389c*/ 	.word	0x00011c90
        /*38a0*/ 	.word	0x000000ff
        /*38a4*/ 	.word	0x000344c8
        /*38a8*/ 	.short	0x010a
        /*38aa*/ 	.byte	0x32
	.zero		1


	//   ....[75]....
        /*38ac*/ 	.word	0x000121c0
        /*38b0*/ 	.word	0x000000ff
        /*38b4*/ 	.word	0x00000000
        /*38b8*/ 	.short	0x0101
        /*38ba*/ 	.byte	0x07
	.zero		1


	//   ....[76]....
        /*38bc*/ 	.word	0x000121f0
        /*38c0*/ 	.word	0x000000ff
        /*38c4*/ 	.word	0x000344d0
        /*38c8*/ 	.short	0x010a
        /*38ca*/ 	.byte	0x32
	.zero		1


	//   ....[77]....
        /*38cc*/ 	.word	0x00012820
        /*38d0*/ 	.word	0x000000ff
        /*38d4*/ 	.word	0x00000000
        /*38d8*/ 	.short	0x0101
        /*38da*/ 	.byte	0x08
	.zero		1


	//   ....[78]....
        /*38dc*/ 	.word	0x00012850
        /*38e0*/ 	.word	0x000000ff
        /*38e4*/ 	.word	0x000344d8
        /*38e8*/ 	.short	0x010a
        /*38ea*/ 	.byte	0x32
	.zero		1


	//   ....[79]....
        /*38ec*/ 	.word	0x00012d90
        /*38f0*/ 	.word	0x000000ff
        /*38f4*/ 	.word	0x00000000
        /*38f8*/ 	.short	0x0101
        /*38fa*/ 	.byte	0x09
	.zero		1


	//   ....[80]....
        /*38fc*/ 	.word	0x00012e10
        /*3900*/ 	.word	0x000000ff
        /*3904*/ 	.word	0x00034400
        /*3908*/ 	.short	0x010a
        /*390a*/ 	.byte	0x04
	.zero		1


	//   ....[81]....
        /*390c*/ 	.word	0x00012f30
        /*3910*/ 	.word	0x000000ff
        /*3914*/ 	.word	0x00000000
        /*3918*/ 	.short	0x0101
        /*391a*/ 	.byte	0x04
	.zero		1


	//   ....[82]....
        /*391c*/ 	.word	0x000130f0
        /*3920*/ 	.word	0x000000ff
        /*3924*/ 	.word	0x00034400
        /*3928*/ 	.short	0x010a
        /*392a*/ 	.byte	0x04
	.zero		1


	//   ....[83]....
        /*392c*/ 	.word	0x00013210
        /*3930*/ 	.word	0x000000ff
        /*3934*/ 	.word	0x00000000
        /*3938*/ 	.short	0x0101
        /*393a*/ 	.byte	0x04
	.zero		1


	//   ....[84]....
        /*393c*/ 	.word	0x000136a0
        /*3940*/ 	.word	0x000000ff
        /*3944*/ 	.word	0x00000000
        /*3948*/ 	.short	0x0101
        /*394a*/ 	.byte	0x0a
	.zero		1


	//   ....[85]....
        /*394c*/ 	.word	0x000136d0
        /*3950*/ 	.word	0x00000000
        /*3954*/ 	.word	0x00000000
        /*3958*/ 	.short	0x0101
        /*395a*/ 	.byte	0x33
	.zero		1


	//   ....[86]....
        /*395c*/ 	.word	0x00013eb0
        /*3960*/ 	.word	0x000000ff
        /*3964*/ 	.word	0x00034508
        /*3968*/ 	.short	0x010a
        /*396a*/ 	.byte	0x06
	.zero		1


	//   ....[87]....
        /*396c*/ 	.word	0x00013fd0
        /*3970*/ 	.word	0x000000ff
        /*3974*/ 	.word	0x00034400
        /*3978*/ 	.short	0x010a
        /*397a*/ 	.byte	0x07
	.zero		1


	//   ....[88]....
        /*397c*/ 	.word	0x000140f0
        /*3980*/ 	.word	0x000000ff
        /*3984*/ 	.word	0x00000000
        /*3988*/ 	.short	0x0101
        /*398a*/ 	.byte	0x07
	.zero		1


	//   ....[89]....
        /*398c*/ 	.word	0x000142e0
        /*3990*/ 	.word	0x000000ff
        /*3994*/ 	.word	0x000344e0
        /*3998*/ 	.short	0x010a
        /*399a*/ 	.byte	0x06
	.zero		1


	//   ....[90]....
        /*399c*/ 	.word	0x000143a0
        /*39a0*/ 	.word	0x000000ff
        /*39a4*/ 	.word	0x000344c0
        /*39a8*/ 	.short	0x010b
        /*39aa*/ 	.byte	0x06
	.zero		1


	//   ....[91]....
        /*39ac*/ 	.word	0x00014400
        /*39b0*/ 	.word	0x000000ff
        /*39b4*/ 	.word	0x00000000
        /*39b8*/ 	.short	0x0101
        /*39ba*/ 	.byte	0x07
	.zero		1


	//   ....[92]....
        /*39bc*/ 	.word	0x00014430
        /*39c0*/ 	.word	0x000000ff
        /*39c4*/ 	.word	0x000344e8
        /*39c8*/ 	.short	0x010a
        /*39ca*/ 	.byte	0x06
	.zero		1


	//   ....[93]....
        /*39cc*/ 	.word	0x00014510
        /*39d0*/ 	.word	0x000000ff
        /*39d4*/ 	.word	0x000344c8
        /*39d8*/ 	.short	0x010b
        /*39da*/ 	.byte	0x06
	.zero		1


	//   ....[94]....
        /*39dc*/ 	.word	0x00014580
        /*39e0*/ 	.word	0x000000ff
        /*39e4*/ 	.word	0x00000000
        /*39e8*/ 	.short	0x0101
        /*39ea*/ 	.byte	0x0e
	.zero		1


	//   ....[95]....
        /*39ec*/ 	.word	0x000145b0
        /*39f0*/ 	.word	0x000000ff
        /*39f4*/ 	.word	0x000344f0
        /*39f8*/ 	.short	0x010a
        /*39fa*/ 	.byte	0x06
	.zero		1


	//   ....[96]....
        /*39fc*/ 	.word	0x00014680
        /*3a00*/ 	.word	0x000000ff
        /*3a04*/ 	.word	0x000344d0
        /*3a08*/ 	.short	0x010b
        /*3a0a*/ 	.byte	0x06
	.zero		1


	//   ....[97]....
        /*3a0c*/ 	.word	0x000146e0
        /*3a10*/ 	.word	0x000000ff
        /*3a14*/ 	.word	0x00000000
        /*3a18*/ 	.short	0x0101
        /*3a1a*/ 	.byte	0x0f
	.zero		1


	//   ....[98]....
        /*3a1c*/ 	.word	0x00014710
        /*3a20*/ 	.word	0x000000ff
        /*3a24*/ 	.word	0x000344f8
        /*3a28*/ 	.short	0x010a
        /*3a2a*/ 	.byte	0x06
	.zero		1


	//   ....[99]....
        /*3a2c*/ 	.word	0x000147f0
        /*3a30*/ 	.word	0x000000ff
        /*3a34*/ 	.word	0x000344d8
        /*3a38*/ 	.short	0x010b
        /*3a3a*/ 	.byte	0x06
	.zero		1


	//   ....[100]....
        /*3a3c*/ 	.word	0x00014860
        /*3a40*/ 	.word	0x000000ff
        /*3a44*/ 	.word	0x00000000
        /*3a48*/ 	.short	0x0101
        /*3a4a*/ 	.byte	0x10
	.zero		1


	//   ....[101]....
        /*3a4c*/ 	.word	0x000148a0
        /*3a50*/ 	.word	0x000000ff
        /*3a54*/ 	.word	0x000344e0
        /*3a58*/ 	.short	0x010a
        /*3a5a*/ 	.byte	0x06
	.zero		1


	//   ....[102]....
        /*3a5c*/ 	.word	0x00014960
        /*3a60*/ 	.word	0x000000ff
        /*3a64*/ 	.word	0x000344c0
        /*3a68*/ 	.short	0x010b
        /*3a6a*/ 	.byte	0x06
	.zero		1


	//   ....[103]....
        /*3a6c*/ 	.word	0x000149a0
        /*3a70*/ 	.word	0x000000ff
        /*3a74*/ 	.word	0x00000000
        /*3a78*/ 	.short	0x0101
        /*3a7a*/ 	.byte	0x07
	.zero		1


	//   ....[104]....
        /*3a7c*/ 	.word	0x000149d0
        /*3a80*/ 	.word	0x000000ff
        /*3a84*/ 	.word	0x000344e8
        /*3a88*/ 	.short	0x010a
        /*3a8a*/ 	.byte	0x06
	.zero		1


	//   ....[105]....
        /*3a8c*/ 	.word	0x00014aa0
        /*3a90*/ 	.word	0x000000ff
        /*3a94*/ 	.word	0x000344c8
        /*3a98*/ 	.short	0x010b
        /*3a9a*/ 	.byte	0x06
	.zero		1


	//   ....[106]....
        /*3a9c*/ 	.word	0x00014ae0
        /*3aa0*/ 	.word	0x000000ff
        /*3aa4*/ 	.word	0x00000000
        /*3aa8*/ 	.short	0x0101
        /*3aaa*/ 	.byte	0x0e
	.zero		1


	//   ....[107]....
        /*3aac*/ 	.word	0x00014b20
        /*3ab0*/ 	.word	0x000000ff
        /*3ab4*/ 	.word	0x000344f0
        /*3ab8*/ 	.short	0x010a
        /*3aba*/ 	.byte	0x06
	.zero		1


	//   ....[108]....
        /*3abc*/ 	.word	0x00014be0
        /*3ac0*/ 	.word	0x000000ff
        /*3ac4*/ 	.word	0x000344d0
        /*3ac8*/ 	.short	0x010b
        /*3aca*/ 	.byte	0x06
	.zero		1


	//   ....[109]....
        /*3acc*/ 	.word	0x00014c20
        /*3ad0*/ 	.word	0x000000ff
        /*3ad4*/ 	.word	0x00000000
        /*3ad8*/ 	.short	0x0101
        /*3ada*/ 	.byte	0x0f
	.zero		1


	//   ....[110]....
        /*3adc*/ 	.word	0x00014c50
        /*3ae0*/ 	.word	0x000000ff
        /*3ae4*/ 	.word	0x000344f8
        /*3ae8*/ 	.short	0x010a
        /*3aea*/ 	.byte	0x06
	.zero		1


	//   ....[111]....
        /*3aec*/ 	.word	0x00014d20
        /*3af0*/ 	.word	0x000000ff
        /*3af4*/ 	.word	0x000344d8
        /*3af8*/ 	.short	0x010b
        /*3afa*/ 	.byte	0x06
	.zero		1


	//   ....[112]....
        /*3afc*/ 	.word	0x00014d60
        /*3b00*/ 	.word	0x000000ff
        /*3b04*/ 	.word	0x00000000
        /*3b08*/ 	.short	0x0101
        /*3b0a*/ 	.byte	0x10
	.zero		1


	//   ....[113]....
        /*3b0c*/ 	.word	0x00014da0
        /*3b10*/ 	.word	0x000000ff
        /*3b14*/ 	.word	0x000344e0
        /*3b18*/ 	.short	0x010a
        /*3b1a*/ 	.byte	0x06
	.zero		1


	//   ....[114]....
        /*3b1c*/ 	.word	0x00014e60
        /*3b20*/ 	.word	0x000000ff
        /*3b24*/ 	.word	0x000344c0
        /*3b28*/ 	.short	0x010b
        /*3b2a*/ 	.byte	0x06
	.zero		1


	//   ....[115]....
        /*3b2c*/ 	.word	0x00014ea0
        /*3b30*/ 	.word	0x000000ff
        /*3b34*/ 	.word	0x00000000
        /*3b38*/ 	.short	0x0101
        /*3b3a*/ 	.byte	0x07
	.zero		1


	//   ....[116]....
        /*3b3c*/ 	.word	0x00014ed0
        /*3b40*/ 	.word	0x000000ff
        /*3b44*/ 	.word	0x000344e8
        /*3b48*/ 	.short	0x010a
        /*3b4a*/ 	.byte	0x06
	.zero		1


	//   ....[117]....
        /*3b4c*/ 	.word	0x00014fa0
        /*3b50*/ 	.word	0x000000ff
        /*3b54*/ 	.word	0x000344c8
        /*3b58*/ 	.short	0x010b
        /*3b5a*/ 	.byte	0x06
	.zero		1


	//   ....[118]....
        /*3b5c*/ 	.word	0x00014fe0
        /*3b60*/ 	.word	0x000000ff
        /*3b64*/ 	.word	0x00000000
        /*3b68*/ 	.short	0x0101
        /*3b6a*/ 	.byte	0x0e
	.zero		1


	//   ....[119]....
        /*3b6c*/ 	.word	0x00015020
        /*3b70*/ 	.word	0x000000ff
        /*3b74*/ 	.word	0x000344f0
        /*3b78*/ 	.short	0x010a
        /*3b7a*/ 	.byte	0x06
	.zero		1


	//   ....[120]....
        /*3b7c*/ 	.word	0x000150e0
        /*3b80*/ 	.word	0x000000ff
        /*3b84*/ 	.word	0x000344d0
        /*3b88*/ 	.short	0x010b
        /*3b8a*/ 	.byte	0x06
	.zero		1


	//   ....[121]....
        /*3b8c*/ 	.word	0x00015120
        /*3b90*/ 	.word	0x000000ff
        /*3b94*/ 	.word	0x00000000
        /*3b98*/ 	.short	0x0101
        /*3b9a*/ 	.byte	0x0f
	.zero		1


	//   ....[122]....
        /*3b9c*/ 	.word	0x00015150
        /*3ba0*/ 	.word	0x000000ff
        /*3ba4*/ 	.word	0x000344f8
        /*3ba8*/ 	.short	0x010a
        /*3baa*/ 	.byte	0x06
	.zero		1


	//   ....[123]....
        /*3bac*/ 	.word	0x00015220
        /*3bb0*/ 	.word	0x000000ff
        /*3bb4*/ 	.word	0x000344d8
        /*3bb8*/ 	.short	0x010b
        /*3bba*/ 	.byte	0x06
	.zero		1


	//   ....[124]....
        /*3bbc*/ 	.word	0x00015260
        /*3bc0*/ 	.word	0x000000ff
        /*3bc4*/ 	.word	0x00000000
        /*3bc8*/ 	.short	0x0101
        /*3bca*/ 	.byte	0x10
	.zero		1


	//   ....[125]....
        /*3bcc*/ 	.word	0x000152a0
        /*3bd0*/ 	.word	0x000000ff
        /*3bd4*/ 	.word	0x000344e0
        /*3bd8*/ 	.short	0x010a
        /*3bda*/ 	.byte	0x06
	.zero		1


	//   ....[126]....
        /*3bdc*/ 	.word	0x00015360
        /*3be0*/ 	.word	0x000000ff
        /*3be4*/ 	.word	0x000344c0
        /*3be8*/ 	.short	0x010b
        /*3bea*/ 	.byte	0x06
	.zero		1


	//   ....[127]....
        /*3bec*/ 	.word	0x000153a0
        /*3bf0*/ 	.word	0x000000ff
        /*3bf4*/ 	.word	0x00000000
        /*3bf8*/ 	.short	0x0101
        /*3bfa*/ 	.byte	0x07
	.zero		1


	//   ....[128]....
        /*3bfc*/ 	.word	0x000153d0
        /*3c00*/ 	.word	0x000000ff
        /*3c04*/ 	.word	0x000344e8
        /*3c08*/ 	.short	0x010a
        /*3c0a*/ 	.byte	0x06
	.zero		1


	//   ....[129]....
        /*3c0c*/ 	.word	0x000154a0
        /*3c10*/ 	.word	0x000000ff
        /*3c14*/ 	.word	0x000344c8
        /*3c18*/ 	.short	0x010b
        /*3c1a*/ 	.byte	0x06
	.zero		1


	//   ....[130]....
        /*3c1c*/ 	.word	0x000154e0
        /*3c20*/ 	.word	0x000000ff
        /*3c24*/ 	.word	0x00000000
        /*3c28*/ 	.short	0x0101
        /*3c2a*/ 	.byte	0x0e
	.zero		1


	//   ....[131]....
        /*3c2c*/ 	.word	0x00015520
        /*3c30*/ 	.word	0x000000ff
        /*3c34*/ 	.word	0x000344f0
        /*3c38*/ 	.short	0x010a
        /*3c3a*/ 	.byte	0x06
	.zero		1


	//   ....[132]....
        /*3c3c*/ 	.word	0x000155f0
        /*3c40*/ 	.word	0x000000ff
        /*3c44*/ 	.word	0x000344d0
        /*3c48*/ 	.short	0x010b
        /*3c4a*/ 	.byte	0x06
	.zero		1


	//   ....[133]....
        /*3c4c*/ 	.word	0x00015630
        /*3c50*/ 	.word	0x000000ff
        /*3c54*/ 	.word	0x00000000
        /*3c58*/ 	.short	0x0101
        /*3c5a*/ 	.byte	0x0f
	.zero		1


	//   ....[134]....
        /*3c5c*/ 	.word	0x00015660
        /*3c60*/ 	.word	0x000000ff
        /*3c64*/ 	.word	0x000344f8
        /*3c68*/ 	.short	0x010a
        /*3c6a*/ 	.byte	0x06
	.zero		1


	//   ....[135]....
        /*3c6c*/ 	.word	0x00015730
        /*3c70*/ 	.word	0x000000ff
        /*3c74*/ 	.word	0x000344d8
        /*3c78*/ 	.short	0x010b
        /*3c7a*/ 	.byte	0x06
	.zero		1


	//   ....[136]....
        /*3c7c*/ 	.word	0x00015780
        /*3c80*/ 	.word	0x000000ff
        /*3c84*/ 	.word	0x00000000
        /*3c88*/ 	.short	0x0101
        /*3c8a*/ 	.byte	0x10
	.zero		1


	//   ....[137]....
        /*3c8c*/ 	.word	0x00015cd0
        /*3c90*/ 	.word	0x000000ff
        /*3c94*/ 	.word	0x000344e0
        /*3c98*/ 	.short	0x010a
        /*3c9a*/ 	.byte	0x06
	.zero		1


	//   ....[138]....
        /*3c9c*/ 	.word	0x00015d10
        /*3ca0*/ 	.word	0x000000ff
        /*3ca4*/ 	.word	0x000344e8
        /*3ca8*/ 	.short	0x010a
        /*3caa*/ 	.byte	0x06
	.zero		1


	//   ....[139]....
        /*3cac*/ 	.word	0x00015d50
        /*3cb0*/ 	.word	0x000000ff
        /*3cb4*/ 	.word	0x000344f0
        /*3cb8*/ 	.short	0x010a
        /*3cba*/ 	.byte	0x06
	.zero		1


	//   ....[140]....
        /*3cbc*/ 	.word	0x00015dc0
        /*3cc0*/ 	.word	0x00000003
        /*3cc4*/ 	.word	0x000344f8
        /*3cc8*/ 	.short	0x010a
        /*3cca*/ 	.byte	0x3f
	.zero		1


	//   ....[141]....
        /*3ccc*/ 	.word	0x00016a80
        /*3cd0*/ 	.word	0x00000008
        /*3cd4*/ 	.word	0x000344a0
        /*3cd8*/ 	.short	0x010a
        /*3cda*/ 	.byte	0x3f
	.zero		1


	//   ....[142]....
        /*3cdc*/ 	.word	0x00016d00
        /*3ce0*/ 	.word	0x000000ff
        /*3ce4*/ 	.word	0x00034508
        /*3ce8*/ 	.short	0x0101
        /*3cea*/ 	.byte	0x10
	.zero		1


	//   ....[143]....
        /*3cec*/ 	.word	0x00016e00
        /*3cf0*/ 	.word	0x00000003
        /*3cf4*/ 	.word	0x00034400
        /*3cf8*/ 	.short	0x010a
        /*3cfa*/ 	.byte	0x3f
	.zero		1


	//   ....[144]....
        /*3cfc*/ 	.word	0x00016f40
        /*3d00*/ 	.word	0x00000002
        /*3d04*/ 	.word	0x00000000
        /*3d08*/ 	.short	0x0101
        /*3d0a*/ 	.byte	0x3f
	.zero		1


	//   ....[145]....
        /*3d0c*/ 	.word	0x00017720
        /*3d10*/ 	.word	0x00000007
        /*3d14*/ 	.word	0x00000000
        /*3d18*/ 	.short	0x010a
        /*3d1a*/ 	.byte	0x3f
	.zero		1


	//   ....[146]....
        /*3d1c*/ 	.word	0x000177a0
        /*3d20*/ 	.word	0x00000009
        /*3d24*/ 	.word	0x00000000
        /*3d28*/ 	.short	0x010a
        /*3d2a*/ 	.byte	0x3f
	.zero		1


	//   ....[147]....
        /*3d2c*/ 	.word	0x00017830
        /*3d30*/ 	.word	0x00000006
        /*3d34*/ 	.word	0x00000000
        /*3d38*/ 	.short	0x010a
        /*3d3a*/ 	.byte	0x3f
	.zero		1


	//   ....[148]....
        /*3d3c*/ 	.word	0x000178c0
        /*3d40*/ 	.word	0x00000003
        /*3d44*/ 	.word	0x00000000
        /*3d48*/ 	.short	0x010a
        /*3d4a*/ 	.byte	0x3f
	.zero		1


	//   ....[149]....
        /*3d4c*/ 	.word	0x00019540
        /*3d50*/ 	.word	0x0000000c
        /*3d54*/ 	.word	0x00034440
        /*3d58*/ 	.short	0x010a
        /*3d5a*/ 	.byte	0x3f
	.zero		1


	//   ....[150]....
        /*3d5c*/ 	.word	0x00019660
        /*3d60*/ 	.word	0x0000000c
        /*3d64*/ 	.word	0x00034400
        /*3d68*/ 	.short	0x0101
        /*3d6a*/ 	.byte	0x3f
	.zero		1


	//   ....[151]....
        /*3d6c*/ 	.word	0x00019730
        /*3d70*/ 	.word	0x00000003
        /*3d74*/ 	.word	0x00034440
        /*3d78*/ 	.short	0x010a
        /*3d7a*/ 	.byte	0x3f
	.zero		1


	//   ....[152]....
        /*3d7c*/ 	.word	0x000197e0
        /*3d80*/ 	.word	0x00000003
        /*3d84*/ 	.word	0x00034440
        /*3d88*/ 	.short	0x010a
        /*3d8a*/ 	.byte	0x3f
	.zero		1


	//   ....[153]....
        /*3d8c*/ 	.word	0x00019890
        /*3d90*/ 	.word	0x00000003
        /*3d94*/ 	.word	0x00034440
        /*3d98*/ 	.short	0x010a
        /*3d9a*/ 	.byte	0x3f
	.zero		1


	//   ....[154]....
        /*3d9c*/ 	.word	0x00019940
        /*3da0*/ 	.word	0x00000003
        /*3da4*/ 	.word	0x00034440
        /*3da8*/ 	.short	0x010a
        /*3daa*/ 	.byte	0x3f
	.zero		1


	//   ....[155]....
        /*3dac*/ 	.word	0x000199f0
        /*3db0*/ 	.word	0x00000003
        /*3db4*/ 	.word	0x00034440
        /*3db8*/ 	.short	0x010a
        /*3dba*/ 	.byte	0x3f
	.zero		1


	//   ....[156]....
        /*3dbc*/ 	.word	0x00019aa0
        /*3dc0*/ 	.word	0x00000003
        /*3dc4*/ 	.word	0x00034440
        /*3dc8*/ 	.short	0x010a
        /*3dca*/ 	.byte	0x3f
	.zero		1


	//   ....[157]....
        /*3dcc*/ 	.word	0x00019b50
        /*3dd0*/ 	.word	0x00000003
        /*3dd4*/ 	.word	0x00034440
        /*3dd8*/ 	.short	0x010a
        /*3dda*/ 	.byte	0x3f
	.zero		1


	//   ....[158]....
        /*3ddc*/ 	.word	0x00019c00
        /*3de0*/ 	.word	0x00000003
        /*3de4*/ 	.word	0x00034440
        /*3de8*/ 	.short	0x010a
        /*3dea*/ 	.byte	0x3f
	.zero		1


	//   ....[159]....
        /*3dec*/ 	.word	0x00019c60
        /*3df0*/ 	.word	0x0000000c
        /*3df4*/ 	.word	0x00034400
        /*3df8*/ 	.short	0x010a
        /*3dfa*/ 	.byte	0x3f
	.zero		1


	//   ....[160]....
        /*3dfc*/ 	.word	0x00019cd0
        /*3e00*/ 	.word	0x00000000
        /*3e04*/ 	.word	0x00000000
        /*3e08*/ 	.short	0x010a
        /*3e0a*/ 	.byte	0x3f
	.zero		1


	//   ....[161]....
        /*3e0c*/ 	.word	0x00019d30
        /*3e10*/ 	.word	0x00000003
        /*3e14*/ 	.word	0x00034480
        /*3e18*/ 	.short	0x010a
        /*3e1a*/ 	.byte	0x3f
	.zero		1


	//   ....[162]....
        /*3e1c*/ 	.word	0x00019d90
        /*3e20*/ 	.word	0x00000007
        /*3e24*/ 	.word	0x00034480
        /*3e28*/ 	.short	0x010a
        /*3e2a*/ 	.byte	0x3f
	.zero		1


	//   ....[163]....
        /*3e2c*/ 	.word	0x00019e00
        /*3e30*/ 	.word	0x00000002
        /*3e34*/ 	.word	0x00000010
        /*3e38*/ 	.short	0x010a
        /*3e3a*/ 	.byte	0x3f
	.zero		1


	//   ....[164]....
        /*3e3c*/ 	.word	0x00019ec0
        /*3e40*/ 	.word	0x00000003
        /*3e44*/ 	.word	0x000344c0
        /*3e48*/ 	.short	0x010a
        /*3e4a*/ 	.byte	0x3f
	.zero		1


	//   ....[165]....
        /*3e4c*/ 	.word	0x00019f20
        /*3e50*/ 	.word	0x0000000c
        /*3e54*/ 	.word	0x000344c8
        /*3e58*/ 	.short	0x010a
        /*3e5a*/ 	.byte	0x3f
	.zero		1


	//   ....[166]....
        /*3e5c*/ 	.word	0x00019f80
        /*3e60*/ 	.word	0x0000000c
        /*3e64*/ 	.word	0x000344d0
        /*3e68*/ 	.short	0x010a
        /*3e6a*/ 	.byte	0x3f
	.zero		1


	//   ....[167]....
        /*3e6c*/ 	.word	0x00019fe0
        /*3e70*/ 	.word	0x0000000d
        /*3e74*/ 	.word	0x000344d8
        /*3e78*/ 	.short	0x010a
        /*3e7a*/ 	.byte	0x3f
	.zero		1


	//   ....[168]....
        /*3e7c*/ 	.word	0x0001a040
        /*3e80*/ 	.word	0x0000000d
        /*3e84*/ 	.word	0x000344c0
        /*3e88*/ 	.short	0x010a
        /*3e8a*/ 	.byte	0x3f
	.zero		1


	//   ....[169]....
        /*3e8c*/ 	.word	0x0001a0a0
        /*3e90*/ 	.word	0x0000000d
        /*3e94*/ 	.word	0x000344c8
        /*3e98*/ 	.short	0x010a
        /*3e9a*/ 	.byte	0x3f
	.zero		1


	//   ....[170]....
        /*3e9c*/ 	.word	0x0001a100
        /*3ea0*/ 	.word	0x0000000d
        /*3ea4*/ 	.word	0x000344d0
        /*3ea8*/ 	.short	0x010a
        /*3eaa*/ 	.byte	0x3f
	.zero		1


	//   ....[171]....
        /*3eac*/ 	.word	0x0001a160
        /*3eb0*/ 	.word	0x0000000d
        /*3eb4*/ 	.word	0x000344d8
        /*3eb8*/ 	.short	0x010a
        /*3eba*/ 	.byte	0x3f
	.zero		1


	//   ....[172]....
        /*3ebc*/ 	.word	0x0001a1c0
        /*3ec0*/ 	.word	0x0000000d
        /*3ec4*/ 	.word	0x000344c0
        /*3ec8*/ 	.short	0x010a
        /*3eca*/ 	.byte	0x3f
	.zero		1


	//   ....[173]....
        /*3ecc*/ 	.word	0x0001a220
        /*3ed0*/ 	.word	0x0000000d
        /*3ed4*/ 	.word	0x000344c8
        /*3ed8*/ 	.short	0x010a
        /*3eda*/ 	.byte	0x3f
	.zero		1


	//   ....[174]....
        /*3edc*/ 	.word	0x0001a280
        /*3ee0*/ 	.word	0x0000000d
        /*3ee4*/ 	.word	0x000344d0
        /*3ee8*/ 	.short	0x010a
        /*3eea*/ 	.byte	0x3f
	.zero		1


	//   ....[175]....
        /*3eec*/ 	.word	0x0001a2e0
        /*3ef0*/ 	.word	0x0000000d
        /*3ef4*/ 	.word	0x000344d8
        /*3ef8*/ 	.short	0x010a
        /*3efa*/ 	.byte	0x3f
	.zero		1


	//   ....[176]....
        /*3efc*/ 	.word	0x0001a340
        /*3f00*/ 	.word	0x0000000d
        /*3f04*/ 	.word	0x000344c0
        /*3f08*/ 	.short	0x010a
        /*3f0a*/ 	.byte	0x3f
	.zero		1


	//   ....[177]....
        /*3f0c*/ 	.word	0x0001a3a0
        /*3f10*/ 	.word	0x0000000d
        /*3f14*/ 	.word	0x000344c8
        /*3f18*/ 	.short	0x010a
        /*3f1a*/ 	.byte	0x3f
	.zero		1


	//   ....[178]....
        /*3f1c*/ 	.word	0x0001a400
        /*3f20*/ 	.word	0x0000000d
        /*3f24*/ 	.word	0x000344d0
        /*3f28*/ 	.short	0x010a
        /*3f2a*/ 	.byte	0x3f
	.zero		1


	//   ....[179]....
        /*3f2c*/ 	.word	0x0001a460
        /*3f30*/ 	.word	0x0000000d
        /*3f34*/ 	.word	0x000344d8
        /*3f38*/ 	.short	0x010a
        /*3f3a*/ 	.byte	0x3f
	.zero		1


	//   ....[180]....
        /*3f3c*/ 	.word	0x0001a4c0
        /*3f40*/ 	.word	0x00000003
        /*3f44*/ 	.word	0x00034400
        /*3f48*/ 	.short	0x010a
        /*3f4a*/ 	.byte	0x3f
	.zero		1


	//   ....[181]....
        /*3f4c*/ 	.word	0x0001a520
        /*3f50*/ 	.word	0x00000003
        /*3f54*/ 	.word	0x00034400
        /*3f58*/ 	.short	0x010a
        /*3f5a*/ 	.byte	0x3f
	.zero		1


	//   ....[182]....
        /*3f5c*/ 	.word	0x0001a580
        /*3f60*/ 	.word	0x00000003
        /*3f64*/ 	.word	0x00034508
        /*3f68*/ 	.short	0x010a
        /*3f6a*/ 	.byte	0x3f
	.zero		1


	//   ....[183]....
        /*3f6c*/ 	.word	0x0001a5e0
        /*3f70*/ 	.word	0x00000006
        /*3f74*/ 	.word	0x00034400
        /*3f78*/ 	.short	0x010a
        /*3f7a*/ 	.byte	0x3f
	.zero		1


	//   ....[184]....
        /*3f7c*/ 	.word	0x0001a640
        /*3f80*/ 	.word	0x00000003
        /*3f84*/ 	.word	0x000344e0
        /*3f88*/ 	.short	0x010a
        /*3f8a*/ 	.byte	0x3f
	.zero		1


	//   ....[185]....
        /*3f8c*/ 	.word	0x0001a6a0
        /*3f90*/ 	.word	0x00000003
        /*3f94*/ 	.word	0x000344e8
        /*3f98*/ 	.short	0x010a
        /*3f9a*/ 	.byte	0x3f
	.zero		1


	//   ....[186]....
        /*3f9c*/ 	.word	0x0001a700
        /*3fa0*/ 	.word	0x00000003
        /*3fa4*/ 	.word	0x000344f0
        /*3fa8*/ 	.short	0x010a
        /*3faa*/ 	.byte	0x3f
	.zero		1


	//   ....[187]....
        /*3fac*/ 	.word	0x0001a760
        /*3fb0*/ 	.word	0x00000003
        /*3fb4*/ 	.word	0x000344f8
        /*3fb8*/ 	.short	0x010a
        /*3fba*/ 	.byte	0x3f
	.zero		1


	//   ....[188]....
        /*3fbc*/ 	.word	0x0001a7c0
        /*3fc0*/ 	.word	0x00000003
        /*3fc4*/ 	.word	0x000344e0
        /*3fc8*/ 	.short	0x010a
        /*3fca*/ 	.byte	0x3f
	.zero		1


	//   ....[189]....
        /*3fcc*/ 	.word	0x0001a820
        /*3fd0*/ 	.word	0x00000003
        /*3fd4*/ 	.word	0x000344e8
        /*3fd8*/ 	.short	0x010a
        /*3fda*/ 	.byte	0x3f
	.zero		1


	//   ....[190]....
        /*3fdc*/ 	.word	0x0001a880
        /*3fe0*/ 	.word	0x00000003
        /*3fe4*/ 	.word	0x000344f0
        /*3fe8*/ 	.short	0x010a
        /*3fea*/ 	.byte	0x3f
	.zero		1


	//   ....[191]....
        /*3fec*/ 	.word	0x0001a8e0
        /*3ff0*/ 	.word	0x00000003
        /*3ff4*/ 	.word	0x000344f8
        /*3ff8*/ 	.short	0x010a
        /*3ffa*/ 	.byte	0x3f
	.zero		1


	//   ....[192]....
        /*3ffc*/ 	.word	0x0001a940
        /*4000*/ 	.word	0x00000003
        /*4004*/ 	.word	0x000344e0
        /*4008*/ 	.short	0x010a
        /*400a*/ 	.byte	0x3f
	.zero		1


	//   ....[193]....
        /*400c*/ 	.word	0x0001a9a0
        /*4010*/ 	.word	0x00000003
        /*4014*/ 	.word	0x000344e8
        /*4018*/ 	.short	0x010a
        /*401a*/ 	.byte	0x3f
	.zero		1


	//   ....[194]....
        /*401c*/ 	.word	0x0001aa00
        /*4020*/ 	.word	0x00000003
        /*4024*/ 	.word	0x000344f0
        /*4028*/ 	.short	0x010a
        /*402a*/ 	.byte	0x3f
	.zero		1


	//   ....[195]....
        /*402c*/ 	.word	0x0001aa60
        /*4030*/ 	.word	0x00000003
        /*4034*/ 	.word	0x000344f8
        /*4038*/ 	.short	0x010a
        /*403a*/ 	.byte	0x3f
	.zero		1


	//   ....[196]....
        /*403c*/ 	.word	0x0001aac0
        /*4040*/ 	.word	0x00000003
        /*4044*/ 	.word	0x000344e0
        /*4048*/ 	.short	0x010a
        /*404a*/ 	.byte	0x3f
	.zero		1


	//   ....[197]....
        /*404c*/ 	.word	0x0001ab20
        /*4050*/ 	.word	0x00000003
        /*4054*/ 	.word	0x000344e8
        /*4058*/ 	.short	0x010a
        /*405a*/ 	.byte	0x3f
	.zero		1


	//   ....[198]....
        /*405c*/ 	.word	0x0001ab80
        /*4060*/ 	.word	0x00000003
        /*4064*/ 	.word	0x000344f0
        /*4068*/ 	.short	0x010a
        /*406a*/ 	.byte	0x3f
	.zero		1


	//   ....[199]....
        /*406c*/ 	.word	0x0001abe0
        /*4070*/ 	.word	0x00000003
        /*4074*/ 	.word	0x000344f8
        /*4078*/ 	.short	0x010a
        /*407a*/ 	.byte	0x3f
	.zero		1


	//   ....[200]....
        /*407c*/ 	.word	0x0001ac40
        /*4080*/ 	.word	0x00000003
        /*4084*/ 	.word	0x000344e0
        /*4088*/ 	.short	0x010a
        /*408a*/ 	.byte	0x3f
	.zero		1


	//   ....[201]....
        /*408c*/ 	.word	0x0001aca0
        /*4090*/ 	.word	0x00000003
        /*4094*/ 	.word	0x000344e8
        /*4098*/ 	.short	0x010a
        /*409a*/ 	.byte	0x3f
	.zero		1


	//   ....[202]....
        /*409c*/ 	.word	0x0001ad00
        /*40a0*/ 	.word	0x00000003
        /*40a4*/ 	.word	0x000344f0
        /*40a8*/ 	.short	0x010a
        /*40aa*/ 	.byte	0x3f
	.zero		1


	//   ....[203]....
        /*40ac*/ 	.word	0x0001add0
        /*40b0*/ 	.word	0x00000008
        /*40b4*/ 	.word	0x000344a0
        /*40b8*/ 	.short	0x010a
        /*40ba*/ 	.byte	0x3f
	.zero		1


	//   ....[204]....
        /*40bc*/ 	.word	0x0001ae20
        /*40c0*/ 	.word	0x00000003
        /*40c4*/ 	.word	0x00034400
        /*40c8*/ 	.short	0x010a
        /*40ca*/ 	.byte	0x3f
	.zero		1


	//   ....[205]....
        /*40cc*/ 	.word	0x0001b030
        /*40d0*/ 	.word	0x00000007
        /*40d4*/ 	.word	0x00000000
        /*40d8*/ 	.short	0x010a
        /*40da*/ 	.byte	0x3f
	.zero		1


	//   ....[206]....
        /*40dc*/ 	.word	0x0001b080
        /*40e0*/ 	.word	0x00000009
        /*40e4*/ 	.word	0x00000000
        /*40e8*/ 	.short	0x010a
        /*40ea*/ 	.byte	0x3f
	.zero		1


	//   ....[207]....
        /*40ec*/ 	.word	0x0001b0d0
        /*40f0*/ 	.word	0x00000006
        /*40f4*/ 	.word	0x00000000
        /*40f8*/ 	.short	0x010a
        /*40fa*/ 	.byte	0x3f
	.zero		1


	//   ....[208]....
        /*40fc*/ 	.word	0x0001b120
        /*4100*/ 	.word	0x0000000c
        /*4104*/ 	.word	0x00034440
        /*4108*/ 	.short	0x010a
        /*410a*/ 	.byte	0x3f
	.zero		1


	//   ....[209]....
        /*410c*/ 	.word	0x0001b170
        /*4110*/ 	.word	0x00000003
        /*4114*/ 	.word	0x00034440
        /*4118*/ 	.short	0x010a
        /*411a*/ 	.byte	0x3f
	.zero		1


	//   ....[210]....
        /*411c*/ 	.word	0x0001b1c0
        /*4120*/ 	.word	0x00000003
        /*4124*/ 	.word	0x00034440
        /*4128*/ 	.short	0x010a
        /*412a*/ 	.byte	0x3f
	.zero		1


	//   ....[211]....
        /*412c*/ 	.word	0x0001b210
        /*4130*/ 	.word	0x00000003
        /*4134*/ 	.word	0x00034440
        /*4138*/ 	.short	0x010a
        /*413a*/ 	.byte	0x3f
	.zero		1


	//   ....[212]....
        /*413c*/ 	.word	0x0001b260
        /*4140*/ 	.word	0x00000003
        /*4144*/ 	.word	0x00034440
        /*4148*/ 	.short	0x010a
        /*414a*/ 	.byte	0x3f
	.zero		1


	//   ....[213]....
        /*414c*/ 	.word	0x0001b2b0
        /*4150*/ 	.word	0x00000003
        /*4154*/ 	.word	0x00034440
        /*4158*/ 	.short	0x010a
        /*415a*/ 	.byte	0x3f
	.zero		1


	//   ....[214]....
        /*415c*/ 	.word	0x0001b300
        /*4160*/ 	.word	0x00000003
        /*4164*/ 	.word	0x00034440
        /*4168*/ 	.short	0x010a
        /*416a*/ 	.byte	0x3f
	.zero		1


	//   ....[215]....
        /*416c*/ 	.word	0x0001b350
        /*4170*/ 	.word	0x00000003
        /*4174*/ 	.word	0x00034440
        /*4178*/ 	.short	0x010a
        /*417a*/ 	.byte	0x3f
	.zero		1


	//----- nvinfo : EIATTR_NUM_MBARRIERS
	.align		4
.L_39:
        /*417c*/ 	.byte	0x03, 0x38
        /*417e*/ 	.short	0x0026


	//----- nvinfo : EIATTR_EXIT_INSTR_OFFSETS
	.align		4
        /*4180*/ 	.byte	0x04, 0x1c
        /*4182*/ 	.short	(.L_41 - .L_40)


	//   ....[0]....
.L_40:
        /*4184*/ 	.word	0x00002c20


	//   ....[1]....
        /*4188*/ 	.word	0x00002e50


	//   ....[2]....
        /*418c*/ 	.word	0x00002fb0


	//   ....[3]....
        /*4190*/ 	.word	0x000136f0


	//   ....[4]....
        /*4194*/ 	.word	0x00013790


	//   ....[5]....
        /*4198*/ 	.word	0x00015e10


	//   ....[6]....
        /*419c*/ 	.word	0x00017910


	//   ....[7]....
        /*41a0*/ 	.word	0x00019c30


	//----- nvinfo : EIATTR_MAX_THREADS
	.align		4
.L_41:
        /*41a4*/ 	.byte	0x04, 0x05
        /*41a6*/ 	.short	(.L_43 - .L_42)
.L_42:
        /*41a8*/ 	.word	0x00000180
        /*41ac*/ 	.word	0x00000001
        /*41b0*/ 	.word	0x00000001


	//----- nvinfo : EIATTR_CRS_STACK_SIZE
	.align		4
.L_43:
        /*41b4*/ 	.byte	0x04, 0x1e
        /*41b6*/ 	.short	(.L_45 - .L_44)
.L_44:
        /*41b8*/ 	.word	0x00000000


	//----- nvinfo : EIATTR_CBANK_PARAM_SIZE
	.align		4
.L_45:
        /*41bc*/ 	.byte	0x03, 0x19
        /*41be*/ 	.short	0x0770


	//----- nvinfo : EIATTR_PARAM_CBANK
	.align		4
        /*41c0*/ 	.byte	0x04, 0x0a
        /*41c2*/ 	.short	(.L_47 - .L_46)
	.align		4
.L_46:
        /*41c4*/ 	.word	index@(.nv.constant0._ZN7cutlass13device_kernelINS_4gemm6kernel13GemmUniversalINS1_17GroupProblemShapeIN4cute5tupleIJiiiEEEEENS1_10collective13CollectiveMmaINS1_39MainloopSm90ArrayTmaGmmaWarpSpecializedILi4ENS6_IJNS5_1CILi1EEESD_SD_EEENS1_52KernelPtrArrayTmaWarpSpecializedPingpongFP8FastAccumEEENS6_IJNSC_ILi128EEENSC_ILi256EEESH_EEENS_12float_e4m3_tEPNS6_IJlSD_NSC_ILi0EEEEEESK_SN_NS5_8TiledMMAINS5_8MMA_AtomIJNS5_4SM904GMMA31MMA_64x256x32_F32E4M3E4M3_SS_TNILNSR_7ScaleInE1ELST_1EEEEEENS5_6LayoutISE_NS6_IJSL_SL_SL_EEEEENS6_IJNS5_10UnderscoreESZ_SZ_EEEEENS5_13SM90_TMA_LOADENS5_14ComposedLayoutINS5_7SwizzleILi3ELi4ELi3EEENS5_18smem_ptr_flag_bitsILi8EEENSW_INS6_IJNSC_ILi8EEESH_EEENS6_IJSH_SD_EEEEEEEvNS5_8identityES12_S1C_vS1D_EENS_8epilogue10collective18CollectiveEpilogueINS1F_30Sm90PtrArrayTmaWarpSpecializedILi4ELi2ELi16ELb1ELb0ELi2EEEJSJ_NS6_IJNSC_ILi64EEENSC_ILi32EEEEEENS_6half_tEPNS6_IJSD_lSL_EEES1N_S1P_NS1F_6fusion15FusionCallbacksIS1J_NS1Q_17LinearCombinationIS1N_fS1N_fLNS_15FloatRoundStyleE2EEESJ_S1M_JEEES12_NS13_IS15_NS16_ILi16EEENSW_INS6_IJS1K_S18_EEENS6_IJSD_S1K_EEEEEEENS5_17SM75_U16x8_LDSM_TENS5_14SM90_TMA_STOREES20_NS5_17SM90_U16x8_STSM_TENS5_9Copy_AtomIJNS5_17SM90_U32x4_STSM_NES1N_EEEvEEEvvEEEEvNT_6ParamsE)
        /*41c8*/ 	.short	0x0210
        /*41ca*/ 	.short	0x0770


	//----- nvinfo : EIATTR_SW_WAR
	.align		4
.L_47:
        /*41cc*/ 	.byte	0x04, 0x36
        /*41ce*/ 	.short	(.L_49 - .L_48)
.L_48:
        /*41d0*/ 	.word	0x00000008
.L_49:


//--------------------- .nv.callgraph             --------------------------
	.section	.nv.callgraph,"",@"SHT_CUDA_CALLGRAPH"
	.align	4
	.sectionentsize	8
	.align		4
        /*0000*/ 	.word	0x00000000
	.align		4
        /*0004*/ 	.word	0xffffffff
	.align		4
        /*0008*/ 	.word	index@(_ZN7cutlass13device_kernelINS_4gemm6kernel13GemmUniversalINS1_17GroupProblemShapeIN4cute5tupleIJiiiEEEEENS1_10collective13CollectiveMmaINS1_39MainloopSm90ArrayTmaGmmaWarpSpecializedILi4ENS6_IJNS5_1CILi1EEESD_SD_EEENS1_52KernelPtrArrayTmaWarpSpecializedPingpongFP8FastAccumEEENS6_IJNSC_ILi128EEENSC_ILi256EEESH_EEENS_12float_e4m3_tEPNS6_IJlSD_NSC_ILi0EEEEEESK_SN_NS5_8TiledMMAINS5_8MMA_AtomIJNS5_4SM904GMMA31MMA_64x256x32_F32E4M3E4M3_SS_TNILNSR_7ScaleInE1ELST_1EEEEEENS5_6LayoutISE_NS6_IJSL_SL_SL_EEEEENS6_IJNS5_10UnderscoreESZ_SZ_EEEEENS5_13SM90_TMA_LOADENS5_14ComposedLayoutINS5_7SwizzleILi3ELi4ELi3EEENS5_18smem_ptr_flag_bitsILi8EEENSW_INS6_IJNSC_ILi8EEESH_EEENS6_IJSH_SD_EEEEEEEvNS5_8identityES12_S1C_vS1D_EENS_8epilogue10collective18CollectiveEpilogueINS1F_30Sm90PtrArrayTmaWarpSpecializedILi4ELi2ELi16ELb1ELb0ELi2EEEJSJ_NS6_IJNSC_ILi64EEENSC_ILi32EEEEEENS_6half_tEPNS6_IJSD_lSL_EEES1N_S1P_NS1F_6fusion15FusionCallbacksIS1J_NS1Q_17LinearCombinationIS1N_fS1N_fLNS_15FloatRoundStyleE2EEESJ_S1M_JEEES12_NS13_IS15_NS16_ILi16EEENSW_INS6_IJS1K_S18_EEENS6_IJSD_S1K_EEEEEEENS5_17SM75_U16x8_LDSM_TENS5_14SM90_TMA_STOREES20_NS5_17SM90_U16x8_STSM_TENS5_9Copy_AtomIJNS5_17SM90_U32x4_STSM_NES1N_EEEvEEEvvEEEEvNT_6ParamsE)
	.align		4
        /*000c*/ 	.word	index@(__assertfail)
	.align		4
        /*0010*/ 	.word	0x00000000
	.align		4
        /*0014*/ 	.word	0xfffffffe
	.align		4
        /*0018*/ 	.word	0x00000000
	.align		4
        /*001c*/ 	.word	0xfffffffd
	.align		4
        /*0020*/ 	.word	0x00000000
	.align		4
        /*0024*/ 	.word	0xfffffffc


//--------------------- .nv.constant4             --------------------------
	.section	.nv.constant4,"a",@progbits
	.align	8
	.align		8
.nv.constant4:
        /*0000*/ 	.dword	__assertfail
	.align		8
        /*0008*/ 	.dword	__unnamed_1
	.align		8
        /*0010*/ 	.dword	_ZN39_INTERNAL_5893bff8_4_k_cu_74af1d74_29314cuda3std3__45__cpo5beginE
	.align		8
        /*0018*/ 	.dword	_ZN39_INTERNAL_5893bff8_4_k_cu_74af1d74_29314cuda3std3__45__cpo3endE
	.align		8
        /*0020*/ 	.dword	_ZN39_INTERNAL_5893bff8_4_k_cu_74af1d74_29314cuda3std3__45__cpo6cbeginE
	.align		8
        /*0028*/ 	.dword	_ZN39_INTERNAL_5893bff8_4_k_cu_74af1d74_29314cuda3std3__45__cpo4cendE
	.align		8
        /*0030*/ 	.dword	_ZN39_INTERNAL_5893bff8_4_k_cu_74af1d74_29314cuda3std3__441_GLOBAL__N__5893bff8_4_k_cu_74af1d74_29316ignoreE
	.align		8
        /*0038*/ 	.dword	_ZN39_INTERNAL_5893bff8_4_k_cu_74af1d74_29314cuda3std3__419piecewise_constructE
	.align		8
        /*0040*/ 	.dword	_ZN39_INTERNAL_5893bff8_4_k_cu_74af1d74_29314cuda3std3__48in_placeE
	.align		8
        /*0048*/ 	.dword	_ZN39_INTERNAL_5893bff8_4_k_cu_74af1d74_29314cuda3std6ranges3__45__cpo4swapE
	.align		8
        /*0050*/ 	.dword	_ZN39_INTERNAL_5893bff8_4_k_cu_74af1d74_29314cuda3std6ranges3__45__cpo9iter_moveE
	.align		8
        /*0058*/ 	.dword	_ZN39_INTERNAL_5893bff8_4_k_cu_74af1d74_29314cute7productE
	.align		8
        /*0060*/ 	.dword	_ZN39_INTERNAL_5893bff8_4_k_cu_74af1d74_29314cute1_E
	.align		8
        /*0068*/ 	.dword	$str$24
	.align		8
        /*0070*/ 	.dword	$str$25


//--------------------- .text._ZN7cutlass13device_kernelINS_4gemm6kernel13GemmUniversalINS1_17GroupProblemShapeIN4cute5tupleIJiiiEEEEENS1_10collective13CollectiveMmaINS1_39MainloopSm90ArrayTmaGmmaWarpSpecializedILi4ENS6_IJNS5_1CILi1EEESD_SD_EEENS1_52KernelPtrArrayTmaWarpSpecializedPingpongFP8FastAccumEEENS6_IJNSC_ILi128EEENSC_ILi256EEESH_EEENS_12float_e4m3_tEPNS6_IJlSD_NSC_ILi0EEEEEESK_SN_NS5_8TiledMMAINS5_8MMA_AtomIJNS5_4SM904GMMA31MMA_64x256x32_F32E4M3E4M3_SS_TNILNSR_7ScaleInE1ELST_1EEEEEENS5_6LayoutISE_NS6_IJSL_SL_SL_EEEEENS6_IJNS5_10UnderscoreESZ_SZ_EEEEENS5_13SM90_TMA_LOADENS5_14ComposedLayoutINS5_7SwizzleILi3ELi4ELi3EEENS5_18smem_ptr_flag_bitsILi8EEENSW_INS6_IJNSC_ILi8EEESH_EEENS6_IJSH_SD_EEEEEEEvNS5_8identityES12_S1C_vS1D_EENS_8epilogue10collective18CollectiveEpilogueINS1F_30Sm90PtrArrayTmaWarpSpecializedILi4ELi2ELi16ELb1ELb0ELi2EEEJSJ_NS6_IJNSC_ILi64EEENSC_ILi32EEEEEENS_6half_tEPNS6_IJSD_lSL_EEES1N_S1P_NS1F_6fusion15FusionCallbacksIS1J_NS1Q_17LinearCombinationIS1N_fS1N_fLNS_15FloatRoundStyleE2EEESJ_S1M_JEEES12_NS13_IS15_NS16_ILi16EEENSW_INS6_IJS1K_S18_EEENS6_IJSD_S1K_EEEEEEENS5_17SM75_U16x8_LDSM_TENS5_14SM90_TMA_STOREES20_NS5_17SM90_U16x8_STSM_TENS5_9Copy_AtomIJNS5_17SM90_U32x4_STSM_NES1N_EEEvEEEvvEEEEvNT_6ParamsE --------------------------
	.section	.text._ZN7cutlass13device_kernelINS_4gemm6kernel13GemmUniversalINS1_17GroupProblemShapeIN4cute5tupleIJiiiEEEEENS1_10collective13CollectiveMmaINS1_39MainloopSm90ArrayTmaGmmaWarpSpecializedILi4ENS6_IJNS5_1CILi1EEESD_SD_EEENS1_52KernelPtrArrayTmaWarpSpecializedPingpongFP8FastAccumEEENS6_IJNSC_ILi128EEENSC_ILi256EEESH_EEENS_12float_e4m3_tEPNS6_IJlSD_NSC_ILi0EEEEEESK_SN_NS5_8TiledMMAINS5_8MMA_AtomIJNS5_4SM904GMMA31MMA_64x256x32_F32E4M3E4M3_SS_TNILNSR_7ScaleInE1ELST_1EEEEEENS5_6LayoutISE_NS6_IJSL_SL_SL_EEEEENS6_IJNS5_10UnderscoreESZ_SZ_EEEEENS5_13SM90_TMA_LOADENS5_14ComposedLayoutINS5_7SwizzleILi3ELi4ELi3EEENS5_18smem_ptr_flag_bitsILi8EEENSW_INS6_IJNSC_ILi8EEESH_EEENS6_IJSH_SD_EEEEEEEvNS5_8identityES12_S1C_vS1D_EENS_8epilogue10collective18CollectiveEpilogueINS1F_30Sm90PtrArrayTmaWarpSpecializedILi4ELi2ELi16ELb1ELb0ELi2EEEJSJ_NS6_IJNSC_ILi64EEENSC_ILi32EEEEEENS_6half_tEPNS6_IJSD_lSL_EEES1N_S1P_NS1F_6fusion15FusionCallbacksIS1J_NS1Q_17LinearCombinationIS1N_fS1N_fLNS_15FloatRoundStyleE2EEESJ_S1M_JEEES12_NS13_IS15_NS16_ILi16EEENSW_INS6_IJS1K_S18_EEENS6_IJSD_S1K_EEEEEEENS5_17SM75_U16x8_LDSM_TENS5_14SM90_TMA_STOREES20_NS5_17SM90_U16x8_STSM_TENS5_9Copy_AtomIJNS5_17SM90_U32x4_STSM_NES1N_EEEvEEEvvEEEEvNT_6ParamsE,"ax",@progbits
	.align	128
.text._ZN7cutlass13device_kernelINS_4gemm6kernel13GemmUniversalINS1_17GroupProblemShapeIN4cute5tupleIJiiiEEEEENS1_10collective13CollectiveMmaINS1_39MainloopSm90ArrayTmaGmmaWarpSpecializedILi4ENS6_IJNS5_1CILi1EEESD_SD_EEENS1_52KernelPtrArrayTmaWarpSpecializedPingpongFP8FastAccumEEENS6_IJNSC_ILi128EEENSC_ILi256EEESH_EEENS_12float_e4m3_tEPNS6_IJlSD_NSC_ILi0EEEEEESK_SN_NS5_8TiledMMAINS5_8MMA_AtomIJNS5_4SM904GMMA31MMA_64x256x32_F32E4M3E4M3_SS_TNILNSR_7ScaleInE1ELST_1EEEEEENS5_6LayoutISE_NS6_IJSL_SL_SL_EEEEENS6_IJNS5_10UnderscoreESZ_SZ_EEEEENS5_13SM90_TMA_LOADENS5_14ComposedLayoutINS5_7SwizzleILi3ELi4ELi3EEENS5_18smem_ptr_flag_bitsILi8EEENSW_INS6_IJNSC_ILi8EEESH_EEENS6_IJSH_SD_EEEEEEEvNS5_8identityES12_S1C_vS1D_EENS_8epilogue10collective18CollectiveEpilogueINS1F_30Sm90PtrArrayTmaWarpSpecializedILi4ELi2ELi16ELb1ELb0ELi2EEEJSJ_NS6_IJNSC_ILi64EEENSC_ILi32EEEEEENS_6half_tEPNS6_IJSD_lSL_EEES1N_S1P_NS1F_6fusion15FusionCallbacksIS1J_NS1Q_17LinearCombinationIS1N_fS1N_fLNS_15FloatRoundStyleE2EEESJ_S1M_JEEES12_NS13_IS15_NS16_ILi16EEENSW_INS6_IJS1K_S18_EEENS6_IJSD_S1K_EEEEEEENS5_17SM75_U16x8_LDSM_TENS5_14SM90_TMA_STOREES20_NS5_17SM90_U16x8_STSM_TENS5_9Copy_AtomIJNS5_17SM90_U32x4_STSM_NES1N_EEEvEEEvvEEEEvNT_6ParamsE:
        .type           _ZN7cutlass13device_kernelINS_4gemm6kernel13GemmUniversalINS1_17GroupProblemShapeIN4cute5tupleIJiiiEEEEENS1_10collective13CollectiveMmaINS1_39MainloopSm90ArrayTmaGmmaWarpSpecializedILi4ENS6_IJNS5_1CILi1EEESD_SD_EEENS1_52KernelPtrArrayTmaWarpSpecializedPingpongFP8FastAccumEEENS6_IJNSC_ILi128EEENSC_ILi256EEESH_EEENS_12float_e4m3_tEPNS6_IJlSD_NSC_ILi0EEEEEESK_SN_NS5_8TiledMMAINS5_8MMA_AtomIJNS5_4SM904GMMA31MMA_64x256x32_F32E4M3E4M3_SS_TNILNSR_7ScaleInE1ELST_1EEEEEENS5_6LayoutISE_NS6_IJSL_SL_SL_EEEEENS6_IJNS5_10UnderscoreESZ_SZ_EEEEENS5_13SM90_TMA_LOADENS5_14ComposedLayoutINS5_7SwizzleILi3ELi4ELi3EEENS5_18smem_ptr_flag_bitsILi8EEENSW_INS6_IJNSC_ILi8EEESH_EEENS6_IJSH_SD_EEEEEEEvNS5_8identityES12_S1C_vS1D_EENS_8epilogue10collective18CollectiveEpilogueINS1F_30Sm90PtrArrayTmaWarpSpecializedILi4ELi2ELi16ELb1ELb0ELi2EEEJSJ_NS6_IJNSC_ILi64EEENSC_ILi32EEEEEENS_6half_tEPNS6_IJSD_lSL_EEES1N_S1P_NS1F_6fusion15FusionCallbacksIS1J_NS1Q_17LinearCombinationIS1N_fS1N_fLNS_15FloatRoundStyleE2EEESJ_S1M_JEEES12_NS13_IS15_NS16_ILi16EEENSW_INS6_IJS1K_S18_EEENS6_IJSD_S1K_EEEEEEENS5_17SM75_U16x8_LDSM_TENS5_14SM90_TMA_STOREES20_NS5_17SM90_U16x8_STSM_TENS5_9Copy_AtomIJNS5_17SM90_U32x4_STSM_NES1N_EEEvEEEvvEEEEvNT_6ParamsE,@function
        .size           _ZN7cutlass13device_kernelINS_4gemm6kernel13GemmUniversalINS1_17GroupProblemShapeIN4cute5tupleIJiiiEEEEENS1_10collective13CollectiveMmaINS1_39MainloopSm90ArrayTmaGmmaWarpSpecializedILi4ENS6_IJNS5_1CILi1EEESD_SD_EEENS1_52KernelPtrArrayTmaWarpSpecializedPingpongFP8FastAccumEEENS6_IJNSC_ILi128EEENSC_ILi256EEESH_EEENS_12float_e4m3_tEPNS6_IJlSD_NSC_ILi0EEEEEESK_SN_NS5_8TiledMMAINS5_8MMA_AtomIJNS5_4SM904GMMA31MMA_64x256x32_F32E4M3E4M3_SS_TNILNSR_7ScaleInE1ELST_1EEEEEENS5_6LayoutISE_NS6_IJSL_SL_SL_EEEEENS6_IJNS5_10UnderscoreESZ_SZ_EEEEENS5_13SM90_TMA_LOADENS5_14ComposedLayoutINS5_7SwizzleILi3ELi4ELi3EEENS5_18smem_ptr_flag_bitsILi8EEENSW_INS6_IJNSC_ILi8EEESH_EEENS6_IJSH_SD_EEEEEEEvNS5_8identityES12_S1C_vS1D_EENS_8epilogue10collective18CollectiveEpilogueINS1F_30Sm90PtrArrayTmaWarpSpecializedILi4ELi2ELi16ELb1ELb0ELi2EEEJSJ_NS6_IJNSC_ILi64EEENSC_ILi32EEEEEENS_6half_tEPNS6_IJSD_lSL_EEES1N_S1P_NS1F_6fusion15FusionCallbacksIS1J_NS1Q_17LinearCombinationIS1N_fS1N_fLNS_15FloatRoundStyleE2EEESJ_S1M_JEEES12_NS13_IS15_NS16_ILi16EEENSW_INS6_IJS1K_S18_EEENS6_IJSD_S1K_EEEEEEENS5_17SM75_U16x8_LDSM_TENS5_14SM90_TMA_STOREES20_NS5_17SM90_U16x8_STSM_TENS5_9Copy_AtomIJNS5_17SM90_U32x4_STSM_NES1N_EEEvEEEvvEEEEvNT_6ParamsE,(.L_x_429 - _ZN7cutlass13device_kernelINS_4gemm6kernel13GemmUniversalINS1_17GroupProblemShapeIN4cute5tupleIJiiiEEEEENS1_10collective13CollectiveMmaINS1_39MainloopSm90ArrayTmaGmmaWarpSpecializedILi4ENS6_IJNS5_1CILi1EEESD_SD_EEENS1_52KernelPtrArrayTmaWarpSpecializedPingpongFP8FastAccumEEENS6_IJNSC_ILi128EEENSC_ILi256EEESH_EEENS_12float_e4m3_tEPNS6_IJlSD_NSC_ILi0EEEEEESK_SN_NS5_8TiledMMAINS5_8MMA_AtomIJNS5_4SM904GMMA31MMA_64x256x32_F32E4M3E4M3_SS_TNILNSR_7ScaleInE1ELST_1EEEEEENS5_6LayoutISE_NS6_IJSL_SL_SL_EEEEENS6_IJNS5_10UnderscoreESZ_SZ_EEEEENS5_13SM90_TMA_LOADENS5_14ComposedLayoutINS5_7SwizzleILi3ELi4ELi3EEENS5_18smem_ptr_flag_bitsILi8EEENSW_INS6_IJNSC_ILi8EEESH_EEENS6_IJSH_SD_EEEEEEEvNS5_8identityES12_S1C_vS1D_EENS_8epilogue10collective18CollectiveEpilogueINS1F_30Sm90PtrArrayTmaWarpSpecializedILi4ELi2ELi16ELb1ELb0ELi2EEEJSJ_NS6_IJNSC_ILi64EEENSC_ILi32EEEEEENS_6half_tEPNS6_IJSD_lSL_EEES1N_S1P_NS1F_6fusion15FusionCallbacksIS1J_NS1Q_17LinearCombinationIS1N_fS1N_fLNS_15FloatRoundStyleE2EEESJ_S1M_JEEES12_NS13_IS15_NS16_ILi16EEENSW_INS6_IJS1K_S18_EEENS6_IJSD_S1K_EEEEEEENS5_17SM75_U16x8_LDSM_TENS5_14SM90_TMA_STOREES20_NS5_17SM90_U16x8_STSM_TENS5_9Copy_AtomIJNS5_17SM90_U32x4_STSM_NES1N_EEEvEEEvvEEEEvNT_6ParamsE)
        .other          _ZN7cutlass13device_kernelINS_4gemm6kernel13GemmUniversalINS1_17GroupProblemShapeIN4cute5tupleIJiiiEEEEENS1_10collective13CollectiveMmaINS1_39MainloopSm90ArrayTmaGmmaWarpSpecializedILi4ENS6_IJNS5_1CILi1EEESD_SD_EEENS1_52KernelPtrArrayTmaWarpSpecializedPingpongFP8FastAccumEEENS6_IJNSC_ILi128EEENSC_ILi256EEESH_EEENS_12float_e4m3_tEPNS6_IJlSD_NSC_ILi0EEEEEESK_SN_NS5_8TiledMMAINS5_8MMA_AtomIJNS5_4SM904GMMA31MMA_64x256x32_F32E4M3E4M3_SS_TNILNSR_7ScaleInE1ELST_1EEEEEENS5_6LayoutISE_NS6_IJSL_SL_SL_EEEEENS6_IJNS5_10UnderscoreESZ_SZ_EEEEENS5_13SM90_TMA_LOADENS5_14ComposedLayoutINS5_7SwizzleILi3ELi4ELi3EEENS5_18smem_ptr_flag_bitsILi8EEENSW_INS6_IJNSC_ILi8EEESH_EEENS6_IJSH_SD_EEEEEEEvNS5_8identityES12_S1C_vS1D_EENS_8epilogue10collective18CollectiveEpilogueINS1F_30Sm90PtrArrayTmaWarpSpecializedILi4ELi2ELi16ELb1ELb0ELi2EEEJSJ_NS6_IJNSC_ILi64EEENSC_ILi32EEEEEENS_6half_tEPNS6_IJSD_lSL_EEES1N_S1P_NS1F_6fusion15FusionCallbacksIS1J_NS1Q_17LinearCombinationIS1N_fS1N_fLNS_15FloatRoundStyleE2EEESJ_S1M_JEEES12_NS13_IS15_NS16_ILi16EEENSW_INS6_IJS1K_S18_EEENS6_IJSD_S1K_EEEEEEENS5_17SM75_U16x8_LDSM_TENS5_14SM90_TMA_STOREES20_NS5_17SM90_U16x8_STSM_TENS5_9Copy_AtomIJNS5_17SM90_U32x4_STSM_NES1N_EEEvEEEvvEEEEvNT_6ParamsE,@"STO_CUDA_ENTRY STV_DEFAULT"
_ZN7cutlass13device_kernelINS_4gemm6kernel13GemmUniversalINS1_17GroupProblemShapeIN4cute5tupleIJiiiEEEEENS1_10collective13CollectiveMmaINS1_39MainloopSm90ArrayTmaGmmaWarpSpecializedILi4ENS6_IJNS5_1CILi1EEESD_SD_EEENS1_52KernelPtrArrayTmaWarpSpecializedPingpongFP8FastAccumEEENS6_IJNSC_ILi128EEENSC_ILi256EEESH_EEENS_12float_e4m3_tEPNS6_IJlSD_NSC_ILi0EEEEEESK_SN_NS5_8TiledMMAINS5_8MMA_AtomIJNS5_4SM904GMMA31MMA_64x256x32_F32E4M3E4M3_SS_TNILNSR_7ScaleInE1ELST_1EEEEEENS5_6LayoutISE_NS6_IJSL_SL_SL_EEEEENS6_IJNS5_10UnderscoreESZ_SZ_EEEEENS5_13SM90_TMA_LOADENS5_14ComposedLayoutINS5_7SwizzleILi3ELi4ELi3EEENS5_18smem_ptr_flag_bitsILi8EEENSW_INS6_IJNSC_ILi8EEESH_EEENS6_IJSH_SD_EEEEEEEvNS5_8identityES12_S1C_vS1D_EENS_8epilogue10collective18CollectiveEpilogueINS1F_30Sm90PtrArrayTmaWarpSpecializedILi4ELi2ELi16ELb1ELb0ELi2EEEJSJ_NS6_IJNSC_ILi64EEENSC_ILi32EEEEEENS_6half_tEPNS6_IJSD_lSL_EEES1N_S1P_NS1F_6fusion15FusionCallbacksIS1J_NS1Q_17LinearCombinationIS1N_fS1N_fLNS_15FloatRoundStyleE2EEESJ_S1M_JEEES12_NS13_IS15_NS16_ILi16EEENSW_INS6_IJS1K_S18_EEENS6_IJSD_S1K_EEEEEEENS5_17SM75_U16x8_LDSM_TENS5_14SM90_TMA_STOREES20_NS5_17SM90_U16x8_STSM_TENS5_9Copy_AtomIJNS5_17SM90_U32x4_STSM_NES1N_EEEvEEEvvEEEEvNT_6ParamsE:
[----:B------:R-:W1:Y:S02]  /*0000*/  LDC R1, c[0x0][0x28] ;  /* 0x00000a00ff017b82 */ /* 0x000e640000000800 */
[----:B-1----:R-:W-:-:S06]  /*0010*/  VIADD R1, R1, 0xfffff810 ;  /* 0xfffff81001017836 */ /* 0x002fcc0000000000 */
[----:B------:R-:W1:Y:S01]  /*0020*/  LDC.64 R6, c[0x0][0x918] ;  /* 0x00024600ff067b82 */ /* 0x000e620000000a00 */
[----:B------:R-:W-:Y:S01]  /*0030*/  ULDC.64 UR38, c[0x0][0x208] ;  /* 0x0000820000267ab9 */ /* 0x000fe20000000a00 */
[----:B------:R-:W2:Y:S01]  /*0040*/  S2R R21, SR_TID.X ;  /* 0x0000000000157919 */ /* 0x000ea20000002100 */
[----:B------:R-:W-:Y:S01]  /*0050*/  ULDC UR4, c[0x0][0x910] ;  /* 0x0002440000047ab9 */ /* 0x000fe20000000800 */
[----:B------:R-:W-:Y:S01]  /*0060*/  ULDC.64 UR20, c[0x0][0x8d0] ;  /* 0x0002340000147ab9 */ /* 0x000fe20000000a00 */
[----:B------:R-:W-:Y:S01]  /*0070*/  ULDC.64 UR14, c[0x0][0x8c8] ;  /* 0x00023200000e7ab9 */ /* 0x000fe20000000a00 */
[----:B------:R-:W-:Y:S01]  /*0080*/  MOV R8, RZ ;  /* 0x000000ff00087202 */ /* 0x000fe20000000f00 */
[----:B------:R-:W-:Y:S01]  /*0090*/  IMAD.MOV.U32 R0, RZ, RZ, RZ ;  /* 0x000000ffff007224 */ /* 0x000fe200078e00ff */
[----:B------:R-:W-:Y:S01]  /*00a0*/  S2UR UR6, SR_CTAID.Y ;  /* 0x00000000000679c3 */ /* 0x000fe20000002600 */
[----:B------:R-:W-:Y:S01]  /*00b0*/  ULDC.64 UR22, c[0x0][0x8e8] ;  /* 0x00023a0000167ab9 */ /* 0x000fe20000000a00 */
[----:B------:R-:W-:Y:S01]  /*00c0*/  ULDC.64 UR16, c[0x0][0x8e0] ;  /* 0x0002380000107ab9 */ /* 0x000fe20000000a00 */
[----:B-1----:R-:W3:Y:S01]  /*00d0*/  LDG.E R9, desc[UR38][R6.64] ;  /* 0x0000002606097981 */ /* 0x002ee2000c1e1900 */
[----:B------:R-:W-:-:S03]  /*00e0*/  IMAD.U32 R3, RZ, RZ, UR4 ;  /* 0x00000004ff037e24 */ /* 0x000fc6000f8e00ff */
[----:B------:R-:W4:Y:S01]  /*00f0*/  LDG.E R2, desc[UR38][R6.64+0x4] ;  /* 0x0000042606027981 */ /* 0x000f22000c1e1900 */
[----:B--2---:R-:W-:Y:S01]  /*0100*/  LOP3.LUT R20, R21, 0x1f, RZ, 0xc0, !PT ;  /* 0x0000001f15147812 */ /* 0x004fe200078ec0ff */
[----:B------:R-:W-:Y:S01]  /*0110*/  UISETP.NE.U32.AND UP0, UPT, UR20, URZ, UPT ;  /* 0x0000003f1400728c */ /* 0x000fe2000bf05070 */
[----:B------:R-:W1:Y:S01]  /*0120*/  S2UR UR57, SR_CTAID.X ;  /* 0x00000000003979c3 */ /* 0x000e620000002500 */
[----:B------:R-:W-:Y:S01]  /*0130*/  ULDC UR4, c[0x0][0x908] ;  /* 0x0002420000047ab9 */ /* 0x000fe20000000800 */
[----:B------:R-:W-:Y:S01]  /*0140*/  ISETP.GE.AND P0, PT, R20, R3, PT ;  /* 0x000000031400720c */ /* 0x000fe20003f06270 */
[----:B------:R-:W-:Y:S02]  /*0150*/  UISETP.NE.AND.EX UP0, UPT, UR21, URZ, UPT, UP0 ;  /* 0x0000003f1500728c */ /* 0x000fe4000bf05300 */
[----:B------:R-:W-:-:S09]  /*0160*/  UISETP.NE.AND UP3, UPT, UR4, 0x1, UPT ;  /* 0x000000010400788c */ /* 0x000fd2000bf65270 */
[----:B------:R-:W-:Y:S01]  /*0170*/  @UP0 ULDC UR18, c[0x0][0x8dc] ;  /* 0x0002370000120ab9 */ /* 0x000fe20000000800 */
[----:B------:R-:W2:Y:S01]  /*0180*/  @!P0 LDC.64 R4, c[0x0][0x918] ;  /* 0x00024600ff048b82 */ /* 0x000ea20000000a00 */
[----:B------:R-:W-:Y:S01]  /*0190*/  @UP3 ULDC UR8, c[0x0][0x10] ;  /* 0x0000040000083ab9 */ /* 0x000fe20000000800 */
[----:B------:R-:W-:Y:S01]  /*01a0*/  @UP3 UMOV UR7, URZ ;  /* 0x0000003f00073c82 */ /* 0x000fe20008000000 */
[----:B------:R-:W-:Y:S01]  /*01b0*/  @!UP3 ULDC UR10, c[0x0][0xc] ;  /* 0x00000300000abab9 */ /* 0x000fe20000000800 */
[----:B-1----:R-:W-:-:S03]  /*01c0*/  @UP3 UIMAD.WIDE.U32 UR8, UR57, UR8, UR6 ;  /* 0x00000008390832a5 */ /* 0x002fc6000f8e0006 */
[----:B------:R-:W-:Y:S01]  /*01d0*/  @UP3 UMOV UR7, URZ ;  /* 0x0000003f00073c82 */ /* 0x000fe20008000000 */
[----:B--2---:R-:W-:-:S05]  /*01e0*/  @!P0 IMAD.WIDE.U32 R4, R20, 0xc, R4 ;  /* 0x0000000c14048825 */ /* 0x004fca00078e0004 */
[----:B------:R1:W5:Y:S04]  /*01f0*/  @!P0 LDG.E R8, desc[UR38][R4.64] ;  /* 0x0000002604088981 */ /* 0x000368000c1e1900 */
[----:B------:R1:W5:Y:S01]  /*0200*/  @!P0 LDG.E R0, desc[UR38][R4.64+0x4] ;  /* 0x0000042604008981 */ /* 0x000362000c1e1900 */
[----:B------:R-:W-:Y:S01]  /*0210*/  ISETP.NE.U32.AND P0, PT, RZ, UR22, PT ;  /* 0x00000016ff007c0c */ /* 0x000fe2000bf05070 */
[----:B------:R-:W-:-:S03]  /*0220*/  @UP3 UIADD3 UR7, UR9, UR7, URZ ;  /* 0x0000000709073290 */ /* 0x000fc6000fffe03f */
[----:B------:R-:W-:Y:S02]  /*0230*/  ISETP.NE.AND.EX P0, PT, RZ, UR23, PT, P0 ;  /* 0x00000017ff007c0c */ /* 0x000fe4000bf05300 */
[----:B---3--:R-:W-:-:S13]  /*0240*/  R2UR UR12, R9 ;  /* 0x00000000090c72ca */ /* 0x008fda00000e0000 */
[----:B------:R-:W-:-:S04]  /*0250*/  UIADD3 UR11, UP1, UR12, UR14, URZ ;  /* 0x0000000e0c0b7290 */ /* 0x000fc8000ff3e03f */
[----:B------:R-:W-:Y:S02]  /*0260*/  ULEA.HI.X.SX32 UR12, UR12, UR15, 0x1, UP1 ;  /* 0x0000000f0c0c7291 */ /* 0x000fe400088f0e3f */
[----:B------:R-:W-:Y:S01]  /*0270*/  UIADD3 UR11, UP1, UR11, -0x1, URZ ;  /* 0xffffffff0b0b7890 */ /* 0x000fe2000ff3e03f */
[----:B----4-:R-:W-:-:S03]  /*0280*/  R2UR UR26, R2 ;  /* 0x00000000021a72ca */ /* 0x010fc600000e0000 */
[----:B------:R-:W-:Y:S02]  /*0290*/  UIADD3.X UR12, UR12, -0x1, URZ, UP1, !UPT ;  /* 0xffffffff0c0c7890 */ /* 0x000fe40008ffe43f */
[----:B------:R-:W-:-:S04]  /*02a0*/  @UP0 UIADD3 UR18, UP1, UR11, UR18, URZ ;  /* 0x000000120b120290 */ /* 0x000fc8000ff3e03f */
[----:B------:R-:W-:-:S04]  /*02b0*/  @UP0 UIADD3.X UR28, URZ, UR12, URZ, UP1, !UPT ;  /* 0x0000000c3f1c0290 */ /* 0x000fc80008ffe43f */
[----:B------:R-:W-:Y:S02]  /*02c0*/  @UP0 UIMAD.WIDE.U32 UR4, UR28, UR20, URZ ;  /* 0x000000141c0402a5 */ /* 0x000fe4000f8e003f */
[----:B------:R-:W-:Y:S02]  /*02d0*/  UIADD3 UR13, UP2, UR26, UR16, URZ ;  /* 0x000000101a0d7290 */ /* 0x000fe4000ff5e03f */
[----:B------:R-:W-:Y:S02]  /*02e0*/  @UP0 UIMAD.WIDE.U32 UR24, UP1, UR18, UR21, UR4 ;  /* 0x00000015121802a5 */ /* 0x000fe4000f820004 */
[----:B------:R-:W-:Y:S02]  /*02f0*/  @UP0 UIMAD.WIDE.U32 UR18, UR18, UR20, URZ ;  /* 0x00000014121202a5 */ /* 0x000fe4000f8e003f */
[----:B------:R-:W-:Y:S02]  /*0300*/  @UP0 UIADD3.X UR27, URZ, URZ, URZ, UP1, !UPT ;  /* 0x0000003f3f1b0290 */ /* 0x000fe40008ffe43f */
[----:B------:R-:W-:Y:S01]  /*0310*/  @UP0 UIADD3 URZ, UP1, UR19, UR24, URZ ;  /* 0x00000018133f0290 */ /* 0x000fe2000ff3e03f */
[----:B------:R-:W-:Y:S01]  /*0320*/  UMOV UR4, UR57 ;  /* 0x0000003900047c82 */ /* 0x000fe20008000000 */
[----:B------:R-:W-:Y:S01]  /*0330*/  UMOV UR5, URZ ;  /* 0x0000003f00057c82 */ /* 0x000fe20008000000 */
[----:B------:R-:W-:-:S02]  /*0340*/  ULEA.HI.X.SX32 UR9, UR26, UR17, 0x1, UP2 ;  /* 0x000000111a097291 */ /* 0x000fc400090f0e3f */
[----:B------:R-:W-:Y:S01]  /*0350*/  @!UP3 UIMAD.WIDE.U32 UR4, UR10, UR6, UR4 ;  /* 0x000000060a04b2a5 */ /* 0x000fe2000f8e0004 */
[----:B------:R-:W-:Y:S02]  /*0360*/  @UP0 UMOV UR26, UR25 ;  /* 0x00000019001a0c82 */ /* 0x000fe40008000000 */
[----:B------:R-:W-:Y:S02]  /*0370*/  @UP0 UIMAD.WIDE.U32.X UR18, UR28, UR21, UR26, UP1 ;  /* 0x000000151c1202a5 */ /* 0x000fe400088e041a */
[----:B------:R-:W-:Y:S02]  /*0380*/  UIADD3 UR6, UP1, UR13, -0x1, URZ ;  /* 0xffffffff0d067890 */ /* 0x000fe4000ff3e03f */
[----:B------:R-:W-:Y:S01]  /*0390*/  @!UP3 UMOV UR7, UR5 ;  /* 0x000000050007bc82 */ /* 0x000fe20008000000 */
[----:B------:R-:W-:Y:S01]  /*03a0*/  @!UP3 UMOV UR8, UR4 ;  /* 0x000000040008bc82 */ /* 0x000fe20008000000 */
[----:B------:R-:W-:Y:S01]  /*03b0*/  UIADD3.X UR5, UR9, -0x1, URZ, UP1, !UPT ;  /* 0xffffffff09057890 */ /* 0x000fe20008ffe43f */
[----:B------:R-:W-:Y:S01]  /*03c0*/  @UP0 UMOV UR11, UR18 ;  /* 0x00000012000b0c82 */ /* 0x000fe20008000000 */
[----:B------:R-:W-:Y:S01]  /*03d0*/  @UP0 UMOV UR12, UR19 ;  /* 0x00000013000c0c82 */ /* 0x000fe20008000000 */
[----:B-1----:R-:W-:Y:S09]  /*03e0*/  @!P0 BRA `(.L_x_0) ;  /* 0x00000000002c8947 */ /* 0x002ff20003800000 */
[----:B------:R-:W-:Y:S02]  /*03f0*/  ULDC UR4, c[0x0][0x8f4] ;  /* 0x00023d0000047ab9 */ /* 0x000fe40000000800 */
[----:B------:R-:W-:-:S04]  /*0400*/  UIADD3 UR6, UP1, UR6, UR4, URZ ;  /* 0x0000000406067290 */ /* 0x000fc8000ff3e03f */
[----:B------:R-:W-:-:S04]  /*0410*/  UIADD3.X UR9, URZ, UR5, URZ, UP1, !UPT ;  /* 0x000000053f097290 */ /* 0x000fc80008ffe43f */
[----:B------:R-:W-:-:S04]  /*0420*/  UIMAD.WIDE.U32 UR4, UR9, UR22, URZ ;  /* 0x00000016090472a5 */ /* 0x000fc8000f8e003f */
[----:B------:R-:W-:Y:S02]  /*0430*/  UIMAD.WIDE.U32 UR18, UP1, UR6, UR23, UR4 ;  /* 0x00000017061272a5 */ /* 0x000fe4000f820004 */
[----:B------:R-:W-:Y:S02]  /*0440*/  UIMAD.WIDE.U32 UR4, UR6, UR22, URZ ;  /* 0x00000016060472a5 */ /* 0x000fe4000f8e003f */
[----:B------:R-:W-:Y:S02]  /*0450*/  UIADD3.X UR25, URZ, URZ, URZ, UP1, !UPT ;  /* 0x0000003f3f197290 */ /* 0x000fe40008ffe43f */
[----:B------:R-:W-:Y:S01]  /*0460*/  UIADD3 URZ, UP1, UR5, UR18, URZ ;  /* 0x00000012053f7290 */ /* 0x000fe2000ff3e03f */
[----:B------:R-:W-:-:S03]  /*0470*/  UMOV UR24, UR19 ;  /* 0x0000001300187c82 */ /* 0x000fc60008000000 */
[----:B------:R-:W-:-:S07]  /*0480*/  UIMAD.WIDE.U32.X UR4, UR9, UR23, UR24, UP1 ;  /* 0x00000017090472a5 */ /* 0x000fce00088e0418 */
[----:B------:R-:W-:-:S05]  /*0490*/  UMOV UR6, UR4 ;  /* 0x0000000400067c82 */ /* 0x000fca0008000000 */
.L_x_0:
[----:B------:R-:W-:Y:S01]  /*04a0*/  ULDC UR9, c[0x0][0x934] ;  /* 0x00024d0000097ab9 */ /* 0x000fe20000000800 */
[----:B------:R-:W-:Y:S01]  /*04b0*/  ULDC UR10, c[0x0][0x904] ;  /* 0x00024100000a7ab9 */ /* 0x000fe20000000800 */
[----:B------:R-:W-:Y:S01]  /*04c0*/  ULDC UR4, c[0x0][0x938] ;  /* 0x00024e0000047ab9 */ /* 0x000fe20000000800 */
[----:B------:R-:W-:Y:S02]  /*04d0*/  USHF.L.U32 UR9, UR9, UR10, URZ ;  /* 0x0000000a09097299 */ /* 0x000fe4000800063f */
[----:B------:R-:W-:Y:S01]  /*04e0*/  USHF.L.U32 UR10, UR4, UR10, URZ ;  /* 0x0000000a040a7299 */ /* 0x000fe2000800063f */
[----:B------:R-:W-:Y:S01]  /*04f0*/  ULDC UR18, c[0x0][0x8d8] ;  /* 0x0002360000127ab9 */ /* 0x000fe20000000800 */
[----:B------:R-:W-:Y:S02]  /*0500*/  ULDC UR29, c[0x0][0x8f0] ;  /* 0x00023c00001d7ab9 */ /* 0x000fe40000000800 */
[----:B------:R-:W-:Y:S01]  /*0510*/  IMAD.U32 R10, RZ, RZ, UR9 ;  /* 0x00000009ff0a7e24 */ /* 0x000fe2000f8e00ff */
[----:B------:R-:W-:Y:S01]  /*0520*/  USHF.R.U64 UR11, UR11, UR18, UR12 ;  /* 0x000000120b0b7299 */ /* 0x000fe2000800120c */
[----:B------:R-:W-:Y:S01]  /*0530*/  MOV R9, UR10 ;  /* 0x0000000a00097c02 */ /* 0x000fe20008000f00 */
[----:B------:R-:W-:-:S02]  /*0540*/  USHF.R.U64 UR6, UR6, UR29, UR5 ;  /* 0x0000001d06067299 */ /* 0x000fc40008001205 */
[----:B------:R-:W-:Y:S01]  /*0550*/  IABS R2, R10 ;  /* 0x0000000a00027213 */ /* 0x000fe20000000000 */
[----:B------:R-:W-:Y:S01]  /*0560*/  UIADD3 UR11, UR11, -0x1, UR9 ;  /* 0xffffffff0b0b7890 */ /* 0x000fe2000fffe009 */
[----:B------:R-:W-:Y:S01]  /*0570*/  IABS R4, R9 ;  /* 0x0000000900047213 */ /* 0x000fe20000000000 */
[----:B------:R-:W-:Y:S01]  /*0580*/  UIADD3 UR6, UR6, -0x1, UR10 ;  /* 0xffffffff06067890 */ /* 0x000fe2000fffe00a */
[----:B------:R-:W-:Y:S01]  /*0590*/  R2UR UR27, R2 ;  /* 0x00000000021b72ca */ /* 0x000fe200000e0000 */
[----:B------:R-:W-:Y:S01]  /*05a0*/  UMOV UR4, URZ ;  /* 0x0000003f00047c82 */ /* 0x000fe20008000000 */
[----:B------:R-:W-:Y:S01]  /*05b0*/  UISETP.GE.AND UP5, UPT, UR11, URZ, UPT ;  /* 0x0000003f0b00728c */ /* 0x000fe2000bfa6270 */
[----:B------:R-:W-:Y:S01]  /*05c0*/  IMAD.MOV.U32 R2, RZ, RZ, R4 ;  /* 0x000000ffff027224 */ /* 0x000fe200078e0004 */
[----:B------:R-:W-:Y:S02]  /*05d0*/  UISETP.NE.AND UP4, UPT, UR9, URZ, UPT ;  /* 0x0000003f0900728c */ /* 0x000fe4000bf85270 */
[----:B------:R-:W-:-:S02]  /*05e0*/  ULOP3.LUT UR33, URZ, UR10, URZ, 0x33, !UPT ;  /* 0x0000000a3f217292 */ /* 0x000fc4000f8e333f */
[----:B------:R-:W-:Y:S01]  /*05f0*/  R2UR UR26, R2 ;  /* 0x00000000021a72ca */ /* 0x000fe200000e0000 */
[----:B------:R-:W-:-:S04]  /*0600*/  UMOV UR59, 0x1 ;  /* 0x00000001003b7882 */ /* 0x000fc80000000000 */
[----:B------:R-:W1:Y:S08]  /*0610*/  I2F.RP R2, UR27 ;  /* 0x0000001b00027d06 */ /* 0x000e700008209400 */
[----:B------:R-:W2:Y:S08]  /*0620*/  I2F.RP R5, UR26 ;  /* 0x0000001a00057d06 */ /* 0x000eb00008209400 */
[----:B-1----:R-:W1:Y:S08]  /*0630*/  MUFU.RCP R2, R2 ;  /* 0x0000000200027308 */ /* 0x002e700000001000 */
[----:B--2---:R-:W2:Y:S01]  /*0640*/  MUFU.RCP R5, R5 ;  /* 0x0000000500057308 */ /* 0x004ea20000001000 */
[----:B-1----:R-:W-:-:S02]  /*0650*/  VIADD R4, R2, 0xffffffe ;  /* 0x0ffffffe02047836 */ /* 0x002fc40000000000 */
[----:B------:R-:W-:-:S05]  /*0660*/  IMAD.U32 R2, RZ, RZ, UR11 ;  /* 0x0000000bff027e24 */ /* 0x000fca000f8e00ff */
[----:B------:R-:W1:Y:S01]  /*0670*/  F2I.FTZ.U32.TRUNC.NTZ R4, R4 ;  /* 0x0000000400047305 */ /* 0x000e62000021f000 */
[----:B------:R-:W-:Y:S02]  /*0680*/  IABS R2, R2 ;  /* 0x0000000200027213 */ /* 0x000fe40000000000 */
[----:B--2---:R-:W-:Y:S02]  /*0690*/  IADD3 R6, R5, 0xffffffe, RZ ;  /* 0x0ffffffe05067810 */ /* 0x004fe40007ffe0ff */
[----:B------:R-:W-:Y:S02]  /*06a0*/  IABS R5, R10 ;  /* 0x0000000a00057213 */ /* 0x000fe40000000000 */
[----:B------:R-:W-:Y:S02]  /*06b0*/  R2UR UR31, R2 ;  /* 0x00000000021f72ca */ /* 0x000fe400000e0000 */
[----:B------:R-:W2:Y:S01]  /*06c0*/  F2I.FTZ.U32.TRUNC.NTZ R6, R6 ;  /* 0x0000000600067305 */ /* 0x000ea2000021f000 */
[----:B------:R-:W-:-:S02]  /*06d0*/  IADD3 R5, RZ, -R5, RZ ;  /* 0x80000005ff057210 */ /* 0x000fc40007ffe0ff */
[----:B-1----:R-:W-:Y:S01]  /*06e0*/  R2UR UR5, R4 ;  /* 0x00000000040572ca */ /* 0x002fe200000e0000 */
[----:B------:R-:W-:Y:S01]  /*06f0*/  IMAD.U32 R4, RZ, RZ, UR6 ;  /* 0x00000006ff047e24 */ /* 0x000fe2000f8e00ff */
[----:B--2---:R-:W-:-:S04]  /*0700*/  R2UR UR13, R6 ;  /* 0x00000000060d72ca */ /* 0x004fc800000e0000 */
[----:B------:R-:W-:Y:S01]  /*0710*/  IABS R6, R4 ;  /* 0x0000000400067213 */ /* 0x000fe20000000000 */
[----:B------:R-:W-:-:S06]  /*0720*/  IMAD.MOV.U32 R4, RZ, RZ, R5 ;  /* 0x000000ffff047224 */ /* 0x000fcc00078e0005 */
[----:B------:R-:W-:Y:S01]  /*0730*/  UIADD3 UR12, URZ, -UR5, URZ ;  /* 0x800000053f0c7290 */ /* 0x000fe2000fffe03f */
[----:B------:R-:W-:Y:S01]  /*0740*/  IABS R5, R9 ;  /* 0x0000000900057213 */ /* 0x000fe20000000000 */
[----:B------:R-:W-:Y:S02]  /*0750*/  IMAD.MOV.U32 R2, RZ, RZ, R6 ;  /* 0x000000ffff027224 */ /* 0x000fe400078e0006 */
[----:B------:R-:W-:Y:S01]  /*0760*/  UIMAD UR12, UR12, UR27, URZ ;  /* 0x0000001b0c0c72a4 */ /* 0x000fe2000f8e023f */
[----:B------:R-:W-:Y:S02]  /*0770*/  IADD3 R5, RZ, -R5, RZ ;  /* 0x80000005ff057210 */ /* 0x000fe40007ffe0ff */
[----:B------:R-:W-:Y:S01]  /*0780*/  R2UR UR28, R4 ;  /* 0x00000000041c72ca */ /* 0x000fe200000e0000 */
[----:B------:R-:W-:Y:S01]  /*0790*/  UIMAD.WIDE.U32 UR4, UR5, UR12, UR4 ;  /* 0x0000000c050472a5 */ /* 0x000fe2000f8e0004 */
[----:B------:R-:W-:Y:S01]  /*07a0*/  R2UR UR32, R2 ;  /* 0x00000000022072ca */ /* 0x000fe200000e0000 */
[----:B------:R-:W-:Y:S01]  /*07b0*/  UIADD3 UR24, URZ, -UR13, URZ ;  /* 0x8000000d3f187290 */ /* 0x000fe2000fffe03f */
[----:B------:R-:W-:Y:S01]  /*07c0*/  IMAD.MOV.U32 R2, RZ, RZ, R5 ;  /* 0x000000ffff027224 */ /* 0x000fe200078e0005 */
[----:B------:R-:W-:Y:S01]  /*07d0*/  UMOV UR12, URZ ;  /* 0x0000003f000c7c82 */ /* 0x000fe20008000000 */
[----:B------:R-:W-:Y:S01]  /*07e0*/  SHF.R.U32.HI R4, RZ, 0x7, R21 ;  /* 0x00000007ff047819 */ /* 0x000fe20000011615 */
[----:B------:R-:W-:-:S02]  /*07f0*/  UIMAD UR24, UR24, UR26, URZ ;  /* 0x0000001a181872a4 */ /* 0x000fc4000f8e023f */
[----:B------:R-:W-:Y:S02]  /*0800*/  R2UR UR30, R2 ;  /* 0x00000000021e72ca */ /* 0x000fe400000e0000 */
[----:B------:R-:W-:Y:S01]  /*0810*/  UIMAD.WIDE.U32 UR24, UR13, UR24, UR12 ;  /* 0x000000180d1872a5 */ /* 0x000fe2000f8e000c */
[----:B------:R-:W-:Y:S01]  /*0820*/  SHF.R.U32.HI R2, RZ, 0x5, R21 ;  /* 0x00000005ff027819 */ /* 0x000fe20000011615 */
[----:B------:R-:W1:Y:S01]  /*0830*/  SHFL.IDX PT, R4, R4, RZ, 0x1f ;  /* 0x00001fff04047589 */ /* 0x000e6200000e0000 */
[----:B------:R-:W-:Y:S02]  /*0840*/  UMOV UR13, UR5 ;  /* 0x00000005000d7c82 */ /* 0x000fe40008000000 */
[----:B------:R-:W-:Y:S01]  /*0850*/  UIMAD.WIDE.U32 UR4, UR13, UR31, URZ ;  /* 0x0000001f0d0472a5 */ /* 0x000fe2000f8e003f */
[----:B------:R-:W2:Y:S01]  /*0860*/  SHFL.IDX PT, R5, R2, RZ, 0x1f ;  /* 0x00001fff02057589 */ /* 0x000ea200000e0000 */
[----:B------:R-:W-:Y:S02]  /*0870*/  UMOV UR19, UR25 ;  /* 0x0000001900137c82 */ /* 0x000fe40008000000 */
[----:B------:R-:W-:-:S02]  /*0880*/  UIMAD UR5, UR5, UR28, UR31 ;  /* 0x0000001c050572a4 */ /* 0x000fc4000f8e021f */
[----:B------:R-:W-:Y:S02]  /*0890*/  UIMAD.WIDE.U32 UR24, UR19, UR32, URZ ;  /* 0x00000020131872a5 */ /* 0x000fe4000f8e003f */
[----:B------:R-:W-:Y:S02]  /*08a0*/  UISETP.GT.U32.AND UP1, UPT, UR27, UR5, UPT ;  /* 0x000000051b00728c */ /* 0x000fe4000bf24070 */
[----:B------:R-:W-:Y:S02]  /*08b0*/  UIMAD UR25, UR25, UR30, UR32 ;  /* 0x0000001e191972a4 */ /* 0x000fe4000f8e0220 */
[----:B------:R-:W-:Y:S02]  /*08c0*/  ULOP3.LUT UR32, URZ, UR9, URZ, 0x33, !UPT ;  /* 0x000000093f207292 */ /* 0x000fe4000f8e333f */
[----:B------:R-:W-:-:S05]  /*08d0*/  UISETP.GT.U32.AND UP2, UPT, UR26, UR25, UPT ;  /* 0x000000191a00728c */ /* 0x000fca000bf44070 */
[----:B------:R-:W-:Y:S01]  /*08e0*/  @!UP1 UIADD3 UR5, UR5, -UR27, URZ ;  /* 0x8000001b05059290 */ /* 0x000fe2000fffe03f */
[----:B-1----:R-:W-:-:S03]  /*08f0*/  R2UR UR12, R4 ;  /* 0x00000000040c72ca */ /* 0x002fc600000e0000 */
[----:B------:R-:W-:Y:S02]  /*0900*/  UISETP.GT.U32.AND UP6, UPT, UR27, UR5, UPT ;  /* 0x000000051b00728c */ /* 0x000fe4000bfc4070 */
[----:B------:R-:W-:Y:S01]  /*0910*/  @!UP2 UIADD3 UR25, UR25, -UR26, URZ ;  /* 0x8000001a1919a290 */ /* 0x000fe2000fffe03f */
[----:B--2---:R-:W-:Y:S01]  /*0920*/  R2UR UR31, R5 ;  /* 0x00000000051f72ca */ /* 0x004fe200000e0000 */
[----:B------:R-:W-:Y:S02]  /*0930*/  UISETP.NE.AND UP2, UPT, UR10, URZ, UPT ;  /* 0x0000003f0a00728c */ /* 0x000fe4000bf45270 */
[----:B------:R-:W-:-:S05]  /*0940*/  UISETP.GT.U32.AND UP1, UPT, UR26, UR25, UPT ;  /* 0x000000191a00728c */ /* 0x000fca000bf24070 */
[----:B------:R-:W-:Y:S02]  /*0950*/  @!UP6 UIADD3 UR5, UR5, -UR27, URZ ;  /* 0x8000001b0505e290 */ /* 0x000fe4000fffe03f */
[----:B------:R-:W-:Y:S02]  /*0960*/  UISETP.GE.AND UP6, UPT, UR6, URZ, UPT ;  /* 0x0000003f0600728c */ /* 0x000fe4000bfc6270 */
[----:B------:R-:W-:Y:S01]  /*0970*/  @!UP5 UIADD3 UR5, -UR5, URZ, URZ ;  /* 0x0000003f0505d290 */ /* 0x000fe2000fffe13f */
[----:B------:R-:W-:Y:S01]  /*0980*/  ISETP.NE.AND P1, PT, RZ, UR31, PT ;  /* 0x0000001fff007c0c */ /* 0x000fe2000bf25270 */
[----:B------:R-:W-:Y:S02]  /*0990*/  @!UP1 UIADD3 UR25, UR25, -UR26, URZ ;  /* 0x8000001a19199290 */ /* 0x000fe4000fffe03f */
[----:B------:R-:W-:Y:S02]  /*09a0*/  USHF.R.S32.HI UR4, URZ, 0x1f, UR31 ;  /* 0x0000001f3f047899 */ /* 0x000fe4000801141f */
[----:B------:R-:W-:-:S02]  /*09b0*/  USEL UR5, UR32, UR5, !UP4 ;  /* 0x0000000520057287 */ /* 0x000fc4000e000000 */
[----:B------:R-:W-:Y:S02]  /*09c0*/  ULEA.HI UR4, UR4, UR31, URZ, 0x2 ;  /* 0x0000001f04047291 */ /* 0x000fe4000f8f103f */
[----:B------:R-:W-:Y:S02]  /*09d0*/  @!UP6 UIADD3 UR25, -UR25, URZ, URZ ;  /* 0x0000003f1919e290 */ /* 0x000fe4000fffe13f */
[----:B------:R-:W-:Y:S02]  /*09e0*/  ULOP3.LUT UR4, UR4, 0xfffffffc, URZ, 0xc0, !UPT ;  /* 0xfffffffc04047892 */ /* 0x000fe4000f8ec03f */
[----:B------:R-:W-:Y:S02]  /*09f0*/  USEL UR25, UR33, UR25, !UP2 ;  /* 0x0000001921197287 */ /* 0x000fe4000d000000 */
[----:B------:R-:W-:Y:S02]  /*0a00*/  UIADD3 UR5, UR11, -UR5, URZ ;  /* 0x800000050b057290 */ /* 0x000fe4000fffe03f */
[----:B------:R-:W-:-:S02]  /*0a10*/  UIADD3 UR25, UR6, -UR25, URZ ;  /* 0x8000001906197290 */ /* 0x000fc4000fffe03f */
[----:B------:R-:W-:Y:S02]  /*0a20*/  UIADD3 UR43, UR31, -UR4, URZ ;  /* 0x800000041f2b7290 */ /* 0x000fe4000fffe03f */
[----:B------:R-:W-:Y:S02]  /*0a30*/  UIMAD UR24, UR5, UR25, URZ ;  /* 0x00000019051872a4 */ /* 0x000fe4000f8e023f */
[----:B------:R-:W-:Y:S02]  /*0a40*/  USEL UR4, UR25, UR5, !UP3 ;  /* 0x0000000519047287 */ /* 0x000fe4000d800000 */
[----:B------:R-:W-:Y:S02]  /*0a50*/  UISETP.NE.AND UP1, UPT, UR12, URZ, UPT ;  /* 0x0000003f0c00728c */ /* 0x000fe4000bf25270 */
[----:B------:R-:W-:Y:S02]  /*0a60*/  USHF.R.S32.HI UR25, URZ, 0x1f, UR24 ;  /* 0x0000001f3f197899 */ /* 0x000fe40008011418 */
[----:B------:R-:W-:Y:S01]  /*0a70*/  IMAD.U32 R6, RZ, RZ, UR24 ;  /* 0x00000018ff067e24 */ /* 0x000fe2000f8e00ff */
[----:B------:R-:W-:-:S02]  /*0a80*/  USHF.R.S32.HI UR5, URZ, 0x1f, UR4 ;  /* 0x0000001f3f057899 */ /* 0x000fc40008011404 */
[----:B------:R-:W-:Y:S01]  /*0a90*/  IMAD.U32 R4, RZ, RZ, UR4 ;  /* 0x00000004ff047e24 */ /* 0x000fe2000f8e00ff */
[----:B------:R-:W-:Y:S01]  /*0aa0*/  UISETP.EQ.AND UP5, UPT, UR43, 0x3, !UP1 ;  /* 0x000000032b00788c */ /* 0x000fe2000cfa2270 */
[----:B------:R-:W-:-:S03]  /*0ab0*/  MOV R7, UR25 ;  /* 0x0000001900077c02 */ /* 0x000fc60008000f00 */
[----:B------:R-:W-:Y:S01]  /*0ac0*/  USEL UR59, UR59, 0x2, UP5 ;  /* 0x000000023b3b7887 */ /* 0x000fe2000a800000 */
[----:B------:R-:W-:Y:S01]  /*0ad0*/  IMAD.U32 R5, RZ, RZ, UR5 ;  /* 0x00000005ff057e24 */ /* 0x000fe2000f8e00ff */
[----:B------:R-:W-:Y:S10]  /*0ae0*/  @P1 BRA `(.L_x_1) ;  /* 0x0000000000841947 */ /* 0x000ff40003800000 */
[----:B------:R-:W-:Y:S01]  /*0af0*/  ELECT P1, URZ, PT ;  /* 0x00000000003f782f */ /* 0x000fe20003820000 */
[----:B------:R-:W-:-:S12]  /*0b00*/  BSSY B0, `(.L_x_1) ;  /* 0x000001f000007945 */ /* 0x000fd80003800000 */
[----:B------:R-:W-:Y:S05]  /*0b10*/  @!P1 BRA `(.L_x_2) ;  /* 0x0000000000749947 */ /* 0x000fea0003800000 */
[----:B------:R-:W1:Y:S01]  /*0b20*/  S2UR UR6, SR_CgaCtaId ;  /* 0x00000000000679c3 */ /* 0x000e620000008800 */
[----:B------:R-:W-:Y:S01]  /*0b30*/  UMOV UR4, 0x400 ;  /* 0x0000040000047882 */ /* 0x000fe20000000000 */
[----:B------:R-:W-:Y:S01]  /*0b40*/  UMOV UR5, 0x1 ;  /* 0x0000000100057882 */ /* 0x000fe20000000000 */
[----:B------:R-:W-:Y:S02]  /*0b50*/  UMOV UR24, 0x140 ;  /* 0x0000014000187882 */ /* 0x000fe40000000000 */
[----:B------:R-:W-:-:S04]  /*0b60*/  UIADD3 UR24, -UR24, 0x100000, URZ ;  /* 0x0010000018187890 */ /* 0x000fc8000fffe13f */
[----:B------:R-:W-:Y:S02]  /*0b70*/  USHF.L.U32 UR25, UR24, 0xb, URZ ;  /* 0x0000000b18197899 */ /* 0x000fe4000800063f */
[----:B------:R-:W-:Y:S02]  /*0b80*/  USHF.L.U32 UR24, UR24, 0x1, URZ ;  /* 0x0000000118187899 */ /* 0x000fe4000800063f */
[----:B-1----:R-:W-:Y:S02]  /*0b90*/  ULEA UR6, UR6, UR4, 0x18 ;  /* 0x0000000406067291 */ /* 0x002fe4000f8ec03f */
[----:B------:R-:W-:-:S04]  /*0ba0*/  UIADD3 UR4, -UR5, 0x100000, URZ ;  /* 0x0010000005047890 */ /* 0x000fc8000fffe13f */
[----:B------:R-:W-:Y:S02]  /*0bb0*/  USHF.L.U32 UR5, UR4, 0xb, URZ ;  /* 0x0000000b04057899 */ /* 0x000fe4000800063f */
[----:B------:R-:W-:Y:S01]  /*0bc0*/  USHF.L.U32 UR4, UR4, 0x1, URZ ;  /* 0x0000000104047899 */ /* 0x000fe2000800063f */
[----:B------:R-:W1:Y:S11]  /*0bd0*/  FENCE.VIEW.ASYNC.S ;  /* 0x00000000000073c6 */ /* 0x000e760000000000 */
[----:B-1----:R1:W2:Y:S01]  /*0be0*/  SYNCS.EXCH.64 URZ, [UR6+0x34400], UR4 ;  /* 0x03440004063f75b2 */ /* 0x0022a20008000100 */
[----:B------:R1:W3:Y:S01]  /*0bf0*/  SYNCS.EXCH.64 URZ, [UR6+0x34440], UR24 ;  /* 0x03444018063f75b2 */ /* 0x0002e20008000100 */
[----:B------:R1:W4:Y:S01]  /*0c00*/  SYNCS.EXCH.64 URZ, [UR6+0x34408], UR4 ;  /* 0x03440804063f75b2 */ /* 0x0003220008000100 */
[----:B------:R1:W1:Y:S01]  /*0c10*/  SYNCS.EXCH.64 URZ, [UR6+0x34448], UR24 ;  /* 0x03444818063f75b2 */ /* 0x0002620008000100 */
        /* <DEDUP_REMOVED lines=12> */
[----:B------:R-:W-:Y:S01]  /*0ce0*/  NOP ;  /* 0x0000000000007918 */ /* 0x000fe20000000000 */
.L_x_2:
[----:B-1----:R-:W-:Y:S05]  /*0cf0*/  BSYNC B0 ;  /* 0x0000000000007941 */ /* 0x002fea0003800000 */
.L_x_1:
[----:B------:R-:W1:Y:S01]  /*0d00*/  SHFL.IDX PT, R11, R2, RZ, 0x1f ;  /* 0x00001fff020b7589 */ /* 0x000e6200000e0000 */
[----:B------:R-:W-:Y:S01]  /*0d10*/  UIADD3 UR31, UR12, -0x1, URZ ;  /* 0xffffffff0c1f7890 */ /* 0x000fe2000fffe03f */
[----:B------:R-:W-:Y:S01]  /*0d20*/  NOP ;  /* 0x0000000000007918 */ /* 0x000fe20000000000 */
[----:B------:R-:W-:Y:S02]  /*0d30*/  UISETP.LT.U32.AND UP6, UPT, UR43, 0x2, !UP1 ;  /* 0x000000022b00788c */ /* 0x000fe4000cfc1070 */
[----:B------:R-:W-:Y:S02]  /*0d40*/  UISETP.GE.U32.AND UP5, UPT, UR31, 0x2, UPT ;  /* 0x000000021f00788c */ /* 0x000fe4000bfa6070 */
[----:B------:R-:W-:-:S04]  /*0d50*/  USEL UR40, URZ, 0x1, !UP6 ;  /* 0x000000013f287887 */ /* 0x000fc8000f000000 */
[----:B------:R-:W-:Y:S01]  /*0d60*/  USEL UR40, UR40, 0x2, UP5 ;  /* 0x0000000228287887 */ /* 0x000fe2000a800000 */
[----:B-1----:R-:W-:-:S13]  /*0d70*/  ISETP.NE.AND P1, PT, R11, RZ, PT ;  /* 0x000000ff0b00720c */ /* 0x002fda0003f25270 */
[----:B------:R-:W-:Y:S05]  /*0d80*/  @P1 BRA `(.L_x_3) ;  /* 0x0000000000581947 */ /* 0x000fea0003800000 */
[----:B------:R-:W1:Y:S01]  /*0d90*/  S2UR UR5, SR_CgaCtaId ;  /* 0x00000000000579c3 */ /* 0x000e620000008800 */
[----:B------:R-:W-:Y:S01]  /*0da0*/  UMOV UR4, 0x400 ;  /* 0x0000040000047882 */ /* 0x000fe20000000000 */
[----:B------:R-:W-:Y:S01]  /*0db0*/  UMOV UR24, 0x1 ;  /* 0x0000000100187882 */ /* 0x000fe20000000000 */
[----:B------:R-:W-:Y:S01]  /*0dc0*/  UMOV UR11, 0x80 ;  /* 0x00000080000b7882 */ /* 0x000fe20000000000 */
[----:B------:R-:W-:-:S04]  /*0dd0*/  UIADD3 UR24, -UR24, 0x100000, URZ ;  /* 0x0010000018187890 */ /* 0x000fc8000fffe13f */
[----:B------:R-:W-:Y:S02]  /*0de0*/  USHF.L.U32 UR25, UR24, 0xb, URZ ;  /* 0x0000000b18197899 */ /* 0x000fe4000800063f */
[----:B------:R-:W-:Y:S01]  /*0df0*/  USHF.L.U32 UR24, UR24, 0x1, URZ ;  /* 0x0000000118187899 */ /* 0x000fe2000800063f */
[----:B------:R-:W-:Y:S01]  /*0e00*/  ELECT P1, URZ, PT ;  /* 0x00000000003f782f */ /* 0x000fe20003820000 */
[----:B-1----:R-:W-:Y:S02]  /*0e10*/  ULEA UR6, UR5, UR4, 0x18 ;  /* 0x0000000405067291 */ /* 0x002fe4000f8ec03f */
[----:B------:R-:W-:-:S04]  /*0e20*/  UIADD3 UR4, -UR11, 0x100000, URZ ;  /* 0x001000000b047890 */ /* 0x000fc8000fffe13f */
[----:B------:R-:W-:Y:S02]  /*0e30*/  USHF.L.U32 UR5, UR4, 0xb, URZ ;  /* 0x0000000b04057899 */ /* 0x000fe4000800063f */
[----:B------:R-:W-:Y:S01]  /*0e40*/  USHF.L.U32 UR4, UR4, 0x1, URZ ;  /* 0x0000000104047899 */ /* 0x000fe2000800063f */
[----:B------:R-:W1:Y:S03]  /*0e50*/  FENCE.VIEW.ASYNC.S ;  /* 0x00000000000073c6 */ /* 0x000e660000000000 */
[----:B-1----:R1:W1:Y:S08]  /*0e60*/  SYNCS.EXCH.64 URZ, [UR6+0x34480], UR24 ;  /* 0x03448018063f75b2 */ /* 0x0022700008000100 */
        /* <DEDUP_REMOVED lines=8> */
.L_x_3:
[----:B------:R-:W2:Y:S01]  /*0ef0*/  SHFL.IDX PT, R11, R2, RZ, 0x1f ;  /* 0x00001fff020b7589 */ /* 0x000ea200000e0000 */
[----:B------:R-:W-:Y:S01]  /*0f00*/  UISETP.EQ.AND UP6, UPT, UR43, 0x2, !UP1 ;  /* 0x000000022b00788c */ /* 0x000fe2000cfc2270 */
[----:B------:R-:W-:-:S03]  /*0f10*/  NOP ;  /* 0x0000000000007918 */ /* 0x000fc60000000000 */
[----:B------:R-:W-:-:S04]  /*0f20*/  USEL UR61, URZ, 0x1, !UP6 ;  /* 0x000000013f3d7887 */ /* 0x000fc8000f000000 */
[----:B------:R-:W-:Y:S01]  /*0f30*/  USEL UR61, UR61, 0x2, UP5 ;  /* 0x000000023d3d7887 */ /* 0x000fe2000a800000 */
[----:B--2---:R-:W-:-:S13]  /*0f40*/  ISETP.NE.AND P1, PT, R11, RZ, PT ;  /* 0x000000ff0b00720c */ /* 0x004fda0003f25270 */
[----:B------:R-:W-:Y:S05]  /*0f50*/  @P1 BRA `(.L_x_4) ;  /* 0x0000000000581947 */ /* 0x000fea0003800000 */
[----:B-1----:R-:W1:Y:S01]  /*0f60*/  S2UR UR5, SR_CgaCtaId ;  /* 0x00000000000579c3 */ /* 0x002e620000008800 */
[----:B------:R-:W-:Y:S01]  /*0f70*/  UMOV UR4, 0x400 ;  /* 0x0000040000047882 */ /* 0x000fe20000000000 */
[----:B------:R-:W-:Y:S01]  /*0f80*/  UMOV UR11, 0x20 ;  /* 0x00000020000b7882 */ /* 0x000fe20000000000 */
[----:B------:R-:W-:Y:S01]  /*0f90*/  UMOV UR24, 0x80 ;  /* 0x0000008000187882 */ /* 0x000fe20000000000 */
[----:B------:R-:W-:Y:S01]  /*0fa0*/  ELECT P1, URZ, PT ;  /* 0x00000000003f782f */ /* 0x000fe20003820000 */
        /* <DEDUP_REMOVED lines=8> */
[----:B-1----:R2:W1:Y:S01]  /*1030*/  SYNCS.EXCH.64 URZ, [UR6+0x344c0], UR4 ;  /* 0x0344c004063f75b2 */ /* 0x0024620008000100 */
[----:B------:R2:W1:Y:S01]  /*1040*/  SYNCS.EXCH.64 URZ, [UR6+0x344e0], UR24 ;  /* 0x0344e018063f75b2 */ /* 0x0004620008000100 */
[----:B------:R2:W1:Y:S01]  /*1050*/  SYNCS.EXCH.64 URZ, [UR6+0x344c8], UR4 ;  /* 0x0344c804063f75b2 */ /* 0x0004620008000100 */
[----:B------:R2:W1:Y:S01]  /*1060*/  SYNCS.EXCH.64 URZ, [UR6+0x344e8], UR24 ;  /* 0x0344e818063f75b2 */ /* 0x0004620008000100 */
[----:B------:R2:W1:Y:S01]  /*1070*/  SYNCS.EXCH.64 URZ, [UR6+0x344d0], UR4 ;  /* 0x0344d004063f75b2 */ /* 0x0004620008000100 */
[----:B------:R2:W1:Y:S01]  /*1080*/  SYNCS.EXCH.64 URZ, [UR6+0x344f0], UR24 ;  /* 0x0344f018063f75b2 */ /* 0x0004620008000100 */
[----:B------:R2:W1:Y:S01]  /*1090*/  SYNCS.EXCH.64 URZ, [UR6+0x344d8], UR4 ;  /* 0x0344d804063f75b2 */ /* 0x0004620008000100 */
[----:B------:R2:W1:Y:S02]  /*10a0*/  SYNCS.EXCH.64 URZ, [UR6+0x344f8], UR24 ;  /* 0x0344f818063f75b2 */ /* 0x0004640008000100 */
[----:B--2---:R-:W-:Y:S01]  /*10b0*/  NOP ;  /* 0x0000000000007918 */ /* 0x004fe20000000000 */
.L_x_4:
[----:B------:R-:W2:Y:S01]  /*10c0*/  SHFL.IDX PT, R12, R2, RZ, 0x1f ;  /* 0x00001fff020c7589 */ /* 0x000ea200000e0000 */
[----:B------:R-:W-:Y:S01]  /*10d0*/  ELECT P1, URZ, PT ;  /* 0x00000000003f782f */ /* 0x000fe20003820000 */
[----:B------:R-:W-:Y:S01]  /*10e0*/  NOP ;  /* 0x0000000000007918 */ /* 0x000fe20000000000 */
[----:B------:R-:W-:Y:S01]  /*10f0*/  ELECT P2, URZ, PT ;  /* 0x00000000003f782f */ /* 0x000fe20003840000 */
[----:B------:R-:W3:Y:S01]  /*1100*/  SHFL.IDX PT, R11, R2, RZ, 0x1f ;  /* 0x00001fff020b7589 */ /* 0x000ee200000e0000 */
[----:B------:R-:W-:Y:S01]  /*1110*/  UMOV UR11, 0x20 ;  /* 0x00000020000b7882 */ /* 0x000fe20000000000 */
[----:B-1----:R-:W-:Y:S01]  /*1120*/  UMOV UR25, 0x80 ;  /* 0x0000008000197882 */ /* 0x002fe20000000000 */
[----:B------:R-:W-:Y:S01]  /*1130*/  ULDC UR60, c[0x0][0xc] ;  /* 0x00000300003c7ab9 */ /* 0x000fe20000000800 */
[----:B------:R-:W-:Y:S01]  /*1140*/  IMAD.MOV.U32 R16, RZ, RZ, -0x1 ;  /* 0xffffffffff107424 */ /* 0x000fe200078e00ff */
[----:B------:R-:W-:Y:S01]  /*1150*/  MOV R18, 0xffffffff ;  /* 0xffffffff00127802 */ /* 0x000fe20000000f00 */
[----:B------:R-:W-:Y:S01]  /*1160*/  IMAD.MOV.U32 R17, RZ, RZ, -0x1 ;  /* 0xffffffffff117424 */ /* 0x000fe200078e00ff */
[----:B--2---:R-:W-:-:S02]  /*1170*/  ISETP.NE.OR P1, PT, R12, RZ, !P1 ;  /* 0x000000ff0c00720c */ /* 0x004fc40004f25670 */
[----:B------:R-:W1:Y:S01]  /*1180*/  LDC.64 R12, c[0x0][0x8f8] ;  /* 0x00023e00ff0c7b82 */ /* 0x000e620000000a00 */
[----:B---3--:R-:W-:-:S10]  /*1190*/  ISETP.NE.OR P2, PT, R11, RZ, !P2 ;  /* 0x000000ff0b00720c */ /* 0x008fd40005745670 */
[----:B------:R-:W-:-:S03]  /*11a0*/  VOTEU.ALL UP6, P1 ;  /* 0x00000000003f7886 */ /* 0x000fc600008c0000 */
[----:B------:R-:W-:Y:S02]  /*11b0*/  VOTEU.ALL UP5, P2 ;  /* 0x00000000003f7886 */ /* 0x000fe400010a0000 */
[----:B------:R-:W2:Y:S01]  /*11c0*/  @!UP6 S2UR UR5, SR_CgaCtaId ;  /* 0x000000000005e9c3 */ /* 0x000ea20000008800 */
[----:B------:R-:W-:-:S07]  /*11d0*/  @!UP6 UMOV UR4, 0x400 ;  /* 0x000004000004e882 */ /* 0x000fce0000000000 */
[----:B------:R-:W3:Y:S01]  /*11e0*/  @!UP5 S2UR UR24, SR_CgaCtaId ;  /* 0x000000000018d9c3 */ /* 0x000ee20000008800 */
[----:B--2---:R-:W-:Y:S02]  /*11f0*/  @!UP6 ULEA UR6, UR5, UR4, 0x18 ;  /* 0x000000040506e291 */ /* 0x004fe4000f8ec03f */
[----:B------:R-:W-:-:S04]  /*1200*/  @!UP6 UIADD3 UR4, -UR11, 0x100000, URZ ;  /* 0x001000000b04e890 */ /* 0x000fc8000fffe13f */
[----:B------:R-:W-:Y:S02]  /*1210*/  @!UP6 USHF.L.U32 UR5, UR4, 0xb, URZ ;  /* 0x0000000b0405e899 */ /* 0x000fe4000800063f */
[----:B------:R-:W-:Y:S01]  /*1220*/  @!UP6 USHF.L.U32 UR4, UR4, 0x1, URZ ;  /* 0x000000010404e899 */ /* 0x000fe2000800063f */
[----:B------:R-:W-:Y:S01]  /*1230*/  VOTEU.ALL UP6, P1 ;  /* 0x00000000003f7886 */ /* 0x000fe200008c0000 */
[----:B------:R-:W-:Y:S02]  /*1240*/  @!UP5 UMOV UR11, 0x400 ;  /* 0x00000400000bd882 */ /* 0x000fe40000000000 */
[----:B---3--:R-:W-:Y:S02]  /*1250*/  @!UP5 ULEA UR11, UR24, UR11, 0x18 ;  /* 0x0000000b180bd291 */ /* 0x008fe4000f8ec03f */
[----:B------:R-:W-:-:S04]  /*1260*/  @!UP5 UIADD3 UR24, -UR25, 0x100000, URZ ;  /* 0x001000001918d890 */ /* 0x000fc8000fffe13f */
[----:B------:R-:W-:Y:S02]  /*1270*/  @!UP5 USHF.L.U32 UR25, UR24, 0xb, URZ ;  /* 0x0000000b1819d899 */ /* 0x000fe4000800063f */
[----:B------:R-:W-:Y:S01]  /*1280*/  @!UP5 USHF.L.U32 UR24, UR24, 0x1, URZ ;  /* 0x000000011818d899 */ /* 0x000fe2000800063f */
[----:B------:R-:W-:Y:S01]  /*1290*/  VOTEU.ALL UP5, P1 ;  /* 0x00000000003f7886 */ /* 0x000fe200008a0000 */
[----:B-1----:R-:W-:Y:S01]  /*12a0*/  ISETP.LE.U32.AND P1, PT, R12, UR8, PT ;  /* 0x000000080c007c0c */ /* 0x002fe2000bf23070 */
[----:B------:R-:W1:Y:S02]  /*12b0*/  FENCE.VIEW.ASYNC.S ;  /* 0x00000000000073c6 */ /* 0x000e640000000000 */
[----:B-1----:R-:W4:Y:S01]  /*12c0*/  @!UP6 SYNCS.EXCH.64 URZ, [UR6+0x34500], UR4 ;  /* 0x03450004063fe5b2 */ /* 0x002f220008000100 */
[----:B------:R-:W-:Y:S01]  /*12d0*/  MOV R12, UR7 ;  /* 0x00000007000c7c02 */ /* 0x000fe20008000f00 */
[----:B------:R-:W-:-:S03]  /*12e0*/  VOTEU.ALL UP6, P2 ;  /* 0x00000000003f7886 */ /* 0x000fc600010c0000 */
[----:B------:R-:W-:Y:S01]  /*12f0*/  ISETP.GE.U32.AND.EX P1, PT, R12, R13, PT, P1 ;  /* 0x0000000d0c00720c */ /* 0x000fe20003f26110 */
[----:B------:R1:W4:Y:S01]  /*1300*/  @!UP5 SYNCS.EXCH.64 URZ, [UR6+0x34508], UR4 ;  /* 0x03450804063fd5b2 */ /* 0x0003220008000100 */
[----:B------:R-:W-:Y:S01]  /*1310*/  VOTEU.ALL UP5, P2 ;  /* 0x00000000003f7886 */ /* 0x000fe200010a0000 */
[----:B------:R-:W-:Y:S01]  /*1320*/  NOP ;  /* 0x0000000000007918 */ /* 0x000fe20000000000 */
[----:B-1----:R-:W-:Y:S01]  /*1330*/  ULDC.U8 UR4, c[0x0][0x900] ;  /* 0x0002400000047ab9 */ /* 0x002fe20000000000 */
[----:B------:R-:W-:Y:S01]  /*1340*/  UMOV UR5, URZ ;  /* 0x0000003f00057c82 */ /* 0x000fe20008000000 */
[----:B------:R-:W-:Y:S01]  /*1350*/  ISETP.NE.AND P3, PT, RZ, UR4, PT ;  /* 0x00000004ff007c0c */ /* 0x000fe2000bf65270 */
[----:B------:R-:W-:Y:S01]  /*1360*/  UMOV UR4, URZ ;  /* 0x0000003f00047c82 */ /* 0x000fe20008000000 */
[----:B------:R-:W4:Y:S01]  /*1370*/  @!UP6 SYNCS.EXCH.64 URZ, [UR11+0x34510], UR24 ;  /* 0x034510180b3fe5b2 */ /* 0x000f220008000100 */
[----:B------:R-:W-:Y:S01]  /*1380*/  VOTEU.ALL UP6, P2 ;  /* 0x00000000003f7886 */ /* 0x000fe200010c0000 */
[----:B------:R-:W-:Y:S01]  /*1390*/  UMOV UR6, URZ ;  /* 0x0000003f00067c82 */ /* 0x000fe20008000000 */
[----:B------:R-:W-:Y:S01]  /*13a0*/  P2R R15, PR, RZ, 0x8 ;  /* 0x00000008ff0f7803 */ /* 0x000fe20000000000 */
[----:B------:R-:W4:Y:S01]  /*13b0*/  @!UP5 SYNCS.EXCH.64 URZ, [UR11+0x34518], UR24 ;  /* 0x034518180b3fd5b2 */ /* 0x000f220008000100 */
[----:B------:R-:W-:Y:S01]  /*13c0*/  VOTEU.ALL UP5, P2 ;  /* 0x00000000003f7886 */ /* 0x000fe200010a0000 */
[----:B------:R-:W4:Y:S04]  /*13d0*/  @!UP6 SYNCS.EXCH.64 URZ, [UR11+0x34520], UR24 ;  /* 0x034520180b3fe5b2 */ /* 0x000f280008000100 */
[----:B------:R1:W4:Y:S01]  /*13e0*/  @!UP5 SYNCS.EXCH.64 URZ, [UR11+0x34528], UR24 ;  /* 0x034528180b3fd5b2 */ /* 0x0003220008000100 */
[----:B------:R-:W-:Y:S01]  /*13f0*/  NOP ;  /* 0x0000000000007918 */ /* 0x000fe20000000000 */
[----:B-1----:R-:W-:Y:S01]  /*1400*/  UMOV UR11, URZ ;  /* 0x0000003f000b7c82 */ /* 0x002fe20008000000 */
[----:B----4-:R-:W-:Y:S06]  /*1410*/  BAR.SYNC.DEFER_BLOCKING 0x0 ;  /* 0x0000000000007b1d */ /* 0x010fec0000010000 */
[----:B------:R-:W-:Y:S05]  /*1420*/  @P3 BRA P1, `(.L_x_5) ;  /* 0x0000001400f83947 */ /* 0x000fea0000800000 */
[----:B------:R-:W-:Y:S01]  /*1430*/  IMAD.U32 R11, RZ, RZ, UR7 ;  /* 0x00000007ff0b7e24 */ /* 0x000fe2000f8e00ff */
[----:B------:R-:W-:Y:S01]  /*1440*/  ISETP.LE.U32.AND P1, PT, R6, UR8, PT ;  /* 0x0000000806007c0c */ /* 0x000fe2000bf23070 */
[----:B------:R-:W-:Y:S01]  /*1450*/  UMOV UR5, URZ ;  /* 0x0000003f00057c82 */ /* 0x000fe20008000000 */
[----:B------:R-:W-:Y:S01]  /*1460*/  UMOV UR6, URZ ;  /* 0x0000003f00067c82 */ /* 0x000fe20008000000 */
[----:B------:R-:W-:Y:S01]  /*1470*/  UMOV UR11, URZ ;  /* 0x0000003f000b7c82 */ /* 0x000fe20008000000 */
[----:B------:R-:W-:Y:S01]  /*1480*/  ISETP.GE.U32.AND.EX P1, PT, R11, R7, PT, P1 ;  /* 0x000000070b00720c */ /* 0x000fe20003f26110 */
[----:B------:R-:W-:-:S12]  /*1490*/  UMOV UR4, URZ ;  /* 0x0000003f00047c82 */ /* 0x000fd80008000000 */
[----:B------:R-:W-:Y:S05]  /*14a0*/  @!P1 BRA `(.L_x_6) ;  /* 0x0000001000c49947 */ /* 0x000fea0003800000 */
[----:B------:R-:W-:Y:S01]  /*14b0*/  VIADD R12, R20, 0x20 ;  /* 0x00000020140c7836 */ /* 0x000fe20000000000 */
[----:B------:R-:W-:Y:S01]  /*14c0*/  MOV R6, R20 ;  /* 0x0000001400067202 */ /* 0x000fe20000000f00 */
[----:B-----5:R-:W-:Y:S01]  /*14d0*/  IMAD.MOV.U32 R13, RZ, RZ, R8 ;  /* 0x000000ffff0d7224 */ /* 0x020fe200078e0008 */
[----:B------:R-:W-:Y:S02]  /*14e0*/  MOV R14, R0 ;  /* 0x00000000000e7202 */ /* 0x000fe40000000f00 */
[----:B------:R-:W-:-:S13]  /*14f0*/  ISETP.GE.AND P1, PT, R12, R3, PT ;  /* 0x000000030c00720c */ /* 0x000fda0003f26270 */
[----:B------:R-:W1:Y:S01]  /*1500*/  @!P1 LDC.64 R18, c[0x0][0x918] ;  /* 0x00024600ff129b82 */ /* 0x000e620000000a00 */
[----:B------:R-:W-:Y:S01]  /*1510*/  @!P1 VIADD R7, R6, 0x20 ;  /* 0x0000002006079836 */ /* 0x000fe20000000000 */
[----:B------:R-:W-:Y:S02]  /*1520*/  UIADD3 UR16, UP5, UR16, -0x1, URZ ;  /* 0xffffffff10107890 */ /* 0x000fe4000ffbe03f */
[----:B------:R-:W-:Y:S01]  /*1530*/  UIADD3 UR14, UP6, UR14, -0x1, URZ ;  /* 0xffffffff0e0e7890 */ /* 0x000fe2000ffde03f */
[----:B------:R-:W-:Y:S01]  /*1540*/  BSSY B0, `(.L_x_7) ;  /* 0x0000050000007945 */ /* 0x000fe20003800000 */
[----:B------:R-:W-:Y:S01]  /*1550*/  UIADD3.X UR17, UR17, -0x1, URZ, UP5, !UPT ;  /* 0xffffffff11117890 */ /* 0x000fe2000affe43f */
[----:B-1----:R-:W-:-:S05]  /*1560*/  @!P1 IMAD.WIDE R18, R7, 0xc, R18 ;  /* 0x0000000c07129825 */ /* 0x002fca00078e0212 */
[----:B------:R1:W5:Y:S04]  /*1570*/  @!P1 LDG.E R8, desc[UR38][R18.64] ;  /* 0x0000002612089981 */ /* 0x000368000c1e1900 */
[----:B------:R1:W5:Y:S01]  /*1580*/  @!P1 LDG.E R0, desc[UR38][R18.64+0x4] ;  /* 0x0000042612009981 */ /* 0x000362000c1e1900 */
[----:B------:R-:W-:Y:S01]  /*1590*/  ISETP.GE.AND P1, PT, R6, R3, PT ;  /* 0x000000030600720c */ /* 0x000fe20003f26270 */
[----:B------:R-:W-:Y:S01]  /*15a0*/  UIADD3.X UR15, UR15, -0x1, URZ, UP6, !UPT ;  /* 0xffffffff0f0f7890 */ /* 0x000fe2000b7fe43f */
[----:B------:R-:W-:Y:S01]  /*15b0*/  IMAD.MOV.U32 R11, RZ, RZ, RZ ;  /* 0x000000ffff0b7224 */ /* 0x000fe200078e00ff */
[----:B------:R-:W-:Y:S01]  /*15c0*/  UIADD3 UR4, UR9, -0x1, URZ ;  /* 0xffffffff09047890 */ /* 0x000fe2000fffe03f */
[----:B------:R-:W-:Y:S01]  /*15d0*/  MOV R7, RZ ;  /* 0x000000ff00077202 */ /* 0x000fe20000000f00 */
[----:B------:R-:W-:Y:S01]  /*15e0*/  UIADD3 UR5, UR10, -0x1, URZ ;  /* 0xffffffff0a057890 */ /* 0x000fe2000fffe03f */
[----:B------:R-:W-:Y:S01]  /*15f0*/  IMAD.MOV.U32 R25, RZ, RZ, 0x7fffffff ;  /* 0x7fffffffff197424 */ /* 0x000fe200078e00ff */
[----:B------:R-:W-:-:S06]  /*1600*/  MOV R28, RZ ;  /* 0x000000ff001c7202 */ /* 0x000fcc0000000f00 */
[----:B-1----:R-:W-:Y:S05]  /*1610*/  @P1 BRA `(.L_x_8) ;  /* 0x0000000400081947 */ /* 0x002fea0003800000 */
[----:B------:R-:W-:Y:S02]  /*1620*/  PLOP3.LUT P3, PT, PT, PT, UP0, 0x80, 0x0 ;  /* 0x000000000000781c */ /* 0x000fe40003f6f008 */
[C---:B------:R-:W-:Y:S02]  /*1630*/  IADD3 R17, P2, R14.reuse, UR16, RZ ;  /* 0x000000100e117c10 */ /* 0x040fe4000ff5e0ff */
[C---:B------:R-:W-:Y:S02]  /*1640*/  IADD3 R24, P1, R13.reuse, UR14, RZ ;  /* 0x0000000e0d187c10 */ /* 0x040fe4000ff3e0ff */
[----:B------:R-:W-:Y:S02]  /*1650*/  LEA.HI.X.SX32 R14, R14, UR17, 0x1, P2 ;  /* 0x000000110e0e7c11 */ /* 0x000fe400090f0eff */
[----:B------:R-:W-:-:S05]  /*1660*/  LEA.HI.X.SX32 R25, R13, UR15, 0x1, P1 ;  /* 0x0000000f0d197c11 */ /* 0x000fca00088f0eff */
[----:B------:R-:W-:Y:S05]  /*1670*/  @!P3 BRA `(.L_x_9) ;  /* 0x000000000030b947 */ /* 0x000fea0003800000 */
[----:B------:R-:W-:Y:S02]  /*1680*/  ULDC UR6, c[0x0][0x8dc] ;  /* 0x0002370000067ab9 */ /* 0x000fe40000000800 */
[----:B------:R-:W-:-:S05]  /*1690*/  IADD3 R13, P1, R24, UR6, RZ ;  /* 0x00000006180d7c10 */ /* 0x000fca000ff3e0ff */
[----:B------:R-:W-:-:S04]  /*16a0*/  IMAD.X R25, RZ, RZ, R25, P1 ;  /* 0x000000ffff197224 */ /* 0x000fc800008e0619 */
[----:B------:R-:W-:-:S04]  /*16b0*/  IMAD.WIDE.U32 R4, R25, UR20, RZ ;  /* 0x0000001419047c25 */ /* 0x000fc8000f8e00ff */
[----:B------:R-:W-:-:S04]  /*16c0*/  IMAD.WIDE.U32 R18, P1, R13, UR21, R4 ;  /* 0x000000150d127c25 */ /* 0x000fc8000f820004 */
[----:B------:R-:W-:Y:S01]  /*16d0*/  IMAD.WIDE.U32 R4, R13, UR20, RZ ;  /* 0x000000140d047c25 */ /* 0x000fe2000f8e00ff */
[----:B------:R-:W-:-:S03]  /*16e0*/  IADD3.X R23, RZ, RZ, RZ, P1, !PT ;  /* 0x000000ffff177210 */ /* 0x000fc60000ffe4ff */
[----:B------:R-:W-:Y:S01]  /*16f0*/  IMAD.MOV.U32 R22, RZ, RZ, R19 ;  /* 0x000000ffff167224 */ /* 0x000fe200078e0013 */
[----:B------:R-:W-:-:S05]  /*1700*/  IADD3 RZ, P1, R5, R18, RZ ;  /* 0x0000001205ff7210 */ /* 0x000fca0007f3e0ff */
[----:B------:R-:W-:-:S04]  /*1710*/  IMAD.WIDE.U32.X R4, R25, UR21, R22, P1 ;  /* 0x0000001519047c25 */ /* 0x000fc800088e0416 */
[----:B------:R-:W-:Y:S01]  /*1720*/  IMAD.MOV.U32 R25, RZ, RZ, R5 ;  /* 0x000000ffff197224 */ /* 0x000fe200078e0005 */
[----:B------:R-:W-:-:S07]  /*1730*/  MOV R24, R4 ;  /* 0x0000000400187202 */ /* 0x000fce0000000f00 */
.L_x_9:
[----:B------:R-:W-:Y:S05]  /*1740*/  @!P0 BRA `(.L_x_10) ;  /* 0x0000000000308947 */ /* 0x000fea0003800000 */
[----:B------:R-:W-:Y:S02]  /*1750*/  ULDC UR6, c[0x0][0x8f4] ;  /* 0x00023d0000067ab9 */ /* 0x000fe40000000800 */
[----:B------:R-:W-:-:S04]  /*1760*/  IADD3 R13, P1, R17, UR6, RZ ;  /* 0x00000006110d7c10 */ /* 0x000fc8000ff3e0ff */
[----:B------:R-:W-:-:S05]  /*1770*/  IADD3.X R17, RZ, R14, RZ, P1, !PT ;  /* 0x0000000eff117210 */ /* 0x000fca0000ffe4ff */
[----:B------:R-:W-:-:S04]  /*1780*/  IMAD.WIDE.U32 R4, R17, UR22, RZ ;  /* 0x0000001611047c25 */ /* 0x000fc8000f8e00ff */
[----:B------:R-:W-:-:S04]  /*1790*/  IMAD.WIDE.U32 R18, P1, R13, UR23, R4 ;  /* 0x000000170d127c25 */ /* 0x000fc8000f820004 */
[----:B------:R-:W-:Y:S01]  /*17a0*/  IMAD.WIDE.U32 R4, R13, UR22, RZ ;  /* 0x000000160d047c25 */ /* 0x000fe2000f8e00ff */
[----:B------:R-:W-:-:S03]  /*17b0*/  MOV R22, R19 ;  /* 0x0000001300167202 */ /* 0x000fc60000000f00 */
[----:B------:R-:W-:Y:S01]  /*17c0*/  IMAD.X R23, RZ, RZ, RZ, P1 ;  /* 0x000000ffff177224 */ /* 0x000fe200008e06ff */
[----:B------:R-:W-:-:S05]  /*17d0*/  IADD3 RZ, P1, R5, R18, RZ ;  /* 0x0000001205ff7210 */ /* 0x000fca0007f3e0ff */
[----:B------:R-:W-:-:S04]  /*17e0*/  IMAD.WIDE.U32.X R4, R17, UR23, R22, P1 ;  /* 0x0000001711047c25 */ /* 0x000fc800088e0416 */
[----:B------:R-:W-:Y:S01]  /*17f0*/  IMAD.MOV.U32 R17, RZ, RZ, R4 ;  /* 0x000000ffff117224 */ /* 0x000fe200078e0004 */
[----:B------:R-:W-:-:S07]  /*1800*/  MOV R14, R5 ;  /* 0x00000005000e7202 */ /* 0x000fce0000000f00 */
.L_x_10:
[----:B------:R-:W-:Y:S02]  /*1810*/  SHF.R.U64 R5, R24, UR18, R25 ;  /* 0x0000001218057c19 */ /* 0x000fe40008001219 */
[----:B------:R-:W-:-:S03]  /*1820*/  SHF.R.U64 R4, R17, UR29, R14 ;  /* 0x0000001d11047c19 */ /* 0x000fc6000800120e */
[----:B------:R-:W-:Y:S01]  /*1830*/  VIADD R17, R5, UR4 ;  /* 0x0000000405117c36 */ /* 0x000fe20008000000 */
[----:B------:R-:W-:-:S04]  /*1840*/  IADD3 R18, R4, UR5, RZ ;  /* 0x0000000504127c10 */ /* 0x000fc8000fffe0ff */
[----:B------:R-:W-:Y:S02]  /*1850*/  IABS R13, R17 ;  /* 0x00000011000d7213 */ /* 0x000fe40000000000 */
[----:B------:R-:W-:-:S03]  /*1860*/  IABS R14, R18 ;  /* 0x00000012000e7213 */ /* 0x000fc60000000000 */
[----:B------:R-:W-:-:S04]  /*1870*/  IMAD.HI.U32 R4, R13, UR13, RZ ;  /* 0x0000000d0d047c27 */ /* 0x000fc8000f8e00ff */
[----:B------:R-:W-:-:S04]  /*1880*/  IMAD.HI.U32 R5, R14, UR19, RZ ;  /* 0x000000130e057c27 */ /* 0x000fc8000f8e00ff */
[----:B------:R-:W-:Y:S02]  /*1890*/  IMAD R4, R4, UR28, R13 ;  /* 0x0000001c04047c24 */ /* 0x000fe4000f8e020d */
[----:B------:R-:W-:Y:S01]  /*18a0*/  IMAD R5, R5, UR30, R14 ;  /* 0x0000001e05057c24 */ /* 0x000fe2000f8e020e */
[----:B------:R-:W-:Y:S01]  /*18b0*/  MOV R14, UR33 ;  /* 0x00000021000e7c02 */ /* 0x000fe20008000f00 */
[----:B------:R-:W-:Y:S01]  /*18c0*/  IMAD.U32 R13, RZ, RZ, UR32 ;  /* 0x00000020ff0d7e24 */ /* 0x000fe2000f8e00ff */
[----:B------:R-:W-:Y:S02]  /*18d0*/  ISETP.LT.U32.AND P1, PT, R4, UR27, PT ;  /* 0x0000001b04007c0c */ /* 0x000fe4000bf21070 */
[----:B------:R-:W-:-:S11]  /*18e0*/  ISETP.LT.U32.AND P2, PT, R5, UR26, PT ;  /* 0x0000001a05007c0c */ /* 0x000fd6000bf41070 */
[----:B------:R-:W-:Y:S01]  /*18f0*/  @!P1 VIADD R4, R4, -UR27 ;  /* 0x8000001b04049c36 */ /* 0x000fe20008000000 */
[----:B------:R-:W-:Y:S02]  /*1900*/  ISETP.GE.AND P1, PT, R18, RZ, PT ;  /* 0x000000ff1200720c */ /* 0x000fe40003f26270 */
[----:B------:R-:W-:Y:S02]  /*1910*/  @!P2 IADD3 R5, R5, -UR26, RZ ;  /* 0x8000001a0505ac10 */ /* 0x000fe4000fffe0ff */
[----:B------:R-:W-:Y:S02]  /*1920*/  ISETP.LT.U32.AND P3, PT, R4, UR27, PT ;  /* 0x0000001b04007c0c */ /* 0x000fe4000bf61070 */
[----:B------:R-:W-:Y:S02]  /*1930*/  ISETP.LT.U32.AND P4, PT, R5, UR26, PT ;  /* 0x0000001a05007c0c */ /* 0x000fe4000bf81070 */
[----:B------:R-:W-:-:S09]  /*1940*/  ISETP.GE.AND P2, PT, R17, RZ, PT ;  /* 0x000000ff1100720c */ /* 0x000fd20003f46270 */
[----:B------:R-:W-:Y:S01]  /*1950*/  @!P3 VIADD R4, R4, -UR27 ;  /* 0x8000001b0404bc36 */ /* 0x000fe20008000000 */
[----:B------:R-:W-:Y:S02]  /*1960*/  PLOP3.LUT P3, PT, PT, PT, UP4, 0x80, 0x0 ;  /* 0x000000000000781c */ /* 0x000fe40003f6f048 */
[----:B------:R-:W-:Y:S01]  /*1970*/  @!P4 IADD3 R5, R5, -UR26, RZ ;  /* 0x8000001a0505cc10 */ /* 0x000fe2000fffe0ff */
[----:B------:R-:W-:Y:S01]  /*1980*/  @!P2 IMAD.MOV R4, RZ, RZ, -R4 ;  /* 0x000000ffff04a224 */ /* 0x000fe200078e0a04 */
[----:B------:R-:W-:Y:S02]  /*1990*/  PLOP3.LUT P4, PT, PT, PT, UP2, 0x80, 0x0 ;  /* 0x000000000000781c */ /* 0x000fe40003f8f028 */
[----:B------:R-:W-:Y:S02]  /*19a0*/  @!P1 IADD3 R5, -R5, RZ, RZ ;  /* 0x000000ff05059210 */ /* 0x000fe40007ffe1ff */
[----:B------:R-:W-:Y:S02]  /*19b0*/  SEL R4, R13, R4, !P3 ;  /* 0x000000040d047207 */ /* 0x000fe40005800000 */
[----:B------:R-:W-:-:S02]  /*19c0*/  SEL R5, R14, R5, !P4 ;  /* 0x000000050e057207 */ /* 0x000fc40006000000 */
[----:B------:R-:W-:Y:S01]  /*19d0*/  PLOP3.LUT P1, PT, PT, PT, UP3, 0x80, 0x0 ;  /* 0x000000000000781c */ /* 0x000fe20003f2f038 */
[----:B------:R-:W-:Y:S01]  /*19e0*/  IMAD.IADD R14, R17, 0x1, -R4 ;  /* 0x00000001110e7824 */ /* 0x000fe200078e0a04 */
[----:B------:R-:W-:-:S04]  /*19f0*/  IADD3 R5, R18, -R5, RZ ;  /* 0x8000000512057210 */ /* 0x000fc80007ffe0ff */
[----:B------:R-:W-:Y:S01]  /*1a00*/  SEL R4, R5, R14, !P1 ;  /* 0x0000000e05047207 */ /* 0x000fe20004800000 */
[----:B------:R-:W-:-:S03]  /*1a10*/  IMAD R25, R14, R5, RZ ;  /* 0x000000050e197224 */ /* 0x000fc600078e02ff */
[----:B------:R-:W-:Y:S02]  /*1a20*/  SHF.R.S32.HI R5, RZ, 0x1f, R4 ;  /* 0x0000001fff057819 */ /* 0x000fe40000011404 */
[----:B------:R-:W-:-:S07]  /*1a30*/  SHF.R.S32.HI R28, RZ, 0x1f, R25 ;  /* 0x0000001fff1c7819 */ /* 0x000fce0000011419 */
.L_x_8:
[----:B------:R-:W-:Y:S05]  /*1a40*/  BSYNC B0 ;  /* 0x0000000000007941 */ /* 0x000fea0003800000 */
.L_x_7:
[----:B------:R-:W1:Y:S01]  /*1a50*/  SHFL.UP PT, R14, R25, 0x1, RZ ;  /* 0x04200000190e7989 */ /* 0x000e6200000e00ff */
[C---:B------:R-:W-:Y:S02]  /*1a60*/  ISETP.NE.AND P2, PT, R20.reuse, RZ, PT ;  /* 0x000000ff1400720c */ /* 0x040fe40003f45270 */
[C---:B------:R-:W-:Y:S01]  /*1a70*/  ISETP.GE.U32.AND P3, PT, R20.reuse, 0x2, PT ;  /* 0x000000021400780c */ /* 0x040fe20003f66070 */
[----:B------:R-:W2:Y:S01]  /*1a80*/  SHFL.UP PT, R13, R28, 0x1, RZ ;  /* 0x042000001c0d7989 */ /* 0x000ea200000e00ff */
[C---:B------:R-:W-:Y:S02]  /*1a90*/  ISETP.GE.U32.AND P4, PT, R20.reuse, 0x4, PT ;  /* 0x000000041400780c */ /* 0x040fe40003f86070 */
[C---:B------:R-:W-:Y:S02]  /*1aa0*/  ISETP.GE.U32.AND P5, PT, R20.reuse, 0x8, PT ;  /* 0x000000081400780c */ /* 0x040fe40003fa6070 */
[----:B------:R-:W-:Y:S02]  /*1ab0*/  ISETP.GE.U32.AND P6, PT, R20, 0x10, PT ;  /* 0x000000101400780c */ /* 0x000fe40003fc6070 */
[----:B-1----:R-:W-:-:S02]  /*1ac0*/  SEL R14, R14, RZ, P2 ;  /* 0x000000ff0e0e7207 */ /* 0x002fc40001000000 */
[----:B--2---:R-:W-:Y:S02]  /*1ad0*/  SEL R13, R13, RZ, P2 ;  /* 0x000000ff0d0d7207 */ /* 0x004fe40001000000 */
[----:B------:R-:W-:-:S05]  /*1ae0*/  IADD3 R19, P1, R14, R25, RZ ;  /* 0x000000190e137210 */ /* 0x000fca0007f3e0ff */
[----:B------:R-:W-:Y:S01]  /*1af0*/  IMAD.X R18, R13, 0x1, R28, P1 ;  /* 0x000000010d127824 */ /* 0x000fe200008e061c */
[----:B------:R-:W1:Y:S04]  /*1b00*/  SHFL.UP PT, R14, R19, 0x2, RZ ;  /* 0x04400000130e7989 */ /* 0x000e6800000e00ff */
[----:B------:R-:W2:Y:S01]  /*1b10*/  SHFL.UP PT, R13, R18, 0x2, RZ ;  /* 0x04400000120d7989 */ /* 0x000ea200000e00ff */
[----:B-1----:R-:W-:-:S04]  /*1b20*/  SEL R14, R14, RZ, P3 ;  /* 0x000000ff0e0e7207 */ /* 0x002fc80001800000 */
[----:B------:R-:W-:Y:S02]  /*1b30*/  IADD3 R17, P1, R14, R19, RZ ;  /* 0x000000130e117210 */ /* 0x000fe40007f3e0ff */
[----:B--2---:R-:W-:-:S03]  /*1b40*/  SEL R13, R13, RZ, P3 ;  /* 0x000000ff0d0d7207 */ /* 0x004fc60001800000 */
[----:B------:R-:W1:Y:S01]  /*1b50*/  SHFL.UP PT, R14, R17, 0x4, RZ ;  /* 0x04800000110e7989 */ /* 0x000e6200000e00ff */
[----:B------:R-:W-:-:S05]  /*1b60*/  IADD3.X R22, R13, R18, RZ, P1, !PT ;  /* 0x000000120d167210 */ /* 0x000fca0000ffe4ff */
[----:B------:R-:W2:Y:S01]  /*1b70*/  SHFL.UP PT, R13, R22, 0x4, RZ ;  /* 0x04800000160d7989 */ /* 0x000ea200000e00ff */
[----:B-1----:R-:W-:-:S04]  /*1b80*/  SEL R14, R14, RZ, P4 ;  /* 0x000000ff0e0e7207 */ /* 0x002fc80002000000 */
[----:B------:R-:W-:Y:S02]  /*1b90*/  IADD3 R19, P1, R14, R17, RZ ;  /* 0x000000110e137210 */ /* 0x000fe40007f3e0ff */
[----:B--2---:R-:W-:-:S03]  /*1ba0*/  SEL R13, R13, RZ, P4 ;  /* 0x000000ff0d0d7207 */ /* 0x004fc60002000000 */
[----:B------:R-:W1:Y:S02]  /*1bb0*/  SHFL.UP PT, R14, R19, 0x8, RZ ;  /* 0x05000000130e7989 */ /* 0x000e6400000e00ff */
[----:B------:R-:W-:-:S05]  /*1bc0*/  IMAD.X R18, R13, 0x1, R22, P1 ;  /* 0x000000010d127824 */ /* 0x000fca00008e0616 */
        /* <DEDUP_REMOVED lines=9> */
[----:B--2---:R-:W-:-:S05]  /*1c60*/  SEL R13, R13, RZ, P6 ;  /* 0x000000ff0d0d7207 */ /* 0x004fca0003000000 */
[----:B------:R-:W-:Y:S01]  /*1c70*/  IMAD.X R22, R13, 0x1, R24, P1 ;  /* 0x000000010d167824 */ /* 0x000fe200008e0618 */
[----:B------:R-:W-:-:S04]  /*1c80*/  ISETP.GT.U32.AND P1, PT, R18, UR8, PT ;  /* 0x0000000812007c0c */ /* 0x000fc8000bf24070 */
[----:B------:R-:W-:-:S13]  /*1c90*/  ISETP.GT.U32.AND.EX P1, PT, R22, UR7, PT, P1 ;  /* 0x0000000716007c0c */ /* 0x000fda000bf24110 */
[----:B------:R-:W-:-:S04]  /*1ca0*/  VOTE.ANY R14, PT, P1 ;  /* 0x00000000000e7806 */ /* 0x000fc800008e0100 */
[----:B------:R-:W-:-:S13]  /*1cb0*/  ISETP.NE.AND P1, PT, R14, RZ, PT ;  /* 0x000000ff0e00720c */ /* 0x000fda0003f25270 */
[----:B------:R-:W-:Y:S05]  /*1cc0*/  @P1 BRA `(.L_x_11) ;  /* 0x00000008006c1947 */ /* 0x000fea0003800000 */
[----:B------:R-:W1:Y:S01]  /*1cd0*/  LDC R3, c[0x0][0x910] ;  /* 0x00024400ff037b82 */ /* 0x000e620000000800 */
[----:B------:R-:W-:Y:S01]  /*1ce0*/  MOV R23, R18 ;  /* 0x0000001200177202 */ /* 0x000fe20000000f00 */
[----:B------:R-:W-:Y:S01]  /*1cf0*/  IMAD.MOV.U32 R26, RZ, RZ, R22 ;  /* 0x000000ffff1a7224 */ /* 0x000fe200078e0016 */
[----:B------:R-:W-:Y:S01]  /*1d00*/  ULDC UR13, c[0x0][0x8f4] ;  /* 0x00023d00000d7ab9 */ /* 0x000fe20000000800 */
[----:B------:R-:W-:Y:S01]  /*1d10*/  ULDC UR6, c[0x0][0x8dc] ;  /* 0x0002370000067ab9 */ /* 0x000fe20000000800 */
[----:B------:R-:W-:Y:S01]  /*1d20*/  ULDC UR22, c[0x0][0x8d8] ;  /* 0x0002360000167ab9 */ /* 0x000fe20000000800 */
[----:B------:R-:W-:Y:S01]  /*1d30*/  ULDC UR23, c[0x0][0x8f0] ;  /* 0x00023c0000177ab9 */ /* 0x000fe20000000800 */
[----:B------:R-:W-:Y:S01]  /*1d40*/  ULDC.64 UR18, c[0x0][0x8d0] ;  /* 0x0002340000127ab9 */ /* 0x000fe20000000a00 */
[----:B------:R-:W-:-:S05]  /*1d50*/  ULDC.64 UR20, c[0x0][0x8e8] ;  /* 0x00023a0000147ab9 */ /* 0x000fca0000000a00 */
.L_x_16:
[----:B------:R-:W-:Y:S01]  /*1d60*/  MOV R6, R12 ;  /* 0x0000000c00067202 */ /* 0x000fe20000000f00 */
[----:B------:R-:W-:Y:S01]  /*1d70*/  VIADD R12, R12, 0x20 ;  /* 0x000000200c0c7836 */ /* 0x000fe20000000000 */
[----:B-----5:R-:W-:Y:S01]  /*1d80*/  MOV R14, R0 ;  /* 0x00000000000e7202 */ /* 0x020fe20000000f00 */
[----:B------:R-:W-:-:S03]  /*1d90*/  IMAD.MOV.U32 R13, RZ, RZ, R8 ;  /* 0x000000ffff0d7224 */ /* 0x000fc600078e0008 */
[----:B-1----:R-:W-:-:S13]  /*1da0*/  ISETP.GE.AND P1, PT, R12, R3, PT ;  /* 0x000000030c00720c */ /* 0x002fda0003f26270 */
[----:B------:R-:W1:Y:S01]  /*1db0*/  @!P1 LDC.64 R18, c[0x0][0x918] ;  /* 0x00024600ff129b82 */ /* 0x000e620000000a00 */
[----:B------:R-:W-:Y:S01]  /*1dc0*/  @!P1 IADD3 R7, R6, 0x20, RZ ;  /* 0x0000002006079810 */ /* 0x000fe20007ffe0ff */
[----:B------:R2:W3:Y:S01]  /*1dd0*/  SHFL.IDX PT, R11, R23, 0x1f, 0x1f ;  /* 0x03e01f00170b7f89 */ /* 0x0004e200000e0000 */
[----:B------:R-:W-:Y:S03]  /*1de0*/  BSSY B0, `(.L_x_12) ;  /* 0x0000064000007945 */ /* 0x000fe60003800000 */
[----:B-1----:R-:W-:-:S05]  /*1df0*/  @!P1 IMAD.WIDE R18, R7, 0xc, R18 ;  /* 0x0000000c07129825 */ /* 0x002fca00078e0212 */
[----:B------:R2:W5:Y:S04]  /*1e00*/  @!P1 LDG.E R8, desc[UR38][R18.64] ;  /* 0x0000002612089981 */ /* 0x000568000c1e1900 */
[----:B------:R2:W5:Y:S01]  /*1e10*/  @!P1 LDG.E R0, desc[UR38][R18.64+0x4] ;  /* 0x0000042612009981 */ /* 0x000562000c1e1900 */
[----:B------:R-:W-:Y:S01]  /*1e20*/  ISETP.GE.AND P1, PT, R6, R3, PT ;  /* 0x000000030600720c */ /* 0x000fe20003f26270 */
[----:B------:R-:W-:Y:S01]  /*1e30*/  IMAD.MOV.U32 R25, RZ, RZ, 0x7fffffff ;  /* 0x7fffffffff197424 */ /* 0x000fe200078e00ff */
[----:B------:R-:W-:Y:S01]  /*1e40*/  MOV R28, RZ ;  /* 0x000000ff001c7202 */ /* 0x000fe20000000f00 */
[----:B------:R2:W1:Y:S10]  /*1e50*/  SHFL.IDX PT, R7, R26, 0x1f, 0x1f ;  /* 0x03e01f001a077f89 */ /* 0x00047400000e0000 */
[----:B--23--:R-:W-:Y:S05]  /*1e60*/  @P1 BRA `(.L_x_13) ;  /* 0x00000004006c1947 */ /* 0x00cfea0003800000 */
[----:B------:R-:W-:Y:S02]  /*1e70*/  IABS R26, R9 ;  /* 0x00000009001a7213 */ /* 0x000fe40000000000 */
[C---:B------:R-:W-:Y:S02]  /*1e80*/  IADD3 R17, P1, R13.reuse, UR14, RZ ;  /* 0x0000000e0d117c10 */ /* 0x040fe4000ff3e0ff */
[----:B------:R-:W2:Y:S02]  /*1e90*/  I2F.RP R4, R26 ;  /* 0x0000001a00047306 */ /* 0x000ea40000209400 */
[----:B------:R-:W-:Y:S02]  /*1ea0*/  LEA.HI.X.SX32 R24, R13, UR15, 0x1, P1 ;  /* 0x0000000f0d187c11 */ /* 0x000fe400088f0eff */
[----:B------:R-:W-:-:S04]  /*1eb0*/  IADD3 R13, P1, R14, UR16, RZ ;  /* 0x000000100e0d7c10 */ /* 0x000fc8000ff3e0ff */
[----:B------:R-:W-:Y:S02]  /*1ec0*/  LEA.HI.X.SX32 R14, R14, UR17, 0x1, P1 ;  /* 0x000000110e0e7c11 */ /* 0x000fe400088f0eff */
[----:B------:R-:W-:Y:S01]  /*1ed0*/  PLOP3.LUT P1, PT, PT, PT, UP0, 0x80, 0x0 ;  /* 0x000000000000781c */ /* 0x000fe20003f2f008 */
[----:B--2---:R-:W2:Y:S02]  /*1ee0*/  MUFU.RCP R4, R4 ;  /* 0x0000000400047308 */ /* 0x004ea40000001000 */
[----:B--2---:R-:W-:-:S06]  /*1ef0*/  VIADD R5, R4, 0xffffffe ;  /* 0x0ffffffe04057836 */ /* 0x004fcc0000000000 */
[----:B------:R-:W2:Y:S02]  /*1f00*/  F2I.FTZ.U32.TRUNC.NTZ R27, R5 ;  /* 0x00000005001b7305 */ /* 0x000ea4000021f000 */
[----:B--2---:R-:W-:Y:S02]  /*1f10*/  IADD3 R28, RZ, -R27, RZ ;  /* 0x8000001bff1c7210 */ /* 0x004fe40007ffe0ff */
[----:B------:R-:W-:Y:S05]  /*1f20*/  @!P1 BRA `(.L_x_14) ;  /* 0x00000000002c9947 */ /* 0x000fea0003800000 */
        /* <DEDUP_REMOVED lines=11> */
.L_x_14:
[----:B------:R-:W-:Y:S05]  /*1fe0*/  @!P0 BRA `(.L_x_15) ;  /* 0x00000000002c8947 */ /* 0x000fea0003800000 */
        /* <DEDUP_REMOVED lines=11> */
.L_x_15:
[----:B------:R-:W-:Y:S01]  /*20a0*/  IABS R4, R9 ;  /* 0x0000000900047213 */ /* 0x000fe20000000000 */
[----:B------:R-:W-:Y:S01]  /*20b0*/  IMAD.MOV.U32 R5, RZ, RZ, R28 ;  /* 0x000000ffff057224 */ /* 0x000fe200078e001c */
[----:B------:R-:W-:Y:S02]  /*20c0*/  SHF.R.U64 R13, R13, UR23, R14 ;  /* 0x000000170d0d7c19 */ /* 0x000fe4000800120e */
[----:B------:R-:W-:Y:S01]  /*20d0*/  SHF.R.U64 R17, R17, UR22, R24 ;  /* 0x0000001611117c19 */ /* 0x000fe20008001218 */
[----:B------:R-:W-:Y:S01]  /*20e0*/  IMAD.MOV R18, RZ, RZ, -R4 ;  /* 0x000000ffff127224 */ /* 0x000fe200078e0a04 */
[----:B------:R-:W-:Y:S01]  /*20f0*/  IADD3 R19, R13, UR5, RZ ;  /* 0x000000050d137c10 */ /* 0x000fe2000fffe0ff */
[----:B------:R-:W-:Y:S01]  /*2100*/  IMAD R13, R5, R26, RZ ;  /* 0x0000001a050d7224 */ /* 0x000fe200078e02ff */
[----:B------:R-:W-:Y:S01]  /*2110*/  MOV R4, RZ ;  /* 0x000000ff00047202 */ /* 0x000fe20000000f00 */
[----:B------:R-:W-:Y:S01]  /*2120*/  IMAD.MOV.U32 R5, RZ, RZ, R27 ;  /* 0x000000ffff057224 */ /* 0x000fe200078e001b */
[----:B------:R-:W-:-:S02]  /*2130*/  IABS R14, R19 ;  /* 0x00000013000e7213 */ /* 0x000fc40000000000 */
[----:B------:R-:W-:Y:S01]  /*2140*/  IABS R24, R10 ;  /* 0x0000000a00187213 */ /* 0x000fe20000000000 */
[----:B------:R-:W-:Y:S01]  /*2150*/  IMAD.HI.U32 R4, R27, R13, R4 ;  /* 0x0000000d1b047227 */ /* 0x000fe200078e0004 */
[----:B------:R-:W-:-:S03]  /*2160*/  MOV R13, R14 ;  /* 0x0000000e000d7202 */ /* 0x000fc60000000f00 */
[----:B------:R-:W-:Y:S01]  /*2170*/  IMAD.MOV.U32 R5, RZ, RZ, R18 ;  /* 0x000000ffff057224 */ /* 0x000fe200078e0012 */
[----:B------:R-:W-:Y:S01]  /*2180*/  IABS R18, R10 ;  /* 0x0000000a00127213 */ /* 0x000fe20000000000 */
[----:B------:R-:W-:-:S03]  /*2190*/  IMAD.HI.U32 R4, R4, R13, RZ ;  /* 0x0000000d04047227 */ /* 0x000fc600078e00ff */
[----:B------:R-:W2:Y:S01]  /*21a0*/  I2F.RP R22, R18 ;  /* 0x0000001200167306 */ /* 0x000ea20000209400 */
[----:B------:R-:W-:Y:S02]  /*21b0*/  IMAD R13, R4, R5, R13 ;  /* 0x00000005040d7224 */ /* 0x000fe400078e020d */
[----:B------:R-:W-:-:S03]  /*21c0*/  VIADD R14, R17, UR4 ;  /* 0x00000004110e7c36 */ /* 0x000fc60008000000 */
[----:B------:R-:W-:Y:S02]  /*21d0*/  ISETP.GT.U32.AND P1, PT, R26, R13, PT ;  /* 0x0000000d1a00720c */ /* 0x000fe40003f24070 */
[----:B--2---:R-:W2:Y:S11]  /*21e0*/  MUFU.RCP R22, R22 ;  /* 0x0000001600167308 */ /* 0x004eb60000001000 */
[----:B------:R-:W-:Y:S01]  /*21f0*/  @!P1 IADD3 R13, R13, -R26, RZ ;  /* 0x8000001a0d0d9210 */ /* 0x000fe20007ffe0ff */
[----:B--2---:R-:W-:-:S04]  /*2200*/  VIADD R4, R22, 0xffffffe ;  /* 0x0ffffffe16047836 */ /* 0x004fc80000000000 */
[----:B------:R2:W3:Y:S02]  /*2210*/  F2I.FTZ.U32.TRUNC.NTZ R5, R4 ;  /* 0x0000000400057305 */ /* 0x0004e4000021f000 */
[----:B--2---:R-:W-:Y:S02]  /*2220*/  MOV R4, RZ ;  /* 0x000000ff00047202 */ /* 0x004fe40000000f00 */
[----:B---3--:R-:W-:-:S05]  /*2230*/  IADD3 R23, RZ, -R5, RZ ;  /* 0x80000005ff177210 */ /* 0x008fca0007ffe0ff */
[----:B------:R-:W-:Y:S01]  /*2240*/  IMAD R17, R23, R18, RZ ;  /* 0x0000001217117224 */ /* 0x000fe200078e02ff */
[----:B------:R-:W-:-:S03]  /*2250*/  IABS R23, R14 ;  /* 0x0000000e00177213 */ /* 0x000fc60000000000 */
[----:B------:R-:W-:Y:S01]  /*2260*/  IMAD.HI.U32 R22, R5, R17, R4 ;  /* 0x0000001105167227 */ /* 0x000fe200078e0004 */
[----:B------:R-:W-:-:S03]  /*2270*/  MOV R5, R23 ;  /* 0x0000001700057202 */ /* 0x000fc60000000f00 */
[----:B------:R-:W-:Y:S02]  /*2280*/  IMAD.MOV R17, RZ, RZ, -R24 ;  /* 0x000000ffff117224 */ /* 0x000fe400078e0a18 */
[----:B------:R-:W-:-:S04]  /*2290*/  IMAD.HI.U32 R4, R22, R5, RZ ;  /* 0x0000000516047227 */ /* 0x000fc800078e00ff */
[----:B------:R-:W-:-:S05]  /*22a0*/  IMAD R5, R4, R17, R5 ;  /* 0x0000001104057224 */ /* 0x000fca00078e0205 */
[----:B------:R-:W-:-:S13]  /*22b0*/  ISETP.GT.U32.AND P1, PT, R18, R5, PT ;  /* 0x000000051200720c */ /* 0x000fda0003f24070 */
[----:B------:R-:W-:Y:S01]  /*22c0*/  @!P1 IMAD.IADD R5, R5, 0x1, -R18 ;  /* 0x0000000105059824 */ /* 0x000fe200078e0a12 */
[----:B------:R-:W-:-:S13]  /*22d0*/  ISETP.GT.U32.AND P1, PT, R26, R13, PT ;  /* 0x0000000d1a00720c */ /* 0x000fda0003f24070 */
[----:B------:R-:W-:Y:S02]  /*22e0*/  @!P1 IADD3 R13, R13, -R26, RZ ;  /* 0x8000001a0d0d9210 */ /* 0x000fe40007ffe0ff */
[----:B------:R-:W-:Y:S02]  /*22f0*/  ISETP.GT.U32.AND P1, PT, R18, R5, PT ;  /* 0x000000051200720c */ /* 0x000fe40003f24070 */
[----:B------:R-:W-:-:S11]  /*2300*/  MOV R4, R13 ;  /* 0x0000000d00047202 */ /* 0x000fd60000000f00 */
[----:B------:R-:W-:Y:S01]  /*2310*/  @!P1 IMAD.IADD R5, R5, 0x1, -R18 ;  /* 0x0000000105059824 */ /* 0x000fe200078e0a12 */
[----:B------:R-:W-:-:S13]  /*2320*/  ISETP.GE.AND P1, PT, R19, RZ, PT ;  /* 0x000000ff1300720c */ /* 0x000fda0003f26270 */
[----:B------:R-:W-:Y:S01]  /*2330*/  @!P1 IMAD.MOV R4, RZ, RZ, -R4 ;  /* 0x000000ffff049224 */ /* 0x000fe200078e0a04 */
[----:B------:R-:W-:-:S13]  /*2340*/  ISETP.GE.AND P1, PT, R14, RZ, PT ;  /* 0x000000ff0e00720c */ /* 0x000fda0003f26270 */
[----:B------:R-:W-:Y:S02]  /*2350*/  @!P1 IADD3 R5, -R5, RZ, RZ ;  /* 0x000000ff05059210 */ /* 0x000fe40007ffe1ff */
[----:B------:R-:W-:-:S13]  /*2360*/  ISETP.NE.AND P1, PT, RZ, UR10, PT ;  /* 0x0000000aff007c0c */ /* 0x000fda000bf25270 */
[----:B------:R-:W-:Y:S02]  /*2370*/  @!P1 LOP3.LUT R4, RZ, UR10, RZ, 0x33, !PT ;  /* 0x0000000aff049c12 */ /* 0x000fe4000f8e33ff */
[----:B------:R-:W-:-:S03]  /*2380*/  ISETP.NE.AND P1, PT, RZ, UR9, PT ;  /* 0x00000009ff007c0c */ /* 0x000fc6000bf25270 */
[----:B------:R-:W-:-:S10]  /*2390*/  IMAD.IADD R4, R19, 0x1, -R4 ;  /* 0x0000000113047824 */ /* 0x000fd400078e0a04 */
[----:B------:R-:W-:Y:S02]  /*23a0*/  @!P1 LOP3.LUT R5, RZ, UR9, RZ, 0x33, !PT ;  /* 0x00000009ff059c12 */ /* 0x000fe4000f8e33ff */
[----:B------:R-:W-:Y:S02]  /*23b0*/  PLOP3.LUT P1, PT, PT, PT, UP3, 0x80, 0x0 ;  /* 0x000000000000781c */ /* 0x000fe40003f2f038 */
[----:B------:R-:W-:-:S04]  /*23c0*/  IADD3 R5, -R5, R14, RZ ;  /* 0x0000000e05057210 */ /* 0x000fc80007ffe1ff */
[CC--:B------:R-:W-:Y:S01]  /*23d0*/  SEL R13, R4.reuse, R5.reuse, !P1 ;  /* 0x00000005040d7207 */ /* 0x0c0fe20004800000 */
[----:B------:R-:W-:-:S03]  /*23e0*/  IMAD R25, R4, R5, RZ ;  /* 0x0000000504197224 */ /* 0x000fc600078e02ff */
[--C-:B------:R-:W-:Y:S01]  /*23f0*/  SHF.R.S32.HI R5, RZ, 0x1f, R13.reuse ;  /* 0x0000001fff057819 */ /* 0x100fe2000001140d */
[----:B------:R-:W-:Y:S01]  /*2400*/  IMAD.MOV.U32 R4, RZ, RZ, R13 ;  /* 0x000000ffff047224 */ /* 0x000fe200078e000d */
[----:B------:R-:W-:-:S07]  /*2410*/  SHF.R.S32.HI R28, RZ, 0x1f, R25 ;  /* 0x0000001fff1c7819 */ /* 0x000fce0000011419 */
.L_x_13:
[----:B------:R-:W-:Y:S05]  /*2420*/  BSYNC B0 ;  /* 0x0000000000007941 */ /* 0x000fea0003800000 */
.L_x_12:
[----:B------:R-:W2:Y:S04]  /*2430*/  SHFL.UP PT, R14, R25, 0x1, RZ ;  /* 0x04200000190e7989 */ /* 0x000ea800000e00ff */
[----:B------:R-:W3:Y:S01]  /*2440*/  SHFL.UP PT, R13, R28, 0x1, RZ ;  /* 0x042000001c0d7989 */ /* 0x000ee200000e00ff */
[----:B--2---:R-:W-:Y:S02]  /*2450*/  SEL R14, R14, RZ, P2 ;  /* 0x000000ff0e0e7207 */ /* 0x004fe40001000000 */
[----:B---3--:R-:W-:Y:S02]  /*2460*/  SEL R13, R13, RZ, P2 ;  /* 0x000000ff0d0d7207 */ /* 0x008fe40001000000 */
[----:B------:R-:W-:-:S04]  /*2470*/  IADD3 R17, P1, R14, R25, RZ ;  /* 0x000000190e117210 */ /* 0x000fc80007f3e0ff */
[----:B------:R-:W-:Y:S01]  /*2480*/  IADD3.X R22, R13, R28, RZ, P1, !PT ;  /* 0x0000001c0d167210 */ /* 0x000fe20000ffe4ff */
[----:B------:R-:W2:Y:S04]  /*2490*/  SHFL.UP PT, R14, R17, 0x2, RZ ;  /* 0x04400000110e7989 */ /* 0x000ea800000e00ff */
[----:B------:R-:W3:Y:S01]  /*24a0*/  SHFL.UP PT, R13, R22, 0x2, RZ ;  /* 0x04400000160d7989 */ /* 0x000ee200000e00ff */
[----:B--2---:R-:W-:Y:S02]  /*24b0*/  SEL R14, R14, RZ, P3 ;  /* 0x000000ff0e0e7207 */ /* 0x004fe40001800000 */
[----:B---3--:R-:W-:Y:S02]  /*24c0*/  SEL R13, R13, RZ, P3 ;  /* 0x000000ff0d0d7207 */ /* 0x008fe40001800000 */
[----:B------:R-:W-:-:S05]  /*24d0*/  IADD3 R23, P1, R14, R17, RZ ;  /* 0x000000110e177210 */ /* 0x000fca0007f3e0ff */
[----:B------:R-:W-:Y:S01]  /*24e0*/  IMAD.X R18, R13, 0x1, R22, P1 ;  /* 0x000000010d127824 */ /* 0x000fe200008e0616 */
        /* <DEDUP_REMOVED lines=17> */
[----:B------:R-:W-:Y:S02]  /*2600*/  IADD3.X R22, R13, R24, RZ, P1, !PT ;  /* 0x000000180d167210 */ /* 0x000fe40000ffe4ff */
[----:B------:R-:W-:-:S05]  /*2610*/  IADD3 R23, P1, R18, R11, RZ ;  /* 0x0000000b12177210 */ /* 0x000fca0007f3e0ff */
[----:B-1----:R-:W-:Y:S01]  /*2620*/  IMAD.X R26, R22, 0x1, R7, P1 ;  /* 0x00000001161a7824 */ /* 0x002fe200008e0607 */
[----:B------:R-:W-:-:S04]  /*2630*/  ISETP.GT.U32.AND P1, PT, R23, UR8, PT ;  /* 0x0000000817007c0c */ /* 0x000fc8000bf24070 */
[----:B------:R-:W-:-:S13]  /*2640*/  ISETP.GT.U32.AND.EX P1, PT, R26, UR7, PT, P1 ;  /* 0x000000071a007c0c */ /* 0x000fda000bf24110 */
[----:B------:R-:W-:-:S04]  /*2650*/  VOTE.ANY R14, PT, P1 ;  /* 0x00000000000e7806 */ /* 0x000fc800008e0100 */
[----:B------:R-:W-:-:S13]  /*2660*/  ISETP.NE.AND P1, PT, R14, RZ, PT ;  /* 0x000000ff0e00720c */ /* 0x000fda0003f25270 */
[----:B------:R-:W-:Y:S05]  /*2670*/  @!P1 BRA `(.L_x_16) ;  /* 0xfffffff400b89947 */ /* 0x000fea000383ffff */
.L_x_11:
[----:B------:R-:W1:Y:S08]  /*2680*/  BREV R14, R14 ;  /* 0x0000000e000e7301 */ /* 0x000e700000000000 */
[----:B-1----:R-:W1:Y:S02]  /*2690*/  FLO.U32.SH R17, R14 ;  /* 0x0000000e00117300 */ /* 0x002e6400000e0400 */
[----:B-1----:R-:W1:Y:S02]  /*26a0*/  SHFL.IDX PT, R6, R6, R17, 0x1f ;  /* 0x00001f1106067589 */ /* 0x002e6400000e0000 */
[----:B-1----:R-:W-:-:S13]  /*26b0*/  R2UR UR4, R6 ;  /* 0x00000000060472ca */ /* 0x002fda00000e0000 */
[----:B------:R-:W-:-:S04]  /*26c0*/  IADD3 R19, R20, UR4, RZ ;  /* 0x0000000414137c10 */ /* 0x000fc8000fffe0ff */
[----:B------:R-:W-:-:S13]  /*26d0*/  ISETP.GE.AND P1, PT, R19, R3, PT ;  /* 0x000000031300720c */ /* 0x000fda0003f26270 */
[----:B------:R-:W1:Y:S02]  /*26e0*/  @!P1 LDC.64 R12, c[0x0][0x918] ;  /* 0x00024600ff0c9b82 */ /* 0x000e640000000a00 */
[----:B-1----:R-:W-:-:S05]  /*26f0*/  @!P1 IMAD.WIDE R12, R19, 0xc, R12 ;  /* 0x0000000c130c9825 */ /* 0x002fca00078e020c */
[----:B-----5:R1:W5:Y:S04]  /*2700*/  @!P1 LDG.E R8, desc[UR38][R12.64] ;  /* 0x000000260c089981 */ /* 0x020368000c1e1900 */
[----:B------:R1:W5:Y:S01]  /*2710*/  @!P1 LDG.E R0, desc[UR38][R12.64+0x4] ;  /* 0x000004260c009981 */ /* 0x000362000c1e1900 */
[----:B------:R-:W-:-:S03]  /*2720*/  IADD3 R18, P1, P2, R18, R11, -R25 ;  /* 0x0000000b12127210 */ /* 0x000fc60007a3e819 */
[----:B------:R-:W-:Y:S01]  /*2730*/  SHFL.IDX PT, R6, R25, R17, 0x1f ;  /* 0x00001f1119067589 */ /* 0x000fe200000e0000 */
[----:B------:R-:W-:-:S03]  /*2740*/  IADD3.X R22, R22, R7, ~R28, P1, P2 ;  /* 0x0000000716167210 */ /* 0x000fc60000fe4c1c */
[----:B------:R-:W2:Y:S04]  /*2750*/  SHFL.IDX PT, R18, R18, R17, 0x1f ;  /* 0x00001f1112127589 */ /* 0x000ea800000e0000 */
[----:B------:R-:W3:Y:S04]  /*2760*/  SHFL.IDX PT, R22, R22, R17, 0x1f ;  /* 0x00001f1116167589 */ /* 0x000ee800000e0000 */
[----:B------:R1:W4:Y:S04]  /*2770*/  SHFL.IDX PT, R7, R28, R17, 0x1f ;  /* 0x00001f111c077589 */ /* 0x00032800000e0000 */
[----:B------:R1:W1:Y:S04]  /*2780*/  SHFL.IDX PT, R5, R5, R17, 0x1f ;  /* 0x00001f1105057589 */ /* 0x00026800000e0000 */
[----:B------:R1:W1:Y:S01]  /*2790*/  SHFL.IDX PT, R4, R4, R17, 0x1f ;  /* 0x00001f1104047589 */ /* 0x00026200000e0000 */
[----:B--2---:R-:W-:-:S02]  /*27a0*/  R2UR UR5, R18 ;  /* 0x00000000120572ca */ /* 0x004fc400000e0000 */
[----:B---3--:R-:W-:-:S15]  /*27b0*/  R2UR UR6, R22 ;  /* 0x00000000160672ca */ /* 0x008fde00000e0000 */
.L_x_6:
[----:B------:R-:W-:Y:S01]  /*27c0*/  ISETP.LE.AND P1, PT, R3, UR4, PT ;  /* 0x0000000403007c0c */ /* 0x000fe2000bf23270 */
[----:B-1----:R-:W-:Y:S01]  /*27d0*/  IMAD.MOV.U32 R17, RZ, RZ, -0x1 ;  /* 0xffffffffff117424 */ /* 0x002fe200078e00ff */
[----:B------:R-:W-:-:S11]  /*27e0*/  MOV R18, 0xffffffff ;  /* 0xffffffff00127802 */ /* 0x000fd60000000f00 */
[----:B------:R-:W-:Y:S05]  /*27f0*/  @P1 BRA `(.L_x_5) ;  /* 0x0000000400041947 */ /* 0x000fea0003800000 */
[----:B------:R-:W-:Y:S01]  /*2800*/  UIADD3 UR15, UP2, -UR5, UR8, URZ ;  /* 0x00000008050f7290 */ /* 0x000fe2000ff5e13f */
[----:B------:R-:W1:Y:S01]  /*2810*/  S2UR UR18, SR_CTAID.Y ;  /* 0x00000000001279c3 */ /* 0x000e620000002600 */
[----:B------:R-:W-:Y:S01]  /*2820*/  ULDC UR17, c[0x0][0x8c0] ;  /* 0x0002300000117ab9 */ /* 0x000fe20000000800 */
[----:B------:R-:W-:Y:S01]  /*2830*/  ULDC UR20, c[0x0][0x8b0] ;  /* 0x00022c0000147ab9 */ /* 0x000fe20000000800 */
[----:B------:R-:W-:Y:S01]  /*2840*/  UIADD3.X UR11, ~UR6, UR7, URZ, UP2, !UPT ;  /* 0x00000007060b7290 */ /* 0x000fe200097fe53f */
[--C-:B------:R-:W-:Y:S01]  /*2850*/  SHF.R.U32.HI R23, RZ, UR20, R5.reuse ;  /* 0x00000014ff177c19 */ /* 0x100fe20008011605 */
[----:B------:R-:W-:Y:S01]  /*2860*/  ULDC UR19, c[0x0][0x904] ;  /* 0x0002410000137ab9 */ /* 0x000fe20000000800 */
[----:B------:R-:W-:Y:S01]  /*2870*/  ULDC UR13, c[0x0][0x8a8] ;  /* 0x00022a00000d7ab9 */ /* 0x000fe20000000800 */
[----:B------:R-:W-:Y:S01]  /*2880*/  USHF.R.U32.HI UR16, URZ, UR17, UR11 ;  /* 0x000000113f107299 */ /* 0x000fe2000801160b */
[----:B------:R-:W-:Y:S01]  /*2890*/  SHF.R.U64 R22, R4, UR20, R5 ;  /* 0x0000001404167c19 */ /* 0x000fe20008001205 */
[----:B------:R-:W-:-:S02]  /*28a0*/  USHF.R.U64 UR15, UR15, UR17, UR11 ;  /* 0x000000110f0f7299 */ /* 0x000fc4000800120b */
[----:B------:R-:W-:Y:S02]  /*28b0*/  USHF.R.U32.HI UR14, URZ, UR20, UR16 ;  /* 0x000000143f0e7299 */ /* 0x000fe40008011610 */
[----:B------:R-:W-:Y:S02]  /*28c0*/  UIADD3 UR13, UR13, -0x1, URZ ;  /* 0xffffffff0d0d7890 */ /* 0x000fe4000fffe03f */
[----:B------:R-:W-:Y:S02]  /*28d0*/  USHF.R.U32.HI UR21, URZ, UR19, UR14 ;  /* 0x000000133f157299 */ /* 0x000fe4000801160e */
[----:B------:R-:W-:Y:S02]  /*28e0*/  USHF.R.U64 UR16, UR15, UR20, UR16 ;  /* 0x000000140f107299 */ /* 0x000fe40008001210 */
[----:B------:R-:W-:Y:S02]  /*28f0*/  ULOP3.LUT UR15, UR15, UR13, URZ, 0xc0, !UPT ;  /* 0x0000000d0f0f7292 */ /* 0x000fe4000f8ec03f */
[----:B------:R-:W-:Y:S01]  /*2900*/  LOP3.LUT R3, R23, UR21, RZ, 0xfc, !PT ;  /* 0x0000001517037c12 */ /* 0x000fe2000f8efcff */
[----:B------:R-:W-:-:S02]  /*2910*/  USHF.R.U64 UR14, UR16, UR19, UR14 ;  /* 0x00000013100e7299 */ /* 0x000fc4000800120e */
[----:B-1----:R-:W-:Y:S01]  /*2920*/  USEL UR11, UR57, UR18, !UP3 ;  /* 0x00000012390b7287 */ /* 0x002fe2000d800000 */
[----:B------:R-:W-:-:S13]  /*2930*/  ISETP.NE.U32.AND P1, PT, R3, RZ, PT ;  /* 0x000000ff0300720c */ /* 0x000fda0003f25070 */
[----:B------:R-:W-:Y:S05]  /*2940*/  @!P1 BRA `(.L_x_17) ;  /* 0x0000000000149947 */ /* 0x000fea0003800000 */
[----:B------:R-:W-:-:S07]  /*2950*/  MOV R12, 0x2970 ;  /* 0x00002970000c7802 */ /* 0x000fce0000000f00 */
[----:B----45:R-:W-:Y:S05]  /*2960*/  CALL.REL.NOINC `($__internal_0_$__cuda_sm20_div_u64) ;  /* 0x00000188008c7944 */ /* 0x030fea0003c00000 */
[----:B------:R-:W-:-:S04]  /*2970*/  IMAD.MOV R13, RZ, RZ, -R3 ;  /* 0x000000ffff0d7224 */ /* 0x000fc800078e0a03 */
[----:B------:R-:W-:Y:S01]  /*2980*/  IMAD R13, R22, R13, UR14 ;  /* 0x0000000e160d7e24 */ /* 0x000fe2000f8e020d */
[----:B------:R-:W-:Y:S06]  /*2990*/  BRA `(.L_x_18) ;  /* 0x0000000000507947 */ /* 0x000fec0003800000 */
.L_x_17:
[----:B------:R-:W1:Y:S01]  /*29a0*/  I2F.U32.RP R3, R22 ;  /* 0x0000001600037306 */ /* 0x000e620000209000 */
[----:B------:R-:W-:-:S07]  /*29b0*/  ISETP.NE.U32.AND P3, PT, R22, RZ, PT ;  /* 0x000000ff1600720c */ /* 0x000fce0003f65070 */
[----:B-1----:R-:W1:Y:S02]  /*29c0*/  MUFU.RCP R3, R3 ;  /* 0x0000000300037308 */ /* 0x002e640000001000 */
[----:B-1----:R-:W-:-:S06]  /*29d0*/  IADD3 R12, R3, 0xffffffe, RZ ;  /* 0x0ffffffe030c7810 */ /* 0x002fcc0007ffe0ff */
[----:B------:R1:W2:Y:S02]  /*29e0*/  F2I.FTZ.U32.TRUNC.NTZ R13, R12 ;  /* 0x0000000c000d7305 */ /* 0x0002a4000021f000 */
[----:B-1----:R-:W-:Y:S01]  /*29f0*/  MOV R12, RZ ;  /* 0x000000ff000c7202 */ /* 0x002fe20000000f00 */
[----:B--2---:R-:W-:-:S04]  /*2a00*/  IMAD.MOV R11, RZ, RZ, -R13 ;  /* 0x000000ffff0b7224 */ /* 0x004fc800078e0a0d */
[----:B------:R-:W-:-:S04]  /*2a10*/  IMAD R11, R11, R22, RZ ;  /* 0x000000160b0b7224 */ /* 0x000fc800078e02ff */
[----:B------:R-:W-:-:S06]  /*2a20*/  IMAD.HI.U32 R13, R13, R11, R12 ;  /* 0x0000000b0d0d7227 */ /* 0x000fcc00078e000c */
[----:B------:R-:W-:-:S04]  /*2a30*/  IMAD.HI.U32 R3, R13, UR14, RZ ;  /* 0x0000000e0d037c27 */ /* 0x000fc8000f8e00ff */
[----:B------:R-:W-:-:S04]  /*2a40*/  IMAD.MOV R11, RZ, RZ, -R3 ;  /* 0x000000ffff0b7224 */ /* 0x000fc800078e0a03 */
[----:B------:R-:W-:-:S05]  /*2a50*/  IMAD R11, R22, R11, UR14 ;  /* 0x0000000e160b7e24 */ /* 0x000fca000f8e020b */
[----:B------:R-:W-:-:S13]  /*2a60*/  ISETP.GE.U32.AND P1, PT, R11, R22, PT ;  /* 0x000000160b00720c */ /* 0x000fda0003f26070 */
[----:B------:R-:W-:Y:S01]  /*2a70*/  @P1 IADD3 R11, R11, -R22, RZ ;  /* 0x800000160b0b1210 */ /* 0x000fe20007ffe0ff */
[----:B------:R-:W-:-:S03]  /*2a80*/  @P1 VIADD R3, R3, 0x1 ;  /* 0x0000000103031836 */ /* 0x000fc60000000000 */
[----:B------:R-:W-:-:S13]  /*2a90*/  ISETP.GE.U32.AND P2, PT, R11, R22, PT ;  /* 0x000000160b00720c */ /* 0x000fda0003f46070 */
[----:B------:R-:W-:Y:S02]  /*2aa0*/  @P2 IADD3 R3, R3, 0x1, RZ ;  /* 0x0000000103032810 */ /* 0x000fe40007ffe0ff */
[----:B------:R-:W-:-:S05]  /*2ab0*/  @!P3 LOP3.LUT R3, RZ, R22, RZ, 0x33, !PT ;  /* 0x00000016ff03b212 */ /* 0x000fca00078e33ff */
[----:B------:R-:W-:-:S04]  /*2ac0*/  IMAD.MOV R13, RZ, RZ, -R3 ;  /* 0x000000ffff0d7224 */ /* 0x000fc800078e0a03 */
[----:B------:R-:W-:-:S07]  /*2ad0*/  IMAD R13, R22, R13, UR14 ;  /* 0x0000000e160d7e24 */ /* 0x000fce000f8e020d */
.L_x_18:
[----:B------:R-:W1:Y:S01]  /*2ae0*/  LDC R16, c[0x0][0x8a8] ;  /* 0x00022a00ff107b82 */ /* 0x000e620000000800 */
[----:B------:R-:W-:Y:S01]  /*2af0*/  ULDC UR14, c[0x0][0x904] ;  /* 0x00024100000e7ab9 */ /* 0x000fe20000000800 */
[----:B------:R-:W-:Y:S01]  /*2b00*/  UMOV UR13, 0xffffffff ;  /* 0xffffffff000d7882 */ /* 0x000fe20000000000 */
[----:B------:R-:W-:Y:S01]  /*2b10*/  PLOP3.LUT P1, PT, PT, PT, UP3, 0x80, 0x0 ;  /* 0x000000000000781c */ /* 0x000fe20003f2f038 */
[----:B------:R-:W-:-:S04]  /*2b20*/  USHF.L.U32 UR13, UR13, UR14, URZ ;  /* 0x0000000e0d0d7299 */ /* 0x000fc8000800063f */
[----:B------:R-:W2:Y:S02]  /*2b30*/  LDC R14, c[0x0][0x8b8] ;  /* 0x00022e00ff0e7b82 */ /* 0x000ea40000000800 */
[----:B------:R-:W-:Y:S01]  /*2b40*/  LOP3.LUT R11, RZ, UR13, RZ, 0x33, !PT ;  /* 0x0000000dff0b7c12 */ /* 0x000fe2000f8e33ff */
[----:B------:R-:W-:Y:S02]  /*2b50*/  UMOV UR13, 0x1 ;  /* 0x00000001000d7882 */ /* 0x000fe40000000000 */
[----:B------:R-:W-:Y:S01]  /*2b60*/  USHF.L.U32 UR13, UR13, UR14, URZ ;  /* 0x0000000e0d0d7299 */ /* 0x000fe2000800063f */
[----:B------:R-:W-:Y:S02]  /*2b70*/  LOP3.LUT R12, R11, UR16, RZ, 0xc0, !PT ;  /* 0x000000100b0c7c12 */ /* 0x000fe4000f8ec0ff */
[----:B------:R-:W-:Y:S02]  /*2b80*/  @P1 MOV R18, UR4 ;  /* 0x0000000400121c02 */ /* 0x000fe40008000f00 */
[----:B------:R-:W-:Y:S01]  /*2b90*/  @!P1 MOV R18, UR4 ;  /* 0x0000000400129c02 */ /* 0x000fe20008000f00 */
[----:B------:R-:W-:-:S02]  /*2ba0*/  IMAD R3, R3, UR13, R12 ;  /* 0x0000000d03037c24 */ /* 0x000fc4000f8e020c */
[----:B-1----:R-:W-:-:S04]  /*2bb0*/  IMAD R13, R13, R16, UR15 ;  /* 0x0000000f0d0d7e24 */ /* 0x002fc8000f8e0210 */
[----:B------:R-:W-:Y:S02]  /*2bc0*/  @P1 IMAD.MOV.U32 R16, RZ, RZ, R13 ;  /* 0x000000ffff101224 */ /* 0x000fe400078e000d */
[----:B--2---:R-:W-:Y:S01]  /*2bd0*/  IMAD R17, R3, R14, UR11 ;  /* 0x0000000b03117e24 */ /* 0x004fe2000f8e020e */
[----:B------:R-:W-:-:S03]  /*2be0*/  UMOV UR11, 0x1 ;  /* 0x00000001000b7882 */ /* 0x000fc60000000000 */
[----:B------:R-:W-:Y:S01]  /*2bf0*/  @!P1 IMAD.MOV.U32 R16, RZ, RZ, R17 ;  /* 0x000000ffff109224 */ /* 0x000fe200078e0011 */
[----:B------:R-:W-:-:S07]  /*2c00*/  @!P1 MOV R17, R13 ;  /* 0x0000000d00119202 */ /* 0x000fce0000000f00 */
.L_x_5:
[----:B------:R-:W-:-:S13]  /*2c10*/  ISETP.NE.AND P1, PT, RZ, UR11, PT ;  /* 0x0000000bff007c0c */ /* 0x000fda000bf25270 */
[----:B------:R-:W-:Y:S05]  /*2c20*/  @!P1 EXIT ;  /* 0x000000000000994d */ /* 0x000fea0003800000 */
[----:B------:R-:W1:Y:S02]  /*2c30*/  LDC.64 R24, c[0x0][0x290] ;  /* 0x0000a400ff187b82 */ /* 0x000e640000000a00 */
[----:B-1----:R-:W-:-:S05]  /*2c40*/  IMAD.WIDE R12, R18, 0xc, R24 ;  /* 0x0000000c120c7825 */ /* 0x002fca00078e0218 */
[----:B------:R1:W5:Y:S01]  /*2c50*/  LDG.E R11, desc[UR38][R12.64+0x8] ;  /* 0x000008260c0b7981 */ /* 0x000362000c1e1900 */
[----:B------:R-:W-:Y:S01]  /*2c60*/  UISETP.NE.AND UP2, UPT, UR12, 0x2, UPT ;  /* 0x000000020c00788c */ /* 0x000fe2000bf45270 */
[----:B------:R-:W2:Y:S01]  /*2c70*/  S2UR UR58, SR_CgaCtaId ;  /* 0x00000000003a79c3 */ /* 0x000ea20000008800 */
[----:B------:R-:W-:Y:S01]  /*2c80*/  UMOV UR41, URZ ;  /* 0x0000003f00297c82 */ /* 0x000fe20008000000 */
[----:B------:R-:W-:Y:S01]  /*2c90*/  UMOV UR42, URZ ;  /* 0x0000003f002a7c82 */ /* 0x000fe20008000000 */
[----:B------:R-:W-:Y:S01]  /*2ca0*/  SHF.R.S32.HI R19, RZ, 0x1f, R18 ;  /* 0x0000001fff137819 */ /* 0x000fe20000011412 */
[----:B------:R-:W-:Y:S01]  /*2cb0*/  IMAD.MOV.U32 R22, RZ, RZ, RZ ;  /* 0x000000ffff167224 */ /* 0x000fe200078e00ff */
[----:B------:R-:W-:-:S13]  /*2cc0*/  PLOP3.LUT P1, PT, PT, PT, UP2, 0x80, 0x0 ;  /* 0x000000000000781c */ /* 0x000fda0003f2f028 */
[----:B-1----:R-:W-:Y:S05]  /*2cd0*/  @P1 BRA `(.L_x_19) ;  /* 0x0000000000901947 */ /* 0x002fea0003800000 */
[----:B------:R-:W-:-:S04]  /*2ce0*/  ULOP3.LUT UR11, UR59, 0x1, URZ, 0xfc, !UPT ;  /* 0x000000013b0b7892 */ /* 0x000fc8000f8efc3f */
[----:B------:R-:W-:-:S06]  /*2cf0*/  UISETP.NE.AND UP2, UPT, UR11, 0x3, UPT ;  /* 0x000000030b00788c */ /* 0x000fcc000bf45270 */
[----:B------:R-:W-:-:S13]  /*2d00*/  PLOP3.LUT P2, PT, PT, PT, UP2, 0x80, 0x0 ;  /* 0x000000000000781c */ /* 0x000fda0003f4f028 */
[----:B------:R-:W-:Y:S05]  /*2d10*/  @!P2 BRA `(.L_x_20) ;  /* 0x000000000004a947 */ /* 0x000fea0003800000 */
[----:B--2---:R-:W-:Y:S01]  /*2d20*/  BPT.TRAP 0x1 ;  /* 0x000000040000795c */ /* 0x004fe20000300000 */
.L_x_20:
[----:B------:R-:W-:Y:S01]  /*2d30*/  UMOV UR11, 0x400 ;  /* 0x00000400000b7882 */ /* 0x000fe20000000000 */
[----:B------:R-:W-:Y:S01]  /*2d40*/  SHF.L.U32 R3, RZ, 0x1f, RZ ;  /* 0x0000001fff037819 */ /* 0x000fe200000006ff */
[----:B--2---:R-:W-:-:S09]  /*2d50*/  ULEA UR11, UR58, UR11, 0x18 ;  /* 0x0000000b3a0b7291 */ /* 0x004fd2000f8ec03f */
[----:B------:R-:W1:Y:S02]  /*2d60*/  SYNCS.PHASECHK.TRANS64.TRYWAIT P1, [UR11+0x34400], R3 ;  /* 0x03440003ff0075a7 */ /* 0x000e64000802014b */
[----:B-1----:R-:W-:Y:S05]  /*2d70*/  @!P1 BRA `(.L_x_21) ;  /* 0x0000016c00b49947 */ /* 0x002fea0003800000 */
.L_x_358:
[----:B------:R-:W2:Y:S01]  /*2d80*/  LDS.128 R16, [UR11+0x34530] ;  /* 0x0345300bff107984 */ /* 0x000ea20008000c00 */
[----:B------:R-:W-:Y:S01]  /*2d90*/  @!PT LDS RZ, [RZ] ;  /* 0x00000000fffff984 */ /* 0x000fe20000000800 */
[----:B------:R-:W-:Y:S01]  /*2da0*/  @!PT LDS RZ, [RZ] ;  /* 0x00000000fffff984 */ /* 0x000fe20000000800 */
[----:B------:R-:W-:Y:S01]  /*2db0*/  @!PT LDS RZ, [RZ] ;  /* 0x00000000fffff984 */ /* 0x000fe20000000800 */
[----:B------:R-:W-:Y:S01]  /*2dc0*/  @!PT LDS RZ, [RZ] ;  /* 0x00000000fffff984 */ /* 0x000fe20000000800 */
[----:B------:R3:W-:Y:S06]  /*2dd0*/  MEMBAR.ALL.CTA ;  /* 0x0000000000007992 */ /* 0x0007ec0000008000 */
[----:B---3--:R-:W3:Y:S01]  /*2de0*/  FENCE.VIEW.ASYNC.S ;  /* 0x00000000000073c6 */ /* 0x008ee20000000000 */
[----:B------:R-:W-:Y:S05]  /*2df0*/  @!P2 BRA `(.L_x_22) ;  /* 0x000000000004a947 */ /* 0x000fea0003800000 */
[----:B------:R-:W-:Y:S01]  /*2e00*/  BPT.TRAP 0x1 ;  /* 0x000000040000795c */ /* 0x000fe20000300000 */
.L_x_22:
[----:B------:R-:W-:Y:S01]  /*2e10*/  UIADD3 UR11, UR11, 0x34440, URZ ;  /* 0x000344400b0b7890 */ /* 0x000fe2000fffe03f */
[----:B--2---:R-:W-:-:S03]  /*2e20*/  ISETP.NE.AND P1, PT, R19, RZ, PT ;  /* 0x000000ff1300720c */ /* 0x004fc60003f25270 */
[----:B------:R-:W-:-:S09]  /*2e30*/  UPRMT UR11, UR58, 0x654, UR11 ;  /* 0x000006543a0b7896 */ /* 0x000fd2000800000b */
[----:B---3--:R-:W-:Y:S01]  /*2e40*/  SYNCS.ARRIVE.TRANS64.RED.A1T0 RZ, [UR11], RZ ;  /* 0x000000ffffff79a7 */ /* 0x008fe2000810040b */
[----:B------:R-:W-:Y:S05]  /*2e50*/  @!P1 EXIT ;  /* 0x000000000000994d */ /* 0x000fea0003800000 */
[----:B-1----:R-:W-:Y:S01]  /*2e60*/  IMAD.WIDE R12, R18, 0xc, R24 ;  /* 0x0000000c120c7825 */ /* 0x002fe200078e0218 */
[----:B-----5:R-:W-:-:S04]  /*2e70*/  R2UR UR11, R11 ;  /* 0x000000000b0b72ca */ /* 0x020fc800000e0000 */
[----:B------:R1:W5:Y:S01]  /*2e80*/  LDG.E R11, desc[UR38][R12.64+0x8] ;  /* 0x000008260c0b7981 */ /* 0x000362000c1e1900 */
[----:B------:R-:W-:Y:S02]  /*2e90*/  SHF.R.S32.HI R19, RZ, 0x1f, R18 ;  /* 0x0000001fff137819 */ /* 0x000fe40000011412 */
[----:B------:R-:W-:-:S06]  /*2ea0*/  MOV R22, 0x1 ;  /* 0x0000000100167802 */ /* 0x000fcc0000000f00 */
[----:B------:R-:W-:-:S04]  /*2eb0*/  UIADD3 UR11, UR11, 0x7f, URZ ;  /* 0x0000007f0b0b7890 */ /* 0x000fc8000fffe03f */
[----:B------:R-:W-:-:S04]  /*2ec0*/  USHF.R.S32.HI UR13, URZ, 0x1f, UR11 ;  /* 0x0000001f3f0d7899 */ /* 0x000fc8000801140b */
[----:B------:R-:W-:-:S04]  /*2ed0*/  ULEA.HI UR13, UR13, UR11, URZ, 0x7 ;  /* 0x0000000b0d0d7291 */ /* 0x000fc8000f8f383f */
[----:B------:R-:W-:-:S04]  /*2ee0*/  USHF.R.S32.HI UR13, URZ, 0x7, UR13 ;  /* 0x000000073f0d7899 */ /* 0x000fc8000801140d */
[----:B------:R-:W-:Y:S02]  /*2ef0*/  USHF.R.U32.HI UR42, URZ, 0x2, UR13 ;  /* 0x000000023f2a7899 */ /* 0x000fe4000801160d */
[----:B------:R-:W-:Y:S02]  /*2f00*/  ULOP3.LUT UR41, UR13, 0x3, URZ, 0xc0, !UPT ;  /* 0x000000030d297892 */ /* 0x000fe4000f8ec03f */
[----:B-1----:R-:W-:-:S12]  /*2f10*/  ULOP3.LUT UR42, UR42, 0x1, URZ, 0xc0, !UPT ;  /* 0x000000012a2a7892 */ /* 0x002fd8000f8ec03f */
.L_x_19:
[----:B------:R-:W-:-:S04]  /*2f20*/  IMAD.WIDE.U32 R24, R18, 0xc, R24 ;  /* 0x0000000c12187825 */ /* 0x000fc800078e0018 */
[----:B------:R-:W-:-:S04]  /*2f30*/  IMAD R3, R19, 0xc, RZ ;  /* 0x0000000c13037824 */ /* 0x000fc800078e02ff */
[----:B------:R-:W-:-:S05]  /*2f40*/  IMAD.IADD R25, R25, 0x1, R3 ;  /* 0x0000000119197824 */ /* 0x000fca00078e0203 */
[----:B------:R1:W5:Y:S04]  /*2f50*/  LDG.E R19, desc[UR38][R24.64+0x4] ;  /* 0x0000042618137981 */ /* 0x000368000c1e1900 */
[----:B------:R1:W5:Y:S01]  /*2f60*/  LDG.E R13, desc[UR38][R24.64] ;  /* 0x00000026180d7981 */ /* 0x000362000c1e1900 */
[----:B------:R-:W-:-:S13]  /*2f70*/  PLOP3.LUT P1, PT, PT, PT, UP1, 0x80, 0x0 ;  /* 0x000000000000781c */ /* 0x000fda0003f2f018 */
[----:B-1----:R-:W-:Y:S05]  /*2f80*/  @!P1 BRA `(.L_x_23) ;  /* 0x0000010400dc9947 */ /* 0x002fea0003800000 */
[----:B------:R-:W-:-:S06]  /*2f90*/  UISETP.GT.U32.AND UP0, UPT, UR31, 0x1, UPT ;  /* 0x000000011f00788c */ /* 0x000fcc000bf04070 */
[----:B------:R-:W-:-:S13]  /*2fa0*/  PLOP3.LUT P0, PT, PT, PT, UP0, 0x80, 0x0 ;  /* 0x000000000000781c */ /* 0x000fda0003f0f008 */
[----:B--2---:R-:W-:Y:S05]  /*2fb0*/  @P0 EXIT ;  /* 0x000000000000094d */ /* 0x004fea0003800000 */
.L_x_24:
[----:B------:R-:W-:-:S08]  /*2fc0*/  NOP ;  /* 0x0000000000007918 */ /* 0x000fd00000000000 */
[----:B------:R-:W1:Y:S02]  /*2fd0*/  USETMAXREG.TRY_ALLOC.CTAPOOL UP0, 0xe8 ;  /* 0x000000e8000079c8 */ /* 0x000e640008000600 */
[----:B-1----:R-:W-:-:S13]  /*2fe0*/  PLOP3.LUT P0, PT, PT, PT, UP0, 0x80, 0x0 ;  /* 0x000000000000781c */ /* 0x002fda0003f0f008 */
[----:B------:R-:W-:Y:S05]  /*2ff0*/  @!P0 BRA `(.L_x_24) ;  /* 0xfffffffc00f08947 */ /* 0x000fea000383ffff */
[----:B------:R-:W1:Y:S01]  /*3000*/  SHFL.IDX PT, R2, R2, RZ, 0x1f ;  /* 0x00001fff02027589 */ /* 0x000e6200000e0000 */
[----:B------:R-:W2:Y:S01]  /*3010*/  S2UR UR4, SR_CTAID.Y ;  /* 0x00000000000479c3 */ /* 0x000ea20000002600 */
[----:B------:R-:W-:Y:S01]  /*3020*/  UMOV UR36, URZ ;  /* 0x0000003f00247c82 */ /* 0x000fe20008000000 */
[----:B------:R-:W-:Y:S01]  /*3030*/  UMOV UR37, URZ ;  /* 0x0000003f00257c82 */ /* 0x000fe20008000000 */
[----:B-1----:R-:W-:Y:S01]  /*3040*/  LOP3.LUT P0, RZ, R2, 0x3, RZ, 0xc0, !PT ;  /* 0x0000000302ff7812 */ /* 0x002fe2000780c0ff */
[----:B--2---:R-:W-:-:S12]  /*3050*/  UIMAD UR4, UR4, UR60, UR57 ;  /* 0x0000003c040472a4 */ /* 0x004fd8000f8e0239 */
[----:B------:R-:W-:Y:S05]  /*3060*/  @P0 BRA `(.L_x_25) ;  /* 0x0000000000a40947 */ /* 0x000fea0003800000 */
[----:B------:R-:W-:Y:S01]  /*3070*/  ELECT P0, URZ, PT ;  /* 0x00000000003f782f */ /* 0x000fe20003800000 */
[----:B------:R-:W-:-:S12]  /*3080*/  BSSY B0, `(.L_x_26) ;  /* 0x0000020000007945 */ /* 0x000fd80003800000 */
[----:B------:R-:W-:Y:S05]  /*3090*/  @!P0 BRA `(.L_x_27) ;  /* 0x0000000000788947 */ /* 0x000fea0003800000 */
[----:B------:R-:W1:Y:S01]  /*30a0*/  S2UR UR6, SR_CgaCtaId ;  /* 0x00000000000679c3 */ /* 0x000e620000008800 */
[----:B------:R-:W-:Y:S01]  /*30b0*/  UISETP.NE.AND UP0, UPT, UR12, 0x1, UPT ;  /* 0x000000010c00788c */ /* 0x000fe2000bf05270 */
[----:B------:R-:W-:-:S06]  /*30c0*/  UMOV UR5, 0x400 ;  /* 0x0000040000057882 */ /* 0x000fcc0000000000 */
[----:B------:R-:W2:Y:S08]  /*30d0*/  LDC.64 R4, c[0x0][0x700] ;  /* 0x0001c000ff047b82 */ /* 0x000eb00000000a00 */
[----:B----4-:R-:W2:Y:S08]  /*30e0*/  LDC.64 R6, c[0x0][0x708] ;  /* 0x0001c200ff067b82 */ /* 0x010eb00000000a00 */
[----:B-----5:R-:W3:Y:S01]  /*30f0*/  LDC.64 R8, c[0x0][0x710] ;  /* 0x0001c400ff087b82 */ /* 0x020ee20000000a00 */
[----:B-1----:R-:W-:-:S04]  /*3100*/  ULEA UR5, UR6, UR5, 0x18 ;  /* 0x0000000506057291 */ /* 0x002fc8000f8ec03f */
[----:B------:R-:W-:Y:S02]  /*3110*/  UIADD3 UR6, UR5, 0x80, URZ ;  /* 0x0000008005067890 */ /* 0x000fe4000fffe03f */
[----:B------:R-:W-:Y:S01]  /*3120*/  @!UP0 UIADD3 UR6, UR5, URZ, URZ ;  /* 0x0000003f05068290 */ /* 0x000fe2000fffe03f */
[----:B------:R-:W3:Y:S08]  /*3130*/  LDC.64 R10, c[0x0][0x718] ;  /* 0x0001c600ff0a7b82 */ /* 0x000ef00000000a00 */
[----:B------:R-:W1:Y:S01]  /*3140*/  LDC.64 R24, c[0x0][0x720] ;  /* 0x0001c800ff187b82 */ /* 0x000e620000000a00 */
[----:B--2---:R2:W-:Y:S07]  /*3150*/  STS.128 [UR6+0x34780], R4 ;  /* 0x03478004ff007988 */ /* 0x0045ee0008000c06 */
[----:B------:R-:W1:Y:S08]  /*3160*/  LDC.64 R26, c[0x0][0x728] ;  /* 0x0001ca00ff1a7b82 */ /* 0x000e700000000a00 */
[----:B------:R-:W4:Y:S01]  /*3170*/  LDC.64 R28, c[0x0][0x730] ;  /* 0x0001cc00ff1c7b82 */ /* 0x000f220000000a00 */
[----:B---3--:R2:W-:Y:S07]  /*3180*/  STS.128 [UR6+0x34790], R8 ;  /* 0x03479008ff007988 */ /* 0x0085ee0008000c06 */
[----:B------:R-:W4:Y:S08]  /*3190*/  LDC.64 R30, c[0x0][0x738] ;  /* 0x0001ce00ff1e7b82 */ /* 0x000f300000000a00 */
[----:B------:R-:W3:Y:S01]  /*31a0*/  LDC.64 R32, c[0x0][0x740] ;  /* 0x0001d000ff207b82 */ /* 0x000ee20000000a00 */
[----:B-1----:R2:W-:Y:S07]  /*31b0*/  STS.128 [UR6+0x347a0], R24 ;  /* 0x0347a018ff007988 */ /* 0x0025ee0008000c06 */
[----:B------:R-:W3:Y:S08]  /*31c0*/  LDC.64 R34, c[0x0][0x748] ;  /* 0x0001d200ff227b82 */ /* 0x000ef00000000a00 */
[----:B------:R-:W1:Y:S01]  /*31d0*/  LDC.64 R36, c[0x0][0x750] ;  /* 0x0001d400ff247b82 */ /* 0x000e620000000a00 */
[----:B----4-:R2:W-:Y:S07]  /*31e0*/  STS.128 [UR6+0x347b0], R28 ;  /* 0x0347b01cff007988 */ /* 0x0105ee0008000c06 */
[----:B------:R-:W1:Y:S08]  /*31f0*/  LDC.64 R38, c[0x0][0x758] ;  /* 0x0001d600ff267b82 */ /* 0x000e700000000a00 */
[----:B------:R-:W4:Y:S01]  /*3200*/  LDC.64 R40, c[0x0][0x760] ;  /* 0x0001d800ff287b82 */ /* 0x000f220000000a00 */
[----:B---3--:R2:W-:Y:S07]  /*3210*/  STS.128 [UR6+0x347c0], R32 ;  /* 0x0347c020ff007988 */ /* 0x0085ee0008000c06 */
[----:B------:R-:W4:Y:S08]  /*3220*/  LDC.64 R42, c[0x0][0x768] ;  /* 0x0001da00ff2a7b82 */ /* 0x000f300000000a00 */
[----:B------:R-:W3:Y:S01]  /*3230*/  LDC.64 R44, c[0x0][0x770] ;  /* 0x0001dc00ff2c7b82 */ /* 0x000ee20000000a00 */
[----:B-1----:R2:W-:Y:S07]  /*3240*/  STS.128 [UR6+0x347d0], R36 ;  /* 0x0347d024ff007988 */ /* 0x0025ee0008000c06 */
[----:B------:R-:W3:Y:S01]  /*3250*/  LDC.64 R46, c[0x0][0x778] ;  /* 0x0001de00ff2e7b82 */ /* 0x000ee20000000a00 */
[----:B----4-:R2:W-:Y:S04]  /*3260*/  STS.128 [UR6+0x347e0], R40 ;  /* 0x0347e028ff007988 */ /* 0x0105e80008000c06 */
[----:B---3--:R2:W-:Y:S02]  /*3270*/  STS.128 [UR6+0x347f0], R44 ;  /* 0x0347f02cff007988 */ /* 0x0085e40008000c06 */
.L_x_27:
[----:B------:R-:W-:Y:S05]  /*3280*/  BSYNC B0 ;  /* 0x0000000000007941 */ /* 0x000fea0003800000 */
.L_x_26:
[----:B------:R-:W-:Y:S01]  /*3290*/  UISETP.NE.AND UP0, UPT, UR12, 0x1, UPT ;  /* 0x000000010c00788c */ /* 0x000fe2000bf05270 */
[----:B------:R-:W-:Y:S01]  /*32a0*/  NOP ;  /* 0x0000000000007918 */ /* 0x000fe20000000000 */
[----:B------:R-:W-:Y:S01]  /*32b0*/  ULDC UR5, c[0x0][0x884] ;  /* 0x0002210000057ab9 */ /* 0x000fe20000000800 */
[----:B------:R-:W-:Y:S01]  /*32c0*/  ULDC.64 UR36, c[0x0][0x800] ;  /* 0x0002000000247ab9 */ /* 0x000fe20000000a00 */
[----:B------:R-:W-:-:S04]  /*32d0*/  USEL UR5, UR5, URZ, UP0 ;  /* 0x0000003f05057287 */ /* 0x000fc80008000000 */
[----:B------:R-:W-:-:S04]  /*32e0*/  UIADD3 UR5, UR4, UR5, URZ ;  /* 0x0000000504057290 */ /* 0x000fc8000fffe03f */
[----:B------:R-:W-:-:S12]  /*32f0*/  UIMAD.WIDE UR36, UR5, 0x80, UR36 ;  /* 0x00000080052478a5 */ /* 0x000fd8000f8e0224 */
.L_x_25:
[----:B------:R-:W-:-:S13]  /*3300*/  ISETP.NE.AND P0, PT, RZ, UR43, PT ;  /* 0x0000002bff007c0c */ /* 0x000fda000bf05270 */
[----:B------:R-:W-:Y:S05]  /*3310*/  @P0 BRA `(.L_x_28) ;  /* 0x00000004000c0947 */ /* 0x000fea0003800000 */
[----:B------:R-:W-:Y:S01]  /*3320*/  ELECT P0, URZ, PT ;  /* 0x00000000003f782f */ /* 0x000fe20003800000 */
[----:B------:R-:W-:-:S12]  /*3330*/  BSSY B0, `(.L_x_29) ;  /* 0x000002c000007945 */ /* 0x000fd80003800000 */
[----:B------:R-:W-:Y:S05]  /*3340*/  @!P0 BRA `(.L_x_30) ;  /* 0x0000000000a88947 */ /* 0x000fea0003800000 */
[----:B--2---:R-:W1:Y:S08]  /*3350*/  LDC.64 R4, c[0x0][0x820] ;  /* 0x00020800ff047b82 */ /* 0x004e700000000a00 */
[----:B------:R-:W2:Y:S01]  /*3360*/  LDC.64 R2, c[0x0][0x818] ;  /* 0x00020600ff027b82 */ /* 0x000ea20000000a00 */
[----:B-1----:R-:W-:-:S06]  /*3370*/  IMAD.WIDE R4, R18, 0x8, R4 ;  /* 0x0000000812047825 */ /* 0x002fcc00078e0204 */
[----:B------:R-:W3:Y:S01]  /*3380*/  LDG.E.64 R4, desc[UR38][R4.64] ;  /* 0x0000002604047981 */ /* 0x000ee2000c1e1b00 */
[----:B--2---:R-:W-:-:S06]  /*3390*/  IMAD.WIDE R2, R18, 0x8, R2 ;  /* 0x0000000812027825 */ /* 0x004fcc00078e0202 */
[----:B------:R-:W2:Y:S01]  /*33a0*/  LDG.E.64 R2, desc[UR38][R2.64] ;  /* 0x0000002602027981 */ /* 0x000ea2000c1e1b00 */
[----:B------:R-:W1:Y:S01]  /*33b0*/  S2UR UR5, SR_CgaCtaId ;  /* 0x00000000000579c3 */ /* 0x000e620000008800 */
[----:B------:R-:W-:Y:S01]  /*33c0*/  UISETP.NE.AND UP0, UPT, UR12, 0x1, UPT ;  /* 0x000000010c00788c */ /* 0x000fe2000bf05270 */
[----:B------:R-:W-:Y:S02]  /*33d0*/  UMOV UR4, 0x400 ;  /* 0x0000040000047882 */ /* 0x000fe40000000000 */
[----:B-1----:R-:W-:-:S04]  /*33e0*/  ULEA UR4, UR5, UR4, 0x18 ;  /* 0x0000000405047291 */ /* 0x002fc8000f8ec03f */
[----:B------:R-:W-:-:S04]  /*33f0*/  UIADD3 UR5, UR4, 0x80, URZ ;  /* 0x0000008004057890 */ /* 0x000fc8000fffe03f */
[----:B------:R-:W-:-:S04]  /*3400*/  @!UP0 UIADD3 UR5, UR4, URZ, URZ ;  /* 0x0000003f04058290 */ /* 0x000fc8000fffe03f */
[----:B------:R-:W-:-:S05]  /*3410*/  UIADD3 UR4, UR5, 0x34780, URZ ;  /* 0x0003478005047890 */ /* 0x000fca000fffe03f */
[----:B-----5:R-:W1:Y:S01]  /*3420*/  LDS R0, [UR5+0x3479c] ;  /* 0x03479c05ff007984 */ /* 0x020e620008000800 */
[----:B------:R-:W-:-:S03]  /*3430*/  MOV R10, UR4 ;  /* 0x00000004000a7c02 */ /* 0x000fc60008000f00 */
[----:B------:R-:W-:Y:S01]  /*3440*/  STS [UR5+0x347b0], RZ ;  /* 0x0347b0ffff007988 */ /* 0x000fe20008000805 */
[----:B------:R-:W-:-:S05]  /*3450*/  SHF.R.U64 R10, R10, 0x4, RZ ;  /* 0x000000040a0a7819 */ /* 0x000fca00000012ff */
[----:B------:R-:W-:Y:S04]  /*3460*/  STS [UR5+0x34790], R10 ;  /* 0x0347900aff007988 */ /* 0x000fe80008000805 */
[----:B------:R-:W-:Y:S01]  /*3470*/  STS [UR5+0x34794], R10 ;  /* 0x0347940aff007988 */ /* 0x000fe20008000805 */
[----:B---3--:R-:W-:-:S04]  /*3480*/  SHF.L.U64.HI R9, R4, 0x1, R5 ;  /* 0x0000000104097819 */ /* 0x008fc80000010205 */
[----:B------:R-:W-:-:S04]  /*3490*/  LOP3.LUT R9, R9, 0x1fffffff, RZ, 0xc0, !PT ;  /* 0x1fffffff09097812 */ /* 0x000fc800078ec0ff */
[----:B------:R-:W-:Y:S01]  /*34a0*/  SHF.R.U32.HI R5, RZ, 0x4, R9 ;  /* 0x00000004ff057819 */ /* 0x000fe20000011609 */
[----:B--2---:R-:W-:Y:S03]  /*34b0*/  STS.64 [UR5+0x34780], R2 ;  /* 0x03478002ff007988 */ /* 0x004fe60008000a05 */
[----:B-1----:R-:W-:-:S05]  /*34c0*/  LOP3.LUT R0, R0, 0xf, R5, 0xb8, !PT ;  /* 0x0000000f00007812 */ /* 0x002fca00078eb805 */
[----:B------:R1:W-:Y:S04]  /*34d0*/  STS [UR5+0x3479c], R0 ;  /* 0x03479c00ff007988 */ /* 0x0003e80008000805 */
[----:B------:R-:W2:Y:S01]  /*34e0*/  LDS R5, [UR5+0x3479c] ;  /* 0x03479c05ff057984 */ /* 0x000ea20008000800 */
[----:B-1----:R-:W-:Y:S01]  /*34f0*/  IMAD.SHL.U32 R0, R4, 0x2, RZ ;  /* 0x0000000204007824 */ /* 0x002fe200078e00ff */
[----:B------:R-:W-:-:S04]  /*3500*/  IADD3 R4, R13, -0x1, RZ ;  /* 0xffffffff0d047810 */ /* 0x000fc80007ffe0ff */
[----:B------:R-:W-:-:S04]  /*3510*/  LOP3.LUT R0, R0, 0xfffffffe, RZ, 0xc0, !PT ;  /* 0xfffffffe00007812 */ /* 0x000fc800078ec0ff */
[----:B------:R-:W-:-:S05]  /*3520*/  SHF.R.U64 R0, R0, 0x4, R9 ;  /* 0x0000000400007819 */ /* 0x000fca0000001209 */
[----:B------:R-:W-:Y:S01]  /*3530*/  STS [UR5+0x3478c], R0 ;  /* 0x03478c00ff007988 */ /* 0x000fe20008000805 */
[----:B--2---:R-:W-:-:S05]  /*3540*/  LOP3.LUT R6, R5, 0xf0, RZ, 0xb8, !PT ;  /* 0x000000f005067812 */ /* 0x004fca00078eb8ff */
[----:B------:R4:W-:Y:S04]  /*3550*/  STS [UR5+0x3479c], R6 ;  /* 0x03479c06ff007988 */ /* 0x0009e80008000805 */
[----:B------:R-:W1:Y:S01]  /*3560*/  LDS R5, [UR5+0x3479c] ;  /* 0x03479c05ff057984 */ /* 0x000e620008000800 */
[----:B----4-:R-:W-:Y:S02]  /*3570*/  CS2R R6, SRZ ;  /* 0x0000000000067805 */ /* 0x010fe4000001ff00 */
[----:B-1----:R-:W-:Y:S01]  /*3580*/  LOP3.LUT R11, R5, 0xf00, RZ, 0xb8, !PT ;  /* 0x00000f00050b7812 */ /* 0x002fe200078eb8ff */
[----:B------:R-:W-:-:S04]  /*3590*/  VIADD R5, R19, 0xffffffff ;  /* 0xffffffff13057836 */ /* 0x000fc80000000000 */
[----:B------:R-:W-:Y:S04]  /*35a0*/  STS.64 [UR5+0x34798], R10 ;  /* 0x0347980aff007988 */ /* 0x000fe80008000a05 */
[----:B------:R-:W1:Y:S04]  /*35b0*/  LDS R8, [UR5+0x3479c] ;  /* 0x03479c05ff087984 */ /* 0x000e680008000800 */
[----:B------:R3:W-:Y:S01]  /*35c0*/  STS.128 [UR5+0x347a0], R4 ;  /* 0x0347a004ff007988 */ /* 0x0007e20008000c05 */
[----:B-1----:R-:W-:-:S05]  /*35d0*/  LOP3.LUT R8, R8, 0xf000, RZ, 0xb8, !PT ;  /* 0x0000f00008087812 */ /* 0x002fca00078eb8ff */
[----:B------:R3:W-:Y:S02]  /*35e0*/  STS [UR5+0x3479c], R8 ;  /* 0x03479c08ff007988 */ /* 0x0007e40008000805 */
.L_x_30:
[----:B------:R-:W-:Y:S05]  /*35f0*/  BSYNC B0 ;  /* 0x0000000000007941 */ /* 0x000fea0003800000 */
.L_x_29:
[----:B------:R-:W-:Y:S01]  /*3600*/  ELECT P0, URZ, PT ;  /* 0x00000000003f782f */ /* 0x000fe20003800000 */
[----:B------:R-:W-:Y:S01]  /*3610*/  NOP ;  /* 0x0000000000007918 */ /* 0x000fe20000000000 */
[----:B------:R-:W-:Y:S11]  /*3620*/  BSSY B0, `(.L_x_31) ;  /* 0x0000004000007945 */ /* 0x000ff60003800000 */
[----:B------:R-:W-:Y:S05]  /*3630*/  @!P0 BRA `(.L_x_32) ;  /* 0x0000000000088947 */ /* 0x000fea0003800000 */
[----:B------:R0:W-:Y:S01]  /*3640*/  UTMACMDFLUSH ;  /* 0x00000000000079b7 */ /* 0x0001e20000000000 */
[----:B------:R-:W-:-:S04]  /*3650*/  DEPBAR.LE SB0, 0x0 ;  /* 0x000080000000791a */ /* 0x000fc80000000000 */
.L_x_32:
[----:B------:R-:W-:Y:S05]  /*3660*/  BSYNC B0 ;  /* 0x0000000000007941 */ /* 0x000fea0003800000 */
.L_x_31:
[----:B------:R-:W1:Y:S01]  /*3670*/  S2UR UR5, SR_CgaCtaId ;  /* 0x00000000000579c3 */ /* 0x000e620000008800 */
[----:B-----5:R-:W2:Y:S01]  /*3680*/  S2R R0, SR_LANEID ;  /* 0x0000000000007919 */ /* 0x020ea20000000000 */
[----:B------:R-:W-:Y:S01]  /*3690*/  UISETP.NE.AND UP0, UPT, UR12, 0x1, UPT ;  /* 0x000000010c00788c */ /* 0x000fe2000bf05270 */
[----:B------:R-:W-:Y:S02]  /*36a0*/  UMOV UR4, 0x400 ;  /* 0x0000040000047882 */ /* 0x000fe40000000000 */
[----:B-1----:R-:W-:-:S04]  /*36b0*/  ULEA UR4, UR5, UR4, 0x18 ;  /* 0x0000000405047291 */ /* 0x002fc8000f8ec03f */
[----:B------:R-:W-:-:S04]  /*36c0*/  UIADD3 UR5, UR4, 0x80, URZ ;  /* 0x0000008004057890 */ /* 0x000fc8000fffe03f */
[----:B------:R-:W-:Y:S01]  /*36d0*/  @!UP0 UIADD3 UR5, UR4, URZ, URZ ;  /* 0x0000003f04058290 */ /* 0x000fe2000fffe03f */
[----:B--2---:R-:W-:-:S05]  /*36e0*/  SHF.L.U32 R0, R0, 0x2, RZ ;  /* 0x0000000200007819 */ /* 0x004fca00000006ff */
[----:B------:R-:W-:Y:S01]  /*36f0*/  IMAD.U32 R3, RZ, RZ, UR5 ;  /* 0x00000005ff037e24 */ /* 0x000fe2000f8e00ff */
[----:B------:R-:W-:-:S04]  /*3700*/  IADD3 R2, P0, R0, UR36, RZ ;  /* 0x0000002400027c10 */ /* 0x000fc8000ff1e0ff */
[----:B---3--:R-:W-:Y:S02]  /*3710*/  IADD3 R4, R0, 0x34780, R3 ;  /* 0x0003478000047810 */ /* 0x008fe40007ffe003 */
[----:B------:R-:W-:-:S03]  /*3720*/  IADD3.X R3, RZ, UR37, RZ, P0, !PT ;  /* 0x00000025ff037c10 */ /* 0x000fc600087fe4ff */
[----:B------:R-:W1:Y:S04]  /*3730*/  LDS R5, [R4] ;  /* 0x0000000004057984 */ /* 0x000e680000000800 */
[----:B-1----:R1:W5:Y:S02]  /*3740*/  ATOMG.E.EXCH.STRONG.GPU PT, RZ, [R2], R5 ;  /* 0x0000000502ff73a8 */ /* 0x00236400041ee100 */
.L_x_28:
[----:B-----5:R-:W-:Y:S01]  /*3750*/  SHF.R.S32.HI R0, RZ, 0x1f, R21 ;  /* 0x0000001fff007819 */ /* 0x020fe20000011415 */
[----:B------:R-:W3:Y:S01]  /*3760*/  S2UR UR56, SR_CgaCtaId ;  /* 0x00000000003879c3 */ /* 0x000ee20000008800 */
[----:B------:R-:W-:Y:S01]  /*3770*/  UISETP.NE.AND UP1, UPT, UR12, 0x1, UPT ;  /* 0x000000010c00788c */ /* 0x000fe2000bf25270 */
[----:B------:R-:W-:Y:S01]  /*3780*/  IMAD.MOV.U32 R23, RZ, RZ, RZ ;  /* 0x000000ffff177224 */ /* 0x000fe200078e00ff */
[----:B------:R-:W-:Y:S01]  /*3790*/  LEA.HI R0, R0, R21, RZ, 0x7 ;  /* 0x0000001500007211 */ /* 0x000fe200078f38ff */
[----:B------:R-:W-:Y:S01]  /*37a0*/  UISETP.NE.AND UP0, UPT, UR31, URZ, UPT ;  /* 0x0000003f1f00728c */ /* 0x000fe2000bf05270 */
[----:B------:R-:W-:Y:S02]  /*37b0*/  UMOV UR50, 0x400 ;  /* 0x0000040000327882 */ /* 0x000fe40000000000 */
[----:B------:R-:W-:Y:S01]  /*37c0*/  LOP3.LUT R0, R0, 0xffffff80, RZ, 0xc0, !PT ;  /* 0xffffff8000007812 */ /* 0x000fe200078ec0ff */
[----:B------:R-:W-:Y:S02]  /*37d0*/  USEL UR4, URZ, 0x1, UP0 ;  /* 0x000000013f047887 */ /* 0x000fe40008000000 */
[----:B------:R-:W-:-:S02]  /*37e0*/  USHF.L.U32 UR47, UR31, 0x3, URZ ;  /* 0x000000031f2f7899 */ /* 0x000fc4000800063f */
[----:B------:R-:W-:Y:S01]  /*37f0*/  IMAD.IADD R0, R21, 0x1, -R0 ;  /* 0x0000000115007824 */ /* 0x000fe200078e0a00 */
[----:B------:R-:W-:Y:S01]  /*3800*/  ULOP3.LUT UR48, UR40, 0x1, URZ, 0xfc, !UPT ;  /* 0x0000000128307892 */ /* 0x000fe2000f8efc3f */
[----:B------:R-:W-:Y:S01]  /*3810*/  MOV R152, UR4 ;  /* 0x0000000400987c02 */ /* 0x000fe20008000f00 */
[----:B------:R-:W-:Y:S01]  /*3820*/  ULOP3.LUT UR53, UR47, 0x8, URZ, 0xc0, !UPT ;  /* 0x000000082f357892 */ /* 0x000fe2000f8ec03f */
[C---:B------:R-:W-:Y:S01]  /*3830*/  VIADD R157, R0.reuse, 0x1f ;  /* 0x0000001f009d7836 */ /* 0x040fe20000000000 */
[----:B-1----:R-:W-:Y:S01]  /*3840*/  SHF.R.S32.HI R3, RZ, 0x1f, R0 ;  /* 0x0000001fff037819 */ /* 0x002fe20000011400 */
[----:B------:R-:W-:Y:S01]  /*3850*/  ULOP3.LUT UR49, UR59, 0x1, URZ, 0xfc, !UPT ;  /* 0x000000013b317892 */ /* 0x000fe2000f8efc3f */
[----:B------:R-:W-:Y:S01]  /*3860*/  SHF.L.U32 R2, R0, 0x6, RZ ;  /* 0x0000000600027819 */ /* 0x000fe200000006ff */
[----:B------:R-:W-:Y:S01]  /*3870*/  ULOP3.LUT UR54, UR61, 0x1, URZ, 0xfc, !UPT ;  /* 0x000000013d367892 */ /* 0x000fe2000f8efc3f */
[CC--:B--2---:R-:W-:Y:S01]  /*3880*/  LEA.HI R4, R3.reuse, R0.reuse, RZ, 0x5 ;  /* 0x0000000003047211 */ /* 0x0c4fe200078f28ff */
[----:B------:R-:W-:Y:S01]  /*3890*/  ULOP3.LUT UR55, UR47, 0x8, URZ, 0xc, !UPT ;  /* 0x000000082f377892 */ /* 0x000fe2000f8e0c3f */
[----:B------:R-:W-:Y:S01]  /*38a0*/  LOP3.LUT R5, R2, 0x40, RZ, 0xc0, !PT ;  /* 0x0000004002057812 */ /* 0x000fe200078ec0ff */
[----:B---3--:R-:W-:Y:S01]  /*38b0*/  ULEA UR50, UR56, UR50, 0x18 ;  /* 0x0000003238327291 */ /* 0x008fe2000f8ec03f */
[----:B------:R-:W-:Y:S01]  /*38c0*/  SHF.R.U32.HI R2, RZ, 0x1, R4 ;  /* 0x00000001ff027819 */ /* 0x000fe20000011604 */
[----:B------:R-:W-:Y:S01]  /*38d0*/  ULOP3.LUT UR53, UR53, 0x18, URZ, 0x3c, !UPT ;  /* 0x0000001835357892 */ /* 0x000fe2000f8e3c3f */
[-C--:B------:R-:W-:Y:S01]  /*38e0*/  LEA.HI R4, R3, R0.reuse, RZ, 0x3 ;  /* 0x0000000003047211 */ /* 0x080fe200078f18ff */
[----:B------:R-:W-:Y:S01]  /*38f0*/  UIADD3 UR52, UR50, 0x80, URZ ;  /* 0x0000008032347890 */ /* 0x000fe2000fffe03f */
[----:B----4-:R-:W-:Y:S01]  /*3900*/  LOP3.LUT R7, R5, 0x30, R2, 0xf8, !PT ;  /* 0x0000003005077812 */ /* 0x010fe200078ef802 */
[----:B------:R-:W-:Y:S01]  /*3910*/  UIADD3 UR51, UR50, 0x34510, URZ ;  /* 0x0003451032337890 */ /* 0x000fe2000fffe03f */
[-C--:B------:R-:W-:Y:S01]  /*3920*/  LEA.HI R2, R0, R0.reuse, RZ, 0x1 ;  /* 0x0000000000027211 */ /* 0x080fe200078f08ff */
[----:B------:R-:W-:Y:S01]  /*3930*/  @!UP1 UIADD3 UR52, UR50, URZ, URZ ;  /* 0x0000003f32349290 */ /* 0x000fe2000fffe03f */
[----:B------:R-:W-:Y:S01]  /*3940*/  LEA.HI R3, R3, R0, RZ, 0x4 ;  /* 0x0000000003037211 */ /* 0x000fe200078f20ff */
[----:B------:R-:W-:Y:S01]  /*3950*/  UIADD3 UR5, UR47, UR51, URZ ;  /* 0x000000332f057290 */ /* 0x000fe2000fffe03f */
[----:B------:R-:W-:Y:S01]  /*3960*/  SHF.R.S32.HI R2, RZ, 0x1, R2 ;  /* 0x00000001ff027819 */ /* 0x000fe20000011402 */
[----:B------:R-:W-:Y:S01]  /*3970*/  UIADD3 UR52, UR52, 0x34780, URZ ;  /* 0x0003478034347890 */ /* 0x000fe2000fffe03f */
[----:B------:R-:W-:-:S02]  /*3980*/  LOP3.LUT R7, R7, 0x8, R4, 0xf8, !PT ;  /* 0x0000000807077812 */ /* 0x000fc400078ef804 */
[----:B------:R-:W-:Y:S01]  /*3990*/  SHF.R.S32.HI R4, RZ, 0x4, R3 ;  /* 0x00000004ff047819 */ /* 0x000fe20000011403 */
[----:B------:R-:W-:-:S03]  /*39a0*/  IMAD.SHL.U32 R2, R2, 0x80, RZ ;  /* 0x0000008002027824 */ /* 0x000fc600078e00ff */
[----:B------:R-:W-:Y:S02]  /*39b0*/  LEA.HI R3, R3, R4, RZ, 0x1 ;  /* 0x0000000403037211 */ /* 0x000fe400078f08ff */
[----:B------:R-:W-:Y:S02]  /*39c0*/  LOP3.LUT R2, R2, 0x180, RZ, 0xc0, !PT ;  /* 0x0000018002027812 */ /* 0x000fe400078ec0ff */
[----:B------:R-:W-:Y:S02]  /*39d0*/  LOP3.LUT R3, R3, 0x7ffffe, RZ, 0xc0, !PT ;  /* 0x007ffffe03037812 */ /* 0x000fe400078ec0ff */
[----:B------:R-:W-:Y:S02]  /*39e0*/  LOP3.LUT R5, R2, R5, RZ, 0xfc, !PT ;  /* 0x0000000502057212 */ /* 0x000fe400078efcff */
[----:B------:R-:W-:Y:S02]  /*39f0*/  IADD3 R3, R4, -R3, RZ ;  /* 0x8000000304037210 */ /* 0x000fe40007ffe0ff */
[----:B------:R-:W-:-:S04]  /*3a00*/  SHF.R.U32.HI R5, RZ, 0x3, R5 ;  /* 0x00000003ff057819 */ /* 0x000fc80000011605 */
[----:B------:R-:W-:Y:S01]  /*3a10*/  LOP3.LUT R156, R5, R7, R2, 0x1e, !PT ;  /* 0x00000007059c7212 */ /* 0x000fe200078e1e02 */
[----:B------:R-:W-:-:S03]  /*3a20*/  IMAD.MOV.U32 R5, RZ, RZ, 0x1 ;  /* 0x00000001ff057424 */ /* 0x000fc600078e00ff */
[----:B------:R-:W-:-:S07]  /*3a30*/  LEA R156, R3, R156, 0x9 ;  /* 0x0000009c039c7211 */ /* 0x000fce00078e48ff */
.L_x_156:
[----:B-1----:R-:W1:Y:S02]  /*3a40*/  LDC.64 R2, c[0x0][0x290] ;  /* 0x0000a400ff027b82 */ /* 0x002e640000000a00 */
[----:B-1----:R-:W-:-:S05]  /*3a50*/  IMAD.WIDE R2, R18, 0xc, R2 ;  /* 0x0000000c12027825 */ /* 0x002fca00078e0202 */
[----:B--2---:R-:W2:Y:S01]  /*3a60*/  LDG.E R4, desc[UR38][R2.64+0x8] ;  /* 0x0000082602047981 */ /* 0x004ea2000c1e1900 */
[----:B------:R-:W-:Y:S01]  /*3a70*/  SHF.L.U32 R7, R152, 0x1f, RZ ;  /* 0x0000001f98077819 */ /* 0x000fe200000006ff */
[----:B------:R-:W-:Y:S01]  /*3a80*/  UMOV UR9, UR41 ;  /* 0x0000002900097c82 */ /* 0x000fe20008000000 */
[----:B------:R-:W-:Y:S01]  /*3a90*/  MOV R6, UR51 ;  /* 0x0000003300067c02 */ /* 0x000fe20008000f00 */
[----:B------:R-:W-:-:S03]  /*3aa0*/  IMAD.MOV.U32 R154, RZ, RZ, R18 ;  /* 0x000000ffff9a7224 */ /* 0x000fc600078e0012 */
[----:B------:R-:W1:Y:S01]  /*3ab0*/  SYNCS.PHASECHK.TRANS64.TRYWAIT P0, [R6+UR47], R7 ;  /* 0x00000007060075a7 */ /* 0x000e62000800016f */
[----:B--2---:R-:W-:-:S13]  /*3ac0*/  R2UR UR4, R4 ;  /* 0x00000000040472ca */ /* 0x004fda00000e0000 */
[----:B------:R-:W-:-:S04]  /*3ad0*/  UIADD3 UR4, UR4, 0x7f, URZ ;  /* 0x0000007f04047890 */ /* 0x000fc8000fffe03f */
[----:B------:R-:W-:-:S04]  /*3ae0*/  USHF.R.S32.HI UR5, URZ, 0x1f, UR4 ;  /* 0x0000001f3f057899 */ /* 0x000fc80008011404 */
[----:B------:R-:W-:-:S04]  /*3af0*/  ULEA.HI UR5, UR5, UR4, URZ, 0x7 ;  /* 0x0000000405057291 */ /* 0x000fc8000f8f383f */
[----:B------:R-:W-:Y:S01]  /*3b00*/  USHF.R.S32.HI UR10, URZ, 0x7, UR5 ;  /* 0x000000073f0a7899 */ /* 0x000fe20008011405 */
[----:B-1----:R-:W-:Y:S11]  /*3b10*/  @!P0 BRA `(.L_x_33) ;  /* 0x0000016000648947 */ /* 0x002ff60003800000 */
.L_x_359:
[----:B------:R2:W-:Y:S01]  /*3b20*/  STL [R1], RZ ;  /* 0x000000ff01007387 */ /* 0x0005e20000100800 */
[----:B------:R-:W-:Y:S01]  /*3b30*/  ISETP.GE.AND P0, PT, R4, 0x1, PT ;  /* 0x000000010400780c */ /* 0x000fe20003f06270 */
[----:B------:R-:W-:Y:S01]  /*3b40*/  UMOV UR8, URZ ;  /* 0x0000003f00087c82 */ /* 0x000fe20008000000 */
[----:B------:R-:W-:Y:S01]  /*3b50*/  SHF.R.S32.HI R19, RZ, 0x1f, R18 ;  /* 0x0000001fff137819 */ /* 0x000fe20000011412 */
[----:B------:R2:W-:Y:S01]  /*3b60*/  STL [R1+0x4], RZ ;  /* 0x000004ff01007387 */ /* 0x0005e20000100800 */
[----:B-1----:R-:W-:Y:S02]  /*3b70*/  MOV R0, UR42 ;  /* 0x0000002a00007c02 */ /* 0x002fe40008000f00 */
[----:B------:R-:W-:Y:S02]  /*3b80*/  CS2R R150, SRZ ;  /* 0x0000000000967805 */ /* 0x000fe4000001ff00 */
[----:B------:R-:W-:Y:S01]  /*3b90*/  CS2R R24, SRZ ;  /* 0x0000000000187805 */ /* 0x000fe2000001ff00 */
[----:B------:R2:W-:Y:S01]  /*3ba0*/  STL [R1+0x8], RZ ;  /* 0x000008ff01007387 */ /* 0x0005e20000100800 */
[----:B------:R-:W-:-:S02]  /*3bb0*/  CS2R R26, SRZ ;  /* 0x00000000001a7805 */ /* 0x000fc4000001ff00 */
[----:B------:R-:W-:Y:S02]  /*3bc0*/  CS2R R28, SRZ ;  /* 0x00000000001c7805 */ /* 0x000fe4000001ff00 */
[----:B------:R-:W-:Y:S01]  /*3bd0*/  CS2R R30, SRZ ;  /* 0x00000000001e7805 */ /* 0x000fe2000001ff00 */
[----:B------:R2:W-:Y:S01]  /*3be0*/  STL [R1+0xc], RZ ;  /* 0x00000cff01007387 */ /* 0x0005e20000100800 */
[----:B------:R-:W-:Y:S02]  /*3bf0*/  CS2R R32, SRZ ;  /* 0x0000000000207805 */ /* 0x000fe4000001ff00 */
        /* <DEDUP_REMOVED lines=76> */
[----:B------:R-:W-:Y:S01]  /*40c0*/  CS2R R148, SRZ ;  /* 0x0000000000947805 */ /* 0x000fe2000001ff00 */
[----:B------:R2:W-:Y:S04]  /*40d0*/  STL [R1+0x5c], RZ ;  /* 0x00005cff01007387 */ /* 0x0005e80000100800 */
        /* <DEDUP_REMOVED lines=103> */
[----:B------:R2:W-:Y:S01]  /*4750*/  STL [R1+0x1fc], RZ ;  /* 0x0001fcff01007387 */ /* 0x0005e20000100800 */
[----:B------:R-:W-:Y:S05]  /*4760*/  @!P0 BRA `(.L_x_34) ;  /* 0x0000003800208947 */ /* 0x000fea0003800000 */
[----:B------:R-:W-:-:S06]  /*4770*/  UISETP.NE.AND UP0, UPT, UR48, 0x3, UPT ;  /* 0x000000033000788c */ /* 0x000fcc000bf05270 */
[----:B------:R-:W-:-:S13]  /*4780*/  PLOP3.LUT P1, PT, PT, PT, UP0, 0x80, 0x0 ;  /* 0x000000000000781c */ /* 0x000fda0003f2f008 */
[----:B------:R-:W-:Y:S05]  /*4790*/  @!P1 BRA `(.L_x_35) ;  /* 0x0000000000049947 */ /* 0x000fea0003800000 */
[----:B------:R-:W-:Y:S01]  /*47a0*/  BPT.TRAP 0x1 ;  /* 0x000000040000795c */ /* 0x000fe20000300000 */
.L_x_35:
[----:B------:R-:W-:Y:S01]  /*47b0*/  ULEA UR4, UR41, UR50, 0x3 ;  /* 0x0000003229047291 */ /* 0x000fe2000f8e183f */
[----:B------:R-:W-:-:S05]  /*47c0*/  IMAD.U32 R0, RZ, RZ, UR42 ;  /* 0x0000002aff007e24 */ /* 0x000fca000f8e00ff */
[----:B------:R-:W-:-:S04]  /*47d0*/  SHF.L.U32 R0, R0, 0x1f, RZ ;  /* 0x0000001f00007819 */ /* 0x000fc800000006ff */
[----:B------:R1:W3:Y:S01]  /*47e0*/  SYNCS.PHASECHK.TRANS64.TRYWAIT P0, [UR4+0x34480], R0 ;  /* 0x03448000ff0075a7 */ /* 0x0002e20008000144 */
[----:B------:R-:W-:Y:S05]  /*47f0*/  @!P1 BRA `(.L_x_36) ;  /* 0x0000000000049947 */ /* 0x000fea0003800000 */
[----:B------:R-:W-:Y:S01]  /*4800*/  BPT.TRAP 0x1 ;  /* 0x000000040000795c */ /* 0x000fe20000300000 */
.L_x_36:
[----:B---3--:R-:W-:Y:S05]  /*4810*/  @P0 BRA `(.L_x_37) ;  /* 0x0000000000080947 */ /* 0x008fea0003800000 */
[----:B------:R-:W3:Y:S02]  /*4820*/  SYNCS.PHASECHK.TRANS64.TRYWAIT P0, [UR4+0x34480], R0 ;  /* 0x03448000ff0075a7 */ /* 0x000ee40008000144 */
[----:B---3--:R-:W-:Y:S05]  /*4830*/  @!P0 BRA `(.L_x_38) ;  /* 0x0000015400388947 */ /* 0x008fea0003800000 */
.L_x_37:
[----:B------:R-:W-:Y:S01]  /*4840*/  UIADD3 UR5, UR50, 0x10000, URZ ;  /* 0x0001000032057890 */ /* 0x000fe2000fffe03f */
[----:B------:R-:W-:Y:S01]  /*4850*/  WARPGROUP.ARRIVE ;  /* 0x00000000000079c5 */ /* 0x000fe20000000000 */
[----:B------:R-:W-:Y:S01]  /*4860*/  USHF.R.U32.HI UR4, URZ, 0x4, UR50 ;  /* 0x000000043f047899 */ /* 0x000fe20008011632 */
[----:B------:R4:W-:Y:S01]  /*4870*/  STL [R1+0x300], R23 ;  /* 0x0003001701007387 */ /* 0x0009e20000100800 */
[----:B------:R-:W-:Y:S02]  /*4880*/  USHF.R.U32.HI UR5, URZ, 0x4, UR5 ;  /* 0x000000043f057899 */ /* 0x000fe40008011605 */
[----:B------:R-:W-:Y:S01]  /*4890*/  ULOP3.LUT UR4, UR4, 0x3fff, URZ, 0xc0, !UPT ;  /* 0x00003fff04047892 */ /* 0x000fe2000f8ec03f */
[----:B------:R1:W-:Y:S01]  /*48a0*/  STL [R1+0x2fc], R22 ;  /* 0x0002fc1601007387 */ /* 0x0003e20000100800 */
[----:B------:R-:W-:Y:S02]  /*48b0*/  ULOP3.LUT UR5, UR5, 0x3fff, URZ, 0xc0, !UPT ;  /* 0x00003fff05057892 */ /* 0x000fe4000f8ec03f */
[----:B------:R-:W-:Y:S01]  /*48c0*/  ULOP3.LUT UR4, UR4, 0x10000, URZ, 0xfc, !UPT ;  /* 0x0001000004047892 */ /* 0x000fe2000f8efc3f */
[----:B------:R2:W-:Y:S01]  /*48d0*/  STL [R1+0x2f8], R19 ;  /* 0x0002f81301007387 */ /* 0x0005e20000100800 */
[----:B------:R-:W-:-:S02]  /*48e0*/  ULOP3.LUT UR5, UR5, 0x10000, URZ, 0xfc, !UPT ;  /* 0x0001000005057892 */ /* 0x000fc4000f8efc3f */
[----:B------:R-:W-:Y:S01]  /*48f0*/  ULEA UR8, UR41, UR4, 0xa ;  /* 0x0000000429087291 */ /* 0x000fe2000f8e503f */
[----:B------:R3:W-:Y:S01]  /*4900*/  STL [R1+0x2f4], R18 ;  /* 0x0002f41201007387 */ /* 0x0007e20000100800 */
[----:B------:R-:W-:Y:S01]  /*4910*/  ULEA UR9, UR41, UR5, 0xb ;  /* 0x0000000529097291 */ /* 0x000fe2000f8e583f */
[----:B------:R-:W-:Y:S02]  /*4920*/  UMOV UR7, 0x40000040 ;  /* 0x4000004000077882 */ /* 0x000fe40000000000 */
[----:B------:R-:W-:Y:S01]  /*4930*/  UMOV UR5, 0x40000040 ;  /* 0x4000004000057882 */ /* 0x000fe20000000000 */
[----:B------:R3:W-:Y:S01]  /*4940*/  STL [R1+0x2f0], R17 ;  /* 0x0002f01101007387 */ /* 0x0007e20000100800 */
[----:B------:R-:W-:Y:S02]  /*4950*/  UMOV UR4, UR8 ;  /* 0x0000000800047c82 */ /* 0x000fe40008000000 */
[----:B------:R-:W-:Y:S01]  /*4960*/  UMOV UR6, UR9 ;  /* 0x0000000900067c82 */ /* 0x000fe20008000000 */
[----:B------:R3:W-:Y:S01]  /*4970*/  STL [R1+0x2ec], R16 ;  /* 0x0002ec1001007387 */ /* 0x0007e20000100800 */
[----:B------:R-:W-:Y:S01]  /*4980*/  QGMMA.64x256x32.F32.E4M3.E4M3 R24, gdesc[UR4], RZ, !UPT, gsb0 ;  /* 0x03e00000041879f3 */ /* 0x000fe2000c0008ff */
[----:B------:R-:W-:-:S02]  /*4990*/  UIADD3 UR4, UR8, 0x200, URZ ;  /* 0x0000020008047890 */ /* 0x000fc4000fffe03f */
[----:B------:R3:W-:Y:S01]  /*49a0*/  STL [R1+0x2e8], R6 ;  /* 0x0002e80601007387 */ /* 0x0007e20000100800 */
[----:B------:R-:W-:-:S03]  /*49b0*/  UMOV UR5, 0x40000040 ;  /* 0x4000004000057882 */ /* 0x000fc60000000000 */
[----:B------:R3:W-:Y:S04]  /*49c0*/  STL [R1+0x2e4], R5 ;  /* 0x0002e40501007387 */ /* 0x0007e80000100800 */
[----:B------:R3:W-:Y:S01]  /*49d0*/  STL [R1+0x2e0], R4 ;  /* 0x0002e00401007387 */ /* 0x0007e20000100800 */
[----:B------:R-:W-:-:S03]  /*49e0*/  WARPGROUP.DEPBAR.LE gsb0, 0x0 ;  /* 0x00008000000079c5 */ /* 0x000fc60000010000 */
[----:B------:R-:W-:Y:S01]  /*49f0*/  STL.64 [R1], R24 ;  /* 0x0000001801007387 */ /* 0x000fe20000100a00 */
[----:B------:R-:W-:Y:S01]  /*4a00*/  MOV R227, R57 ;  /* 0x0000003900e37202 */ /* 0x000fe20000000f00 */
[----:B------:R-:W-:Y:S01]  /*4a10*/  IMAD.MOV.U32 R226, RZ, RZ, R58 ;  /* 0x000000ffffe27224 */ /* 0x000fe200078e003a */
[----:B------:R-:W-:Y:S01]  /*4a20*/  MOV R225, R59 ;  /* 0x0000003b00e17202 */ /* 0x000fe20000000f00 */
[----:B------:R-:W-:Y:S01]  /*4a30*/  STL.64 [R1+0x8], R26 ;  /* 0x0000081a01007387 */ /* 0x000fe20000100a00 */
[----:B------:R-:W-:Y:S01]  /*4a40*/  IMAD.MOV.U32 R224, RZ, RZ, R60 ;  /* 0x000000ffffe07224 */ /* 0x000fe200078e003c */
[----:B------:R-:W-:Y:S01]  /*4a50*/  MOV R223, R61 ;  /* 0x0000003d00df7202 */ /* 0x000fe20000000f00 */
[----:B------:R-:W-:Y:S01]  /*4a60*/  IMAD.MOV.U32 R222, RZ, RZ, R62 ;  /* 0x000000ffffde7224 */ /* 0x000fe200078e003e */
[----:B------:R-:W-:Y:S01]  /*4a70*/  STL.64 [R1+0x10], R28 ;  /* 0x0000101c01007387 */ /* 0x000fe20000100a00 */
        /* <DEDUP_REMOVED lines=79> */
[----:B----4-:R-:W-:Y:S01]  /*4f70*/  MOV R23, R129 ;  /* 0x0000008100177202 */ /* 0x010fe20000000f00 */
[----:B-1----:R-:W-:Y:S01]  /*4f80*/  IMAD.MOV.U32 R22, RZ, RZ, R130 ;  /* 0x000000ffff167224 */ /* 0x002fe200078e0082 */
[----:B------:R-:W-:Y:S01]  /*4f90*/  MOV R21, R131 ;  /* 0x0000008300157202 */ /* 0x000fe20000000f00 */
[----:B------:R-:W-:Y:S01]  /*4fa0*/  IMAD.MOV.U32 R20, RZ, RZ, R132 ;  /* 0x000000ffff147224 */ /* 0x000fe200078e0084 */
[----:B--2---:R-:W-:Y:S01]  /*4fb0*/  MOV R19, R133 ;  /* 0x0000008500137202 */ /* 0x004fe20000000f00 */
[----:B---3--:R-:W-:Y:S01]  /*4fc0*/  IMAD.MOV.U32 R18, RZ, RZ, R134 ;  /* 0x000000ffff127224 */ /* 0x008fe200078e0086 */
        /* <DEDUP_REMOVED lines=16> */
[----:B------:R1:W-:Y:S01]  /*50d0*/  STL [R1+0x80], R56 ;  /* 0x0000803801007387 */ /* 0x0003e20000100800 */
[----:B------:R-:W-:-:S03]  /*50e0*/  MOV R0, R151 ;  /* 0x0000009700007202 */ /* 0x000fc60000000f00 */
[----:B------:R-:W-:Y:S04]  /*50f0*/  STL.64 [R1+0x5e0], R156 ;  /* 0x0005e09c01007387 */ /* 0x000fe80000100a00 */
[----:B------:R-:W-:Y:S01]  /*5100*/  STL [R1+0x5dc], R154 ;  /* 0x0005dc9a01007387 */ /* 0x000fe20000100800 */
[----:B-1----:R-:W-:-:S03]  /*5110*/  WARPGROUP.ARRIVE ;  /* 0x00000000000079c5 */ /* 0x002fc60000000000 */
[----:B------:R-:W-:Y:S03]  /*5120*/  STL [R1+0x5d8], R152 ;  /* 0x0005d89801007387 */ /* 0x000fe60000100800 */
[----:B------:R-:W-:Y:S03]  /*5130*/  QGMMA.64x256x32.F32.E4M3.E4M3 R24, gdesc[UR4], RZ, !UPT, gsb0 ;  /* 0x03e00000041879f3 */ /* 0x000fe6000c0008ff */
[----:B------:R-:W-:Y:S02]  /*5140*/  WARPGROUP.DEPBAR.LE gsb0, 0x0 ;  /* 0x00008000000079c5 */ /* 0x000fe40000010000 */
[----:B------:R-:W-:Y:S04]  /*5150*/  STL.64 [R1+0x5d0], R150 ;  /* 0x0005d09601007387 */ /* 0x000fe80000100a00 */
        /* <DEDUP_REMOVED lines=24> */
[----:B------:R1:W-:Y:S04]  /*52e0*/  STL.64 [R1+0x508], R100 ;  /* 0x0005086401007387 */ /* 0x0003e80000100a00 */
[----:B-1----:R-:W2:Y:S04]  /*52f0*/  LDL.LU R100, [R1] ;  /* 0x0000000001647983 */ /* 0x002ea80000300800 */
[----:B------:R-:W2:Y:S04]  /*5300*/  LDL.LU R101, [R1+0x4] ;  /* 0x0000040001657983 */ /* 0x000ea80000300800 */
        /* <DEDUP_REMOVED lines=30> */
[----:B------:R-:W2:Y:S01]  /*54f0*/  LDL.LU R132, [R1+0x80] ;  /* 0x0000800001847983 */ /* 0x000ea20000300800 */
        /* <DEDUP_REMOVED lines=46> */
[----:B------:R-:W-:-:S02]  /*57e0*/  UIADD3 UR4, UR8, 0x2, URZ ;  /* 0x0000000208047890 */ /* 0x000fc4000fffe03f */
[----:B------:R-:W-:Y:S01]  /*57f0*/  UIADD3 UR6, UR9, 0x2, URZ ;  /* 0x0000000209067890 */ /* 0x000fe2000fffe03f */
[----:B------:R-:W-:Y:S01]  /*5800*/  UMOV UR5, 0x40000040 ;  /* 0x4000004000057882 */ /* 0x000fe20000000000 */
[----:B------:R-:W-:Y:S01]  /*5810*/  UMOV UR7, 0x40000040 ;  /* 0x4000004000077882 */ /* 0x000fe20000000000 */
[----:B--2---:R-:W-:-:S06]  /*5820*/  WARPGROUP.ARRIVE ;  /* 0x00000000000079c5 */ /* 0x004fcc0000000000 */
[----:B------:R-:W-:Y:S03]  /*5830*/  QGMMA.64x256x32.F32.E4M3.E4M3 R100, gdesc[UR4], R100, gsb0 ;  /* 0x03e00000046479f3 */ /* 0x000fe60008000864 */
[----:B------:R-:W-:Y:S02]  /*5840*/  WARPGROUP.DEPBAR.LE gsb0, 0x0 ;  /* 0x00008000000079c5 */ /* 0x000fe40000010000 */
[----:B------:R-:W-:Y:S04]  /*5850*/  STL.64 [R1], R100 ;  /* 0x0000006401007387 */ /* 0x000fe80000100a00 */
        /* <DEDUP_REMOVED lines=63> */
[----:B-1----:R-:W2:Y:S04]  /*5c50*/  LDL.LU.64 R156, [R1+0x5e0] ;  /* 0x0005e000019c7983 */ /* 0x002ea80000300a00 */
[----:B------:R-:W3:Y:S04]  /*5c60*/  LDL.LU R154, [R1+0x5dc] ;  /* 0x0005dc00019a7983 */ /* 0x000ee80000300800 */
[----:B------:R-:W4:Y:S04]  /*5c70*/  LDL.LU R152, [R1+0x5d8] ;  /* 0x0005d80001987983 */ /* 0x000f280000300800 */
[----:B------:R-:W2:Y:S04]  /*5c80*/  LDL.LU.64 R150, [R1+0x5d0] ;  /* 0x0005d00001967983 */ /* 0x000ea80000300a00 */
        /* <DEDUP_REMOVED lines=24> */
[----:B------:R-:W2:Y:S01]  /*5e10*/  LDL.LU.64 R100, [R1+0x508] ;  /* 0x0005080001647983 */ /* 0x000ea20000300a00 */
[----:B------:R-:W-:Y:S01]  /*5e20*/  UIADD3 UR4, UR8, 0x202, URZ ;  /* 0x0000020208047890 */ /* 0x000fe2000fffe03f */
[----:B------:R-:W-:Y:S01]  /*5e30*/  UMOV UR5, 0x40000040 ;  /* 0x4000004000057882 */ /* 0x000fe20000000000 */
[----:B--2---:R-:W-:-:S07]  /*5e40*/  WARPGROUP.ARRIVE ;  /* 0x00000000000079c5 */ /* 0x004fce0000000000 */
[----:B------:R-:W-:Y:S03]  /*5e50*/  QGMMA.64x256x32.F32.E4M3.E4M3 R24, gdesc[UR4], R24, gsb0 ;  /* 0x03e00000041879f3 */ /* 0x000fe60008000818 */
        /* <DEDUP_REMOVED lines=65> */
[----:B-1----:R-:W2:Y:S04]  /*6270*/  LDL.LU.64 R24, [R1] ;  /* 0x0000000001187983 */ /* 0x002ea80000300a00 */
        /* <DEDUP_REMOVED lines=63> */
[----:B------:R-:W-:-:S02]  /*6670*/  UIADD3 UR4, UR8, 0x4, URZ ;  /* 0x0000000408047890 */ /* 0x000fc4000fffe03f */
[----:B------:R-:W-:Y:S01]  /*6680*/  UIADD3 UR6, UR9, 0x4, URZ ;  /* 0x0000000409067890 */ /* 0x000fe2000fffe03f */
[----:B------:R-:W-:Y:S01]  /*6690*/  UMOV UR5, 0x40000040 ;  /* 0x4000004000057882 */ /* 0x000fe20000000000 */
[----:B------:R-:W-:Y:S01]  /*66a0*/  UMOV UR7, 0x40000040 ;  /* 0x4000004000077882 */ /* 0x000fe20000000000 */
[----:B--2---:R-:W-:-:S06]  /*66b0*/  WARPGROUP.ARRIVE ;  /* 0x00000000000079c5 */ /* 0x004fcc0000000000 */
[----:B------:R-:W-:Y:S03]  /*66c0*/  QGMMA.64x256x32.F32.E4M3.E4M3 R24, gdesc[UR4], R24, gsb0 ;  /* 0x03e00000041879f3 */ /* 0x000fe60008000818 */
[----:B------:R-:W-:Y:S02]  /*66d0*/  WARPGROUP.DEPBAR.LE gsb0, 0x0 ;  /* 0x00008000000079c5 */ /* 0x000fe40000010000 */
        /* <DEDUP_REMOVED lines=64> */
[----:B------:R1:W-:Y:S01]  /*6ae0*/  STL [R1+0x80], R56 ;  /* 0x0000803801007387 */ /* 0x0003e20000100800 */
[----:B------:R-:W-:Y:S01]  /*6af0*/  MOV R178, R102 ;  /* 0x0000006600b27202 */ /* 0x000fe20000000f00 */
[----:B------:R-:W-:Y:S01]  /*6b00*/  IMAD.MOV.U32 R179, RZ, RZ, R103 ;  /* 0x000000ffffb37224 */ /* 0x000fe200078e0067 */
[----:B------:R-:W-:Y:S01]  /*6b10*/  MOV R176, R100 ;  /* 0x0000006400b07202 */ /* 0x000fe20000000f00 */
[----:B------:R-:W2:Y:S01]  /*6b20*/  LDL.LU.64 R150, [R1+0x500] ;  /* 0x0005000001967983 */ /* 0x000ea20000300a00 */
[----:B------:R-:W-:Y:S01]  /*6b30*/  IMAD.MOV.U32 R177, RZ, RZ, R101 ;  /* 0x000000ffffb17224 */ /* 0x000fe200078e0065 */
[----:B------:R-:W-:Y:S01]  /*6b40*/  MOV R174, R98 ;  /* 0x0000006200ae7202 */ /* 0x000fe20000000f00 */
[----:B------:R-:W-:Y:S01]  /*6b50*/  IMAD.MOV.U32 R175, RZ, RZ, R99 ;  /* 0x000000ffffaf7224 */ /* 0x000fe200078e0063 */
[----:B------:R-:W2:Y:S01]  /*6b60*/  LDL.LU.64 R148, [R1+0x4f8] ;  /* 0x0004f80001947983 */ /* 0x000ea20000300a00 */
        /* <DEDUP_REMOVED lines=52> */
[----:B------:R-:W-:-:S02]  /*6eb0*/  IMAD.MOV.U32 R19, RZ, RZ, R59 ;  /* 0x000000ffff137224 */ /* 0x000fc400078e003b */
[----:B------:R-:W-:Y:S01]  /*6ec0*/  IMAD.MOV.U32 R23, RZ, RZ, R57 ;  /* 0x000000ffff177224 */ /* 0x000fe200078e0039 */
        /* <DEDUP_REMOVED lines=32> */
[----:B-1----:R-:W2:Y:S04]  /*70d0*/  LDL.LU.64 R56, [R1+0x388] ;  /* 0x0003880001387983 */ /* 0x002ea80000300a00 */
        /* <DEDUP_REMOVED lines=17> */
[----:B------:R-:W-:-:S02]  /*71f0*/  UMOV UR5, 0x40000040 ;  /* 0x4000004000057882 */ /* 0x000fc40000000000 */
[----:B------:R-:W-:Y:S04]  /*7200*/  STL.64 [R1+0x2d8], R156 ;  /* 0x0002d89c01007387 */ /* 0x000fe80000100a00 */
[----:B---3--:R-:W-:Y:S04]  /*7210*/  STL [R1+0x2d4], R154 ;  /* 0x0002d49a01007387 */ /* 0x008fe80000100800 */
[----:B----4-:R-:W-:Y:S01]  /*7220*/  STL [R1+0x2d0], R152 ;  /* 0x0002d09801007387 */ /* 0x010fe20000100800 */
[----:B--2---:R-:W-:-:S06]  /*7230*/  WARPGROUP.ARRIVE ;  /* 0x00000000000079c5 */ /* 0x004fcc0000000000 */
        /* <DEDUP_REMOVED lines=97> */
[----:B------:R-:W-:Y:S01]  /*7850*/  UIADD3 UR4, UR8, 0x6, URZ ;  /* 0x0000000608047890 */ /* 0x000fe2000fffe03f */
[----:B------:R-:W-:Y:S01]  /*7860*/  MOV R227, R0 ;  /* 0x0000000000e37202 */ /* 0x000fe20000000f00 */
[----:B------:R-:W-:Y:S01]  /*7870*/  UIADD3 UR6, UR9, 0x6, URZ ;  /* 0x0000000609067890 */ /* 0x000fe2000fffe03f */
[----:B------:R1:W5:Y:S01]  /*7880*/  LDL.LU R23, [R1+0x300] ;  /* 0x0003000001177983 */ /* 0x0003620000300800 */
[----:B------:R-:W-:Y:S01]  /*7890*/  UMOV UR5, 0x40000040 ;  /* 0x4000004000057882 */ /* 0x000fe20000000000 */
[----:B------:R-:W-:-:S02]  /*78a0*/  UMOV UR7, 0x40000040 ;  /* 0x4000004000077882 */ /* 0x000fc40000000000 */
[----:B------:R1:W5:Y:S04]  /*78b0*/  LDL.LU R22, [R1+0x2fc] ;  /* 0x0002fc0001167983 */ /* 0x0003680000300800 */
[----:B------:R1:W5:Y:S04]  /*78c0*/  LDL.LU R19, [R1+0x2f8] ;  /* 0x0002f80001137983 */ /* 0x0003680000300800 */
[----:B------:R1:W5:Y:S04]  /*78d0*/  LDL.LU R18, [R1+0x2f4] ;  /* 0x0002f40001127983 */ /* 0x0003680000300800 */
[----:B------:R1:W5:Y:S04]  /*78e0*/  LDL.LU R17, [R1+0x2f0] ;  /* 0x0002f00001117983 */ /* 0x0003680000300800 */
[----:B------:R1:W5:Y:S04]  /*78f0*/  LDL.LU R16, [R1+0x2ec] ;  /* 0x0002ec0001107983 */ /* 0x0003680000300800 */
[----:B------:R1:W5:Y:S04]  /*7900*/  LDL.LU R6, [R1+0x2e8] ;  /* 0x0002e80001067983 */ /* 0x0003680000300800 */
[----:B------:R1:W5:Y:S04]  /*7910*/  LDL.LU R5, [R1+0x2e4] ;  /* 0x0002e40001057983 */ /* 0x0003680000300800 */
[----:B------:R1:W5:Y:S01]  /*7920*/  LDL.LU R4, [R1+0x2e0] ;  /* 0x0002e00001047983 */ /* 0x0003620000300800 */
        /* <DEDUP_REMOVED lines=67> */
[----:B--2---:R1:W5:Y:S04]  /*7d60*/  LDL.LU.64 R156, [R1+0x2d8] ;  /* 0x0002d800019c7983 */ /* 0x0043680000300a00 */
[----:B------:R1:W5:Y:S04]  /*7d70*/  LDL.LU R154, [R1+0x2d4] ;  /* 0x0002d400019a7983 */ /* 0x0003680000300800 */
[----:B------:R1:W5:Y:S04]  /*7d80*/  LDL.LU R152, [R1+0x2d0] ;  /* 0x0002d00001987983 */ /* 0x0003680000300800 */
        /* <DEDUP_REMOVED lines=28> */
[----:B------:R-:W-:-:S04]  /*7f50*/  UIADD3 UR9, UR41, 0x1, URZ ;  /* 0x0000000129097890 */ /* 0x000fc8000fffe03f */
[----:B------:R-:W-:Y:S01]  /*7f60*/  UISETP.NE.AND UP0, UPT, UR9, 0x4, UPT ;  /* 0x000000040900788c */ /* 0x000fe2000bf05270 */
[----:B------:R-:W-:-:S03]  /*7f70*/  UMOV UR8, 0x1 ;  /* 0x0000000100087882 */ /* 0x000fc60000000000 */
[----:B------:R-:W-:Y:S01]  /*7f80*/  USEL UR9, UR9, URZ, UP0 ;  /* 0x0000003f09097287 */ /* 0x000fe20008000000 */
[----:B--2---:R-:W-:-:S06]  /*7f90*/  WARPGROUP.ARRIVE ;  /* 0x00000000000079c5 */ /* 0x004fcc0000000000 */
[----:B------:R-:W-:Y:S01]  /*7fa0*/  QGMMA.64x256x32.F32.E4M3.E4M3 R24, gdesc[UR4], R24, gsb0 ;  /* 0x03e00000041879f3 */ /* 0x000fe20008000818 */
[----:B------:R-:W-:-:S04]  /*7fb0*/  USEL UR4, URZ, 0x1, UP0 ;  /* 0x000000013f047887 */ /* 0x000fc80008000000 */
[----:B------:R-:W-:-:S06]  /*7fc0*/  ULOP3.LUT UR4, UR42, UR4, URZ, 0x3c, !UPT ;  /* 0x000000042a047292 */ /* 0x000fcc000f8e3c3f */
[----:B-1----:R-:W-:Y:S01]  /*7fd0*/  IMAD.U32 R0, RZ, RZ, UR4 ;  /* 0x00000004ff007e24 */ /* 0x002fe2000f8e00ff */
[----:B------:R-:W-:-:S06]  /*7fe0*/  WARPGROUP.DEPBAR.LE gsb0, 0x0 ;  /* 0x00008000000079c5 */ /* 0x000fcc0000010000 */
.L_x_34:
[----:B------:R-:W-:-:S04]  /*7ff0*/  UISETP.LT.AND UP0, UPT, UR10, 0x1, UPT ;  /* 0x000000010a00788c */ /* 0x000fc8000bf01270 */
[----:B------:R-:W-:-:S04]  /*8000*/  USEL UR4, UR10, 0x1, UP0 ;  /* 0x000000010a047887 */ /* 0x000fc80008000000 */
[----:B------:R-:W-:-:S04]  /*8010*/  UIADD3 UR10, UR10, -UR4, URZ ;  /* 0x800000040a0a7290 */ /* 0x000fc8000fffe03f */
[----:B------:R-:W-:-:S06]  /*8020*/  UISETP.GE.AND UP0, UPT, UR10, 0x1, UPT ;  /* 0x000000010a00788c */ /* 0x000fcc000bf06270 */
[----:B------:R-:W-:-:S13]  /*8030*/  PLOP3.LUT P0, PT, PT, PT, UP0, 0x80, 0x0 ;  /* 0x000000000000781c */ /* 0x000fda0003f0f008 */
[----:B------:R-:W-:Y:S05]  /*8040*/  @!P0 BRA `(.L_x_39) ;  /* 0x0000004400688947 */ /* 0x000fea0003800000 */
[----:B------:R-:W-:Y:S01]  /*8050*/  MOV R2, UR10 ;  /* 0x0000000a00027c02 */ /* 0x000fe20008000f00 */
[----:B------:R-:W-:-:S06]  /*8060*/  UMOV UR11, UR41 ;  /* 0x00000029000b7c82 */ /* 0x000fcc0008000000 */
.L_x_46:
[----:B------:R-:W-:-:S06]  /*8070*/  UISETP.NE.AND UP0, UPT, UR48, 0x3, UPT ;  /* 0x000000033000788c */ /* 0x000fcc000bf05270 */
[----:B------:R-:W-:-:S13]  /*8080*/  PLOP3.LUT P1, PT, PT, PT, UP0, 0x80, 0x0 ;  /* 0x000000000000781c */ /* 0x000fda0003f2f008 */
[----:B------:R-:W-:Y:S05]  /*8090*/  @!P1 BRA `(.L_x_40) ;  /* 0x0000000000049947 */ /* 0x000fea0003800000 */
[----:B------:R-:W-:Y:S01]  /*80a0*/  BPT.TRAP 0x1 ;  /* 0x000000040000795c */ /* 0x000fe20000300000 */
.L_x_40:
[----:B------:R-:W-:Y:S01]  /*80b0*/  ULEA UR4, UR9, UR50, 0x3 ;  /* 0x0000003209047291 */ /* 0x000fe2000f8e183f */
[----:B------:R-:W-:-:S08]  /*80c0*/  SHF.L.U32 R3, R0, 0x1f, RZ ;  /* 0x0000001f00037819 */ /* 0x000fd000000006ff */
[----:B------:R1:W3:Y:S01]  /*80d0*/  SYNCS.PHASECHK.TRANS64.TRYWAIT P0, [UR4+0x34480], R3 ;  /* 0x03448003ff0075a7 */ /* 0x0002e20008000144 */
[----:B------:R-:W-:Y:S05]  /*80e0*/  @!P1 BRA `(.L_x_41) ;  /* 0x0000000000049947 */ /* 0x000fea0003800000 */
[----:B------:R-:W-:Y:S01]  /*80f0*/  BPT.TRAP 0x1 ;  /* 0x000000040000795c */ /* 0x000fe20000300000 */
.L_x_41:
[----:B---3--:R-:W-:Y:S05]  /*8100*/  @P0 BRA `(.L_x_42) ;  /* 0x0000000000080947 */ /* 0x008fea0003800000 */
[----:B------:R-:W3:Y:S02]  /*8110*/  SYNCS.PHASECHK.TRANS64.TRYWAIT P0, [UR4+0x34480], R3 ;  /* 0x03448003ff0075a7 */ /* 0x000ee40008000144 */
[----:B---3--:R-:W-:Y:S05]  /*8120*/  @!P0 BRA `(.L_x_43) ;  /* 0x0000011c00148947 */ /* 0x008fea0003800000 */
.L_x_42:
        /* <DEDUP_REMOVED lines=64> */
[----:B----4-:R-:W4:Y:S04]  /*8530*/  LDL.LU.64 R24, [R1] ;  /* 0x0000000001187983 */ /* 0x010f280000300a00 */
[----:B------:R-:W4:Y:S04]  /*8540*/  LDL.LU.64 R26, [R1+0x8] ;  /* 0x00000800011a7983 */ /* 0x000f280000300a00 */
        /* <DEDUP_REMOVED lines=61> */
[----:B------:R-:W4:Y:S01]  /*8920*/  LDL.LU.64 R150, [R1+0x1f8] ;  /* 0x0001f80001967983 */ /* 0x000f220000300a00 */
[----:B------:R-:W-:-:S02]  /*8930*/  UIADD3 UR5, UR50, 0x10000, URZ ;  /* 0x0001000032057890 */ /* 0x000fc4000fffe03f */
[----:B------:R-:W-:Y:S01]  /*8940*/  USHF.R.U32.HI UR4, URZ, 0x4, UR50 ;  /* 0x000000043f047899 */ /* 0x000fe20008011632 */
[----:B-----5:R-:W-:Y:S01]  /*8950*/  STL [R1+0x308], R23 ;  /* 0x0003081701007387 */ /* 0x020fe20000100800 */
[----:B------:R-:W-:Y:S02]  /*8960*/  USHF.R.U32.HI UR5, URZ, 0x4, UR5 ;  /* 0x000000043f057899 */ /* 0x000fe40008011605 */
[----:B------:R-:W-:Y:S01]  /*8970*/  ULOP3.LUT UR4, UR4, 0x3fff, URZ, 0xc0, !UPT ;  /* 0x00003fff04047892 */ /* 0x000fe2000f8ec03f */
[----:B------:R-:W-:Y:S01]  /*8980*/  STL [R1+0x304], R22 ;  /* 0x0003041601007387 */ /* 0x000fe20000100800 */
[----:B------:R-:W-:Y:S02]  /*8990*/  ULOP3.LUT UR5, UR5, 0x3fff, URZ, 0xc0, !UPT ;  /* 0x00003fff05057892 */ /* 0x000fe4000f8ec03f */
[----:B------:R-:W-:Y:S01]  /*89a0*/  ULOP3.LUT UR4, UR4, 0x10000, URZ, 0xfc, !UPT ;  /* 0x0001000004047892 */ /* 0x000fe2000f8efc3f */
[----:B------:R-:W-:Y:S01]  /*89b0*/  STL [R1+0x300], R19 ;  /* 0x0003001301007387 */ /* 0x000fe20000100800 */
[----:B------:R-:W-:-:S02]  /*89c0*/  ULOP3.LUT UR5, UR5, 0x10000, URZ, 0xfc, !UPT ;  /* 0x0001000005057892 */ /* 0x000fc4000f8efc3f */
[----:B------:R-:W-:Y:S01]  /*89d0*/  UISETP.NE.U32.AND UP0, UPT, UR8, URZ, UPT ;  /* 0x0000003f0800728c */ /* 0x000fe2000bf05070 */
[----:B------:R-:W-:Y:S01]  /*89e0*/  STL [R1+0x2fc], R18 ;  /* 0x0002fc1201007387 */ /* 0x000fe20000100800 */
[----:B------:R-:W-:Y:S02]  /*89f0*/  ULEA UR12, UR9, UR4, 0xa ;  /* 0x00000004090c7291 */ /* 0x000fe4000f8e503f */
[----:B------:R-:W-:Y:S01]  /*8a00*/  ULEA UR13, UR9, UR5, 0xb ;  /* 0x00000005090d7291 */ /* 0x000fe2000f8e583f */
[----:B------:R-:W-:Y:S01]  /*8a10*/  STL [R1+0x2f8], R17 ;  /* 0x0002f81101007387 */ /* 0x000fe20000100800 */
[----:B------:R-:W-:Y:S01]  /*8a20*/  UMOV UR7, 0x40000040 ;  /* 0x4000004000077882 */ /* 0x000fe20000000000 */
[----:B------:R-:W-:Y:S02]  /*8a30*/  UMOV UR5, 0x40000040 ;  /* 0x4000004000057882 */ /* 0x000fe40000000000 */
[----:B------:R-:W-:Y:S01]  /*8a40*/  UMOV UR4, UR12 ;  /* 0x0000000c00047c82 */ /* 0x000fe20008000000 */
[----:B------:R-:W-:Y:S01]  /*8a50*/  STL [R1+0x2f4], R16 ;  /* 0x0002f41001007387 */ /* 0x000fe20000100800 */
[----:B------:R-:W-:-:S03]  /*8a60*/  UMOV UR6, UR13 ;  /* 0x0000000d00067c82 */ /* 0x000fc60008000000 */
[----:B------:R-:W-:Y:S04]  /*8a70*/  STL [R1+0x2f0], R6 ;  /* 0x0002f00601007387 */ /* 0x000fe80000100800 */
[----:B------:R-:W-:Y:S04]  /*8a80*/  STL [R1+0x2ec], R5 ;  /* 0x0002ec0501007387 */ /* 0x000fe80000100800 */
[----:B------:R-:W-:Y:S04]  /*8a90*/  STL [R1+0x2e8], R4 ;  /* 0x0002e80401007387 */ /* 0x000fe80000100800 */
[----:B------:R1:W-:Y:S04]  /*8aa0*/  STL [R1+0x2e4], R2 ;  /* 0x0002e40201007387 */ /* 0x0003e80000100800 */
[----:B------:R2:W-:Y:S01]  /*8ab0*/  STL [R1+0x2e0], R0 ;  /* 0x0002e00001007387 */ /* 0x0005e20000100800 */
[----:B----4-:R-:W-:-:S06]  /*8ac0*/  WARPGROUP.ARRIVE ;  /* 0x00000000000079c5 */ /* 0x010fcc0000000000 */
[----:B------:R-:W-:Y:S03]  /*8ad0*/  QGMMA.64x256x32.F32.E4M3.E4M3 R24, gdesc[UR4], R24, UP0, gsb0 ;  /* 0x03e00000041879f3 */ /* 0x000fe6000b800818 */
[----:B------:R-:W-:Y:S02]  /*8ae0*/  WARPGROUP.DEPBAR.LE gsb0, 0x0 ;  /* 0x00008000000079c5 */ /* 0x000fe40000010000 */
[----:B------:R-:W-:Y:S01]  /*8af0*/  STL.64 [R1], R24 ;  /* 0x0000001801007387 */ /* 0x000fe20000100a00 */
[----:B-1----:R-:W-:Y:S01]  /*8b00*/  MOV R2, R150 ;  /* 0x0000009600027202 */ /* 0x002fe20000000f00 */
[----:B--2---:R-:W-:Y:S01]  /*8b10*/  IMAD.MOV.U32 R0, RZ, RZ, R151 ;  /* 0x000000ffff007224 */ /* 0x004fe200078e0097 */
[----:B------:R-:W-:Y:S01]  /*8b20*/  MOV R4, R148 ;  /* 0x0000009400047202 */ /* 0x000fe20000000f00 */
[----:B------:R-:W-:Y:S01]  /*8b30*/  STL.64 [R1+0x8], R26 ;  /* 0x0000081a01007387 */ /* 0x000fe20000100a00 */
[----:B---3--:R-:W-:Y:S01]  /*8b40*/  IMAD.MOV.U32 R3, RZ, RZ, R149 ;  /* 0x000000ffff037224 */ /* 0x008fe200078e0095 */
        /* <DEDUP_REMOVED lines=173> */
[----:B------:R-:W-:Y:S04]  /*9620*/  STL [R1+0x5e4], R154 ;  /* 0x0005e49a01007387 */ /* 0x000fe80000100800 */
[----:B------:R-:W-:Y:S01]  /*9630*/  STL [R1+0x5e0], R152 ;  /* 0x0005e09801007387 */ /* 0x000fe20000100800 */
[----:B--2---:R-:W-:-:S06]  /*9640*/  WARPGROUP.ARRIVE ;  /* 0x00000000000079c5 */ /* 0x004fcc0000000000 */
[----:B------:R-:W-:Y:S03]  /*9650*/  QGMMA.64x256x32.F32.E4M3.E4M3 R24, gdesc[UR4], R24, UP0, gsb0 ;  /* 0x03e00000041879f3 */ /* 0x000fe6000b800818 */
        /* <DEDUP_REMOVED lines=106> */
[----:B------:R-:W-:-:S02]  /*9d00*/  UIADD3 UR4, UR12, 0x2, URZ ;  /* 0x000000020c047890 */ /* 0x000fc4000fffe03f */
[----:B------:R-:W-:Y:S01]  /*9d10*/  UIADD3 UR6, UR13, 0x2, URZ ;  /* 0x000000020d067890 */ /* 0x000fe2000fffe03f */
[----:B------:R-:W-:Y:S01]  /*9d20*/  UMOV UR5, 0x40000040 ;  /* 0x4000004000057882 */ /* 0x000fe20000000000 */
[----:B------:R-:W-:Y:S01]  /*9d30*/  UMOV UR7, 0x40000040 ;  /* 0x4000004000077882 */ /* 0x000fe20000000000 */
[----:B--2---:R-:W-:-:S06]  /*9d40*/  WARPGROUP.ARRIVE ;  /* 0x00000000000079c5 */ /* 0x004fcc0000000000 */
[----:B------:R-:W-:Y:S03]  /*9d50*/  QGMMA.64x256x32.F32.E4M3.E4M3 R100, gdesc[UR4], R100, UP0, gsb0 ;  /* 0x03e00000046479f3 */ /* 0x000fe6000b800864 */
        /* <DEDUP_REMOVED lines=246> */
[----:B------:R-:W-:Y:S01]  /*acc0*/  STL.64 [R1+0x60], R48 ;  /* 0x0000603001007387 */ /* 0x000fe20000100a00 */
[----:B------:R-:W-:-:S03]  /*acd0*/  IMAD.MOV.U32 R7, RZ, RZ, R150 ;  /* 0x000000ffff077224 */ /* 0x000fc600078e0096 */
[----:B------:R-:W-:Y:S01]  /*ace0*/  STL.64 [R1+0x68], R50 ;  /* 0x0000683201007387 */ /* 0x000fe20000100a00 */
[----:B------:R-:W-:-:S03]  /*acf0*/  MOV R3, R151 ;  /* 0x0000009700037202 */ /* 0x000fc60000000f00 */
[----:B------:R-:W-:Y:S01]  /*ad00*/  STL.64 [R1+0x70], R52 ;  /* 0x0000703401007387 */ /* 0x000fe20000100a00 */
[----:B------:R-:W-:Y:S01]  /*ad10*/  IMAD.MOV.U32 R9, RZ, RZ, R148 ;  /* 0x000000ffff097224 */ /* 0x000fe200078e0094 */
[----:B------:R-:W-:Y:S02]  /*ad20*/  MOV R8, R149 ;  /* 0x0000009500087202 */ /* 0x000fe40000000f00 */
[----:B------:R-:W-:Y:S01]  /*ad30*/  STL.64 [R1+0x78], R54 ;  /* 0x0000783601007387 */ /* 0x000fe20000100a00 */
[----:B------:R-:W-:Y:S01]  /*ad40*/  IMAD.MOV.U32 R11, RZ, RZ, R146 ;  /* 0x000000ffff0b7224 */ /* 0x000fe200078e0092 */
[----:B------:R-:W-:Y:S02]  /*ad50*/  MOV R10, R147 ;  /* 0x00000093000a7202 */ /* 0x000fe40000000f00 */
[----:B------:R1:W-:Y:S01]  /*ad60*/  STL [R1+0x80], R56 ;  /* 0x0000803801007387 */ /* 0x0003e20000100800 */
[----:B------:R-:W-:Y:S01]  /*ad70*/  IMAD.MOV.U32 R13, RZ, RZ, R144 ;  /* 0x000000ffff0d7224 */ /* 0x000fe200078e0090 */
[----:B------:R-:W-:-:S02]  /*ad80*/  MOV R12, R145 ;  /* 0x00000091000c7202 */ /* 0x000fc40000000f00 */
[----:B------:R-:W2:Y:S01]  /*ad90*/  LDL.LU.64 R150, [R1+0x508] ;  /* 0x0005080001967983 */ /* 0x000ea20000300a00 */
[----:B------:R-:W-:Y:S01]  /*ada0*/  IMAD.MOV.U32 R15, RZ, RZ, R142 ;  /* 0x000000ffff0f7224 */ /* 0x000fe200078e008e */
[----:B------:R-:W-:Y:S02]  /*adb0*/  MOV R14, R143 ;  /* 0x0000008f000e7202 */ /* 0x000fe40000000f00 */
[----:B------:R-:W2:Y:S01]  /*adc0*/  LDL.LU.64 R148, [R1+0x500] ;  /* 0x0005000001947983 */ /* 0x000ea20000300a00 */
[----:B------:R-:W-:Y:S01]  /*add0*/  IMAD.MOV.U32 R21, RZ, RZ, R140 ;  /* 0x000000ffff157224 */ /* 0x000fe200078e008c */
[----:B------:R-:W-:Y:S02]  /*ade0*/  MOV R20, R141 ;  /* 0x0000008d00147202 */ /* 0x000fe40000000f00 */
[----:B------:R-:W2:Y:S01]  /*adf0*/  LDL.LU.64 R146, [R1+0x4f8] ;  /* 0x0004f80001927983 */ /* 0x000ea20000300a00 */
        /* <DEDUP_REMOVED lines=123> */
[----:B------:R-:W-:-:S03]  /*b5b0*/  MOV R23, R57 ;  /* 0x0000003900177202 */ /* 0x000fc60000000f00 */
        /* <DEDUP_REMOVED lines=121> */
[----:B------:R-:W-:Y:S01]  /*bd50*/  UIADD3 UR4, UR12, 0x6, URZ ;  /* 0x000000060c047890 */ /* 0x000fe2000fffe03f */
[----:B------:R-:W-:Y:S01]  /*bd60*/  IMAD.MOV.U32 R227, RZ, RZ, R3 ;  /* 0x000000ffffe37224 */ /* 0x000fe200078e0003 */
        /* <DEDUP_REMOVED lines=115> */
[----:B-1----:R-:W-:Y:S05]  /*c4a0*/  @!P1 BRA `(.L_x_44) ;  /* 0x0000000000049947 */ /* 0x002fea0003800000 */
[----:B------:R-:W-:Y:S01]  /*c4b0*/  BPT.TRAP 0x1 ;  /* 0x000000040000795c */ /* 0x000fe20000300000 */
.L_x_44:
[----:B------:R-:W-:Y:S02]  /*c4c0*/  UISETP.GT.U32.AND UP0, UPT, UR40, 0x1, UPT ;  /* 0x000000012800788c */ /* 0x000fe4000bf04070 */
[----:B------:R-:W-:-:S04]  /*c4d0*/  ULEA UR4, UR11, UR50, 0x3 ;  /* 0x000000320b047291 */ /* 0x000fc8000f8e183f */
[----:B------:R-:W-:Y:S01]  /*c4e0*/  UIADD3 UR4, UR4, 0x344a0, URZ ;  /* 0x000344a004047890 */ /* 0x000fe2000fffe03f */
[----:B------:R-:W-:-:S03]  /*c4f0*/  PLOP3.LUT P0, PT, PT, PT, UP0, 0x80, 0x0 ;  /* 0x000000000000781c */ /* 0x000fc60003f0f008 */
[----:B------:R-:W-:-:S09]  /*c500*/  UPRMT UR4, URZ, 0x654, UR4 ;  /* 0x000006543f047896 */ /* 0x000fd20008000004 */
[----:B------:R-:W-:Y:S01]  /*c510*/  SYNCS.ARRIVE.TRANS64.RED.A1T0 RZ, [UR4], RZ ;  /* 0x000000ffffff79a7 */ /* 0x000fe20008100404 */
[----:B------:R-:W-:Y:S05]  /*c520*/  @P0 BRA `(.L_x_45) ;  /* 0x0000000000040947 */ /* 0x000fea0003800000 */
[----:B------:R-:W-:Y:S01]  /*c530*/  BPT.TRAP 0x1 ;  /* 0x000000040000795c */ /* 0x000fe20000300000 */
.L_x_45:
[----:B------:R-:W-:Y:S01]  /*c540*/  UIADD3 UR9, UR9, 0x1, URZ ;  /* 0x0000000109097890 */ /* 0x000fe2000fffe03f */
[C---:B-----5:R-:W-:Y:S01]  /*c550*/  ISETP.GT.AND P0, PT, R2.reuse, 0x1, PT ;  /* 0x000000010200780c */ /* 0x060fe20003f04270 */
[----:B------:R-:W-:Y:S01]  /*c560*/  UIADD3 UR11, UR11, 0x1, URZ ;  /* 0x000000010b0b7890 */ /* 0x000fe2000fffe03f */
[----:B------:R-:W-:Y:S01]  /*c570*/  IADD3 R2, R2, -0x1, RZ ;  /* 0xffffffff02027810 */ /* 0x000fe20007ffe0ff */
[----:B------:R-:W-:Y:S02]  /*c580*/  UISETP.NE.AND UP0, UPT, UR9, 0x4, UPT ;  /* 0x000000040900788c */ /* 0x000fe4000bf05270 */
[----:B------:R-:W-:Y:S02]  /*c590*/  UISETP.NE.AND UP1, UPT, UR11, 0x4, UPT ;  /* 0x000000040b00788c */ /* 0x000fe4000bf25270 */
[----:B------:R-:W-:Y:S02]  /*c5a0*/  USEL UR4, URZ, 0x1, UP0 ;  /* 0x000000013f047887 */ /* 0x000fe40008000000 */
[----:B------:R-:W-:-:S02]  /*c5b0*/  USEL UR9, UR9, URZ, UP0 ;  /* 0x0000003f09097287 */ /* 0x000fc40008000000 */
[----:B------:R-:W-:Y:S02]  /*c5c0*/  USEL UR11, UR11, URZ, UP1 ;  /* 0x0000003f0b0b7287 */ /* 0x000fe40008800000 */
[----:B------:R-:W-:Y:S01]  /*c5d0*/  LOP3.LUT R0, R0, UR4, RZ, 0x3c, !PT ;  /* 0x0000000400007c12 */ /* 0x000fe2000f8e3cff */
[----:B------:R-:W-:Y:S09]  /*c5e0*/  @P0 BRA `(.L_x_46) ;  /* 0xffffffb800a00947 */ /* 0x000ff2000383ffff */
.L_x_39:
[----:B-----5:R-:W-:Y:S01]  /*c5f0*/  ISETP.GE.AND P0, PT, R4, 0x1, PT ;  /* 0x000000010400780c */ /* 0x020fe20003f06270 */
[----:B------:R-:W-:-:S04]  /*c600*/  IMAD.U32 R0, RZ, RZ, UR55 ;  /* 0x00000037ff007e24 */ /* 0x000fc8000f8e00ff */
[----:B------:R1:W-:Y:S08]  /*c610*/  SYNCS.ARRIVE.TRANS64.A1T0 RZ, [R0+UR51], RZ ;  /* 0x000000ff00ff79a7 */ /* 0x0003f00008100033 */
[----:B-1----:R-:W-:Y:S05]  /*c620*/  @!P0 BRA `(.L_x_47) ;  /* 0x0000000000388947 */ /* 0x002fea0003800000 */
[----:B------:R-:W-:-:S06]  /*c630*/  UISETP.NE.AND UP0, UPT, UR48, 0x3, UPT ;  /* 0x000000033000788c */ /* 0x000fcc000bf05270 */
[----:B------:R-:W-:-:S13]  /*c640*/  PLOP3.LUT P0, PT, PT, PT, UP0, 0x80, 0x0 ;  /* 0x000000000000781c */ /* 0x000fda0003f0f008 */
[----:B------:R-:W-:Y:S05]  /*c650*/  @!P0 BRA `(.L_x_48) ;  /* 0x0000000000048947 */ /* 0x000fea0003800000 */
[----:B------:R-:W-:Y:S01]  /*c660*/  BPT.TRAP 0x1 ;  /* 0x000000040000795c */ /* 0x000fe20000300000 */
.L_x_48:
[----:B------:R-:W-:Y:S02]  /*c670*/  UIADD3 UR10, UR10, UR41, URZ ;  /* 0x000000290a0a7290 */ /* 0x000fe4000fffe03f */
[----:B------:R-:W-:Y:S02]  /*c680*/  UISETP.GT.U32.AND UP0, UPT, UR40, 0x1, UPT ;  /* 0x000000012800788c */ /* 0x000fe4000bf04070 */
[----:B------:R-:W-:-:S04]  /*c690*/  USHF.L.U32 UR10, UR10, 0x3, URZ ;  /* 0x000000030a0a7899 */ /* 0x000fc8000800063f */
[----:B------:R-:W-:Y:S01]  /*c6a0*/  ULOP3.LUT UR10, UR10, 0x18, URZ, 0xc0, !UPT ;  /* 0x000000180a0a7892 */ /* 0x000fe2000f8ec03f */
[----:B------:R-:W-:-:S03]  /*c6b0*/  PLOP3.LUT P0, PT, PT, PT, UP0, 0x80, 0x0 ;  /* 0x000000000000781c */ /* 0x000fc60003f0f008 */
[----:B------:R-:W-:-:S04]  /*c6c0*/  UIADD3 UR10, UR50, 0x344a0, UR10 ;  /* 0x000344a0320a7890 */ /* 0x000fc8000fffe00a */
[----:B------:R-:W-:-:S09]  /*c6d0*/  UPRMT UR10, URZ, 0x654, UR10 ;  /* 0x000006543f0a7896 */ /* 0x000fd2000800000a */
[----:B------:R-:W-:Y:S01]  /*c6e0*/  SYNCS.ARRIVE.TRANS64.RED.A1T0 RZ, [UR10], RZ ;  /* 0x000000ffffff79a7 */ /* 0x000fe2000810040a */
[----:B------:R-:W-:Y:S05]  /*c6f0*/  @P0 BRA `(.L_x_47) ;  /* 0x0000000000040947 */ /* 0x000fea0003800000 */
[----:B------:R-:W-:Y:S01]  /*c700*/  BPT.TRAP 0x1 ;  /* 0x000000040000795c */ /* 0x000fe20000300000 */
.L_x_47:
[----:B------:R-:W-:Y:S02]  /*c710*/  SHF.L.U32 R0, R152, 0x1f, RZ ;  /* 0x0000001f98007819 */ /* 0x000fe400000006ff */
[----:B------:R-:W-:Y:S02]  /*c720*/  R2UR UR4, R4 ;  /* 0x00000000040472ca */ /* 0x000fe400000e0000 */
[----:B------:R-:W1:Y:S11]  /*c730*/  SYNCS.PHASECHK.TRANS64.TRYWAIT P0, [R6+UR47+0x10], R0 ;  /* 0x00001000060075a7 */ /* 0x000e76000800016f */
[----:B------:R-:W-:-:S04]  /*c740*/  UIADD3 UR4, UR4, 0x7f, URZ ;  /* 0x0000007f04047890 */ /* 0x000fc8000fffe03f */
[----:B------:R-:W-:-:S04]  /*c750*/  USHF.R.S32.HI UR5, URZ, 0x1f, UR4 ;  /* 0x0000001f3f057899 */ /* 0x000fc80008011404 */
[----:B------:R-:W-:-:S04]  /*c760*/  ULEA.HI UR5, UR5, UR4, URZ, 0x7 ;  /* 0x0000000405057291 */ /* 0x000fc8000f8f383f */
[----:B------:R-:W-:Y:S01]  /*c770*/  USHF.R.S32.HI UR5, URZ, 0x7, UR5 ;  /* 0x000000073f057899 */ /* 0x000fe20008011405 */
[----:B-1----:R-:W-:Y:S11]  /*c780*/  @!P0 BRA `(.L_x_49) ;  /* 0x000000d400948947 */ /* 0x002ff60003800000 */
.L_x_360:
[----:B------:R-:W-:Y:S01]  /*c790*/  UIADD3 UR41, UR5, UR41, URZ ;  /* 0x0000002905297290 */ /* 0x000fe2000fffe03f */
[----:B------:R-:W-:-:S03]  /*c7a0*/  LOP3.LUT P0, RZ, R5, 0xff, RZ, 0xc0, !PT ;  /* 0x000000ff05ff7812 */ /* 0x000fc6000780c0ff */
[----:B------:R-:W-:Y:S02]  /*c7b0*/  USHF.R.U32.HI UR4, URZ, 0x2, UR41 ;  /* 0x000000023f047899 */ /* 0x000fe40008011629 */
[----:B------:R-:W-:Y:S02]  /*c7c0*/  UISETP.GT.U32.AND UP0, UPT, UR41, 0x3, UPT ;  /* 0x000000032900788c */ /* 0x000fe4000bf04070 */
[----:B------:R-:W-:Y:S02]  /*c7d0*/  ULOP3.LUT UR4, UR4, 0x1, URZ, 0xc0, !UPT ;  /* 0x0000000104047892 */ /* 0x000fe4000f8ec03f */
[----:B------:R-:W-:Y:S02]  /*c7e0*/  UISETP.LT.U32.AND UP0, UPT, UR5, 0x4, UP0 ;  /* 0x000000040500788c */ /* 0x000fe40008701070 */
[----:B------:R-:W-:Y:S02]  /*c7f0*/  UISETP.NE.U32.AND UP1, UPT, UR4, 0x1, UPT ;  /* 0x000000010400788c */ /* 0x000fe4000bf25070 */
[----:B------:R-:W-:-:S02]  /*c800*/  ULOP3.LUT UR41, UR41, 0x3, URZ, 0xc0, !UPT ;  /* 0x0000000329297892 */ /* 0x000fc4000f8ec03f */
[----:B------:R-:W-:Y:S02]  /*c810*/  UISETP.GT.U32.AND UP1, UPT, UR5, 0x3, !UP1 ;  /* 0x000000030500788c */ /* 0x000fe4000cf24070 */
[----:B------:R-:W-:Y:S02]  /*c820*/  USEL UR5, URZ, 0x1, !UP0 ;  /* 0x000000013f057887 */ /* 0x000fe4000c000000 */
[----:B------:R-:W-:-:S04]  /*c830*/  USEL UR4, URZ, 0x1, !UP1 ;  /* 0x000000013f047887 */ /* 0x000fc8000c800000 */
[----:B------:R-:W-:Y:S01]  /*c840*/  ULOP3.LUT UR42, UR4, UR42, UR5, 0x96, !UPT ;  /* 0x0000002a042a7292 */ /* 0x000fe2000f8e9605 */
[----:B------:R-:W-:Y:S11]  /*c850*/  @!P0 BRA `(.L_x_50) ;  /* 0x00000000000c8947 */ /* 0x000ff60003800000 */
[----:B------:R-:W-:-:S04]  /*c860*/  DEPBAR {5,4,3,2,1,0} ;  /* 0x0000003f0000791a */ /* 0x000fc80000000000 */
[----:B------:R3:W-:Y:S02]  /*c870*/  UTMACCTL.IV [UR36] ;  /* 0x00000000240079b9 */ /* 0x0007e40008000000 */
[----:B---3--:R-:W-:Y:S01]  /*c880*/  NOP ;  /* 0x0000000000007918 */ /* 0x008fe20000000000 */
.L_x_50:
[----:B------:R-:W-:Y:S01]  /*c890*/  UIADD3 UR4, UR50, 0x30000, URZ ;  /* 0x0003000032047890 */ /* 0x000fe2000fffe03f */
[----:B------:R-:W-:Y:S02]  /*c8a0*/  R2UR UR45, R16 ;  /* 0x00000000102d72ca */ /* 0x000fe400000e0000 */
[----:B------:R-:W-:Y:S01]  /*c8b0*/  R2UR UR46, R17 ;  /* 0x00000000112e72ca */ /* 0x000fe200000e0000 */
[----:B------:R-:W-:-:S06]  /*c8c0*/  ULOP3.LUT UP0, URZ, UR4, 0x3ff, URZ, 0xc0, !UPT ;  /* 0x000003ff043f7892 */ /* 0x000fcc000f80c03f */
[----:B------:R-:W-:-:S04]  /*c8d0*/  PLOP3.LUT P0, PT, PT, PT, UP0, 0x80, 0x0 ;  /* 0x000000000000781c */ /* 0x000fc80003f0f008 */
[----:B------:R-:W-:Y:S02]  /*c8e0*/  USHF.L.U32 UR45, UR45, 0x7, URZ ;  /* 0x000000072d2d7899 */ /* 0x000fe4000800063f */
[----:B------:R-:W-:-:S07]  /*c8f0*/  USHF.L.U32 UR46, UR46, 0x8, URZ ;  /* 0x000000082e2e7899 */ /* 0x000fce000800063f */
[----:B------:R-:W-:Y:S05]  /*c900*/  @!P0 BRA `(.L_x_51) ;  /* 0x00000000007c8947 */ /* 0x000fea0003800000 */
[----:B------:R-:W-:Y:S01]  /*c910*/  MOV R16, 0x0 ;  /* 0x0000000000107802 */ /* 0x000fe20000000f00 */
[----:B------:R-:W-:Y:S01]  /*c920*/  ULDC.64 UR4, c[0x4][0x68] ;  /* 0x01001a0000047ab9 */ /* 0x000fe20000000a00 */
[----:B------:R-:W-:Y:S01]  /*c930*/  ULDC.64 UR6, c[0x4][0x70] ;  /* 0x01001c0000067ab9 */ /* 0x000fe20000000a00 */
[----:B------:R-:W-:Y:S01]  /*c940*/  ULDC.64 UR8, c[0x4][0x8] ;  /* 0x0100020000087ab9 */ /* 0x000fe20000000a00 */
[----:B-1----:R1:W3:Y:S01]  /*c950*/  LDC.64 R2, c[0x4][R16] ;  /* 0x0100000010027b82 */ /* 0x0022e20000000a00 */
[----:B------:R-:W-:Y:S01]  /*c960*/  MOV R4, UR4 ;  /* 0x0000000400047c02 */ /* 0x000fe20008000f00 */
[----:B------:R-:W-:Y:S01]  /*c970*/  IMAD.U32 R5, RZ, RZ, UR5 ;  /* 0x00000005ff057e24 */ /* 0x000fe2000f8e00ff */
[----:B------:R-:W-:Y:S01]  /*c980*/  MOV R6, UR6 ;  /* 0x0000000600067c02 */ /* 0x000fe20008000f00 */
[----:B------:R-:W-:Y:S01]  /*c990*/  IMAD.U32 R7, RZ, RZ, UR7 ;  /* 0x00000007ff077e24 */ /* 0x000fe2000f8e00ff */
[----:B------:R-:W-:Y:S01]  /*c9a0*/  MOV R10, UR8 ;  /* 0x00000008000a7c02 */ /* 0x000fe20008000f00 */
[----:B------:R-:W-:Y:S01]  /*c9b0*/  IMAD.U32 R11, RZ, RZ, UR9 ;  /* 0x00000009ff0b7e24 */ /* 0x000fe2000f8e00ff */
[----:B------:R-:W-:Y:S01]  /*c9c0*/  MOV R8, 0x70 ;  /* 0x0000007000087802 */ /* 0x000fe20000000f00 */
[----:B------:R-:W-:Y:S01]  /*c9d0*/  IMAD.MOV.U32 R12, RZ, RZ, 0x1 ;  /* 0x00000001ff0c7424 */ /* 0x000fe200078e00ff */
[----:B-1----:R-:W-:-:S07]  /*c9e0*/  MOV R13, RZ ;  /* 0x000000ff000d7202 */ /* 0x002fce0000000f00 */
[----:B------:R-:W-:-:S07]  /*c9f0*/  LEPC R20, `(.L_x_52) ;  /* 0x000000001014794e */ /* 0x000fce0000000000 */
[----:B--23--:R-:W-:Y:S05]  /*ca00*/  CALL.ABS.NOINC R2 ;  /* 0x0000000002007343 */ /* 0x00cfea0003c00000 */
.L_x_52:
[----:B------:R1:W2:Y:S01]  /*ca10*/  LDC.64 R2, c[0x4][R16] ;  /* 0x0100000010027b82 */ /* 0x0002a20000000a00 */
[----:B------:R-:W-:Y:S01]  /*ca20*/  ULDC.64 UR4, c[0x4][0x68] ;  /* 0x01001a0000047ab9 */ /* 0x000fe20000000a00 */
[----:B------:R-:W-:Y:S01]  /*ca30*/  ULDC.64 UR6, c[0x4][0x70] ;  /* 0x01001c0000067ab9 */ /* 0x000fe20000000a00 */
[----:B------:R-:W-:Y:S01]  /*ca40*/  ULDC.64 UR8, c[0x4][0x8] ;  /* 0x0100020000087ab9 */ /* 0x000fe20000000a00 */
[----:B------:R-:W-:Y:S01]  /*ca50*/  IMAD.U32 R4, RZ, RZ, UR4 ;  /* 0x00000004ff047e24 */ /* 0x000fe2000f8e00ff */
[----:B------:R-:W-:Y:S01]  /*ca60*/  MOV R5, UR5 ;  /* 0x0000000500057c02 */ /* 0x000fe20008000f00 */
[----:B------:R-:W-:Y:S01]  /*ca70*/  IMAD.U32 R6, RZ, RZ, UR6 ;  /* 0x00000006ff067e24 */ /* 0x000fe2000f8e00ff */
[----:B------:R-:W-:Y:S01]  /*ca80*/  MOV R7, UR7 ;  /* 0x0000000700077c02 */ /* 0x000fe20008000f00 */
[----:B------:R-:W-:Y:S01]  /*ca90*/  IMAD.U32 R10, RZ, RZ, UR8 ;  /* 0x00000008ff0a7e24 */ /* 0x000fe2000f8e00ff */
[----:B------:R-:W-:Y:S01]  /*caa0*/  MOV R11, UR9 ;  /* 0x00000009000b7c02 */ /* 0x000fe20008000f00 */
[----:B------:R-:W-:Y:S01]  /*cab0*/  IMAD.MOV.U32 R8, RZ, RZ, 0x70 ;  /* 0x00000070ff087424 */ /* 0x000fe200078e00ff */
[----:B------:R-:W-:Y:S01]  /*cac0*/  MOV R12, 0x1 ;  /* 0x00000001000c7802 */ /* 0x000fe20000000f00 */
[----:B-1----:R-:W-:-:S07]  /*cad0*/  IMAD.MOV.U32 R13, RZ, RZ, RZ ;  /* 0x000000ffff0d7224 */ /* 0x002fce00078e00ff */
[----:B------:R-:W-:-:S07]  /*cae0*/  LEPC R20, `(.L_x_51) ;  /* 0x000000001014794e */ /* 0x000fce0000000000 */
[----:B--2---:R-:W-:Y:S05]  /*caf0*/  CALL.ABS.NOINC R2 ;  /* 0x0000000002007343 */ /* 0x004fea0003c00000 */
.L_x_51:
[----:B------:R-:W-:Y:S02]  /*cb00*/  ULDC.64 UR4, c[0x0][0x590] ;  /* 0x0001640000047ab9 */ /* 0x000fe40000000a00 */
[----:B------:R-:W-:-:S04]  /*cb10*/  ISETP.NE.U32.AND P0, PT, RZ, UR4, PT ;  /* 0x00000004ff007c0c */ /* 0x000fc8000bf05070 */
[----:B------:R-:W-:-:S13]  /*cb20*/  ISETP.NE.AND.EX P0, PT, RZ, UR5, PT, P0 ;  /* 0x00000005ff007c0c */ /* 0x000fda000bf05300 */
[----:B------:R-:W-:Y:S05]  /*cb30*/  @!P0 BRA `(.L_x_53) ;  /* 0x0000000000148947 */ /* 0x000fea0003800000 */
[----:B-1----:R-:W-:-:S04]  /*cb40*/  LEA R2, P0, R18, UR4, 0x3 ;  /* 0x0000000412027c11 */ /* 0x002fc8000f8018ff */
[----:B------:R-:W-:-:S06]  /*cb50*/  LEA.HI.X R3, R18, UR5, R19, 0x3, P0 ;  /* 0x0000000512037c11 */ /* 0x000fcc00080f1c13 */
[----:B------:R-:W3:Y:S04]  /*cb60*/  LDG.E.64 R2, desc[UR38][R2.64] ;  /* 0x0000002602027981 */ /* 0x000ee8000c1e1b00 */
[----:B---3--:R3:W5:Y:S01]  /*cb70*/  LD.E R0, desc[UR38][R2.64] ;  /* 0x0000002602007980 */ /* 0x008762000c101900 */
[----:B------:R-:W-:Y:S05]  /*cb80*/  BRA `(.L_x_54) ;  /* 0x0000000000307947 */ /* 0x000fea0003800000 */
.L_x_53:
[----:B------:R-:W-:Y:S02]  /*cb90*/  ULDC.64 UR4, c[0x0][0x588] ;  /* 0x0001620000047ab9 */ /* 0x000fe40000000a00 */
[----:B------:R-:W-:-:S04]  /*cba0*/  ISETP.NE.U32.AND P0, PT, RZ, UR4, PT ;  /* 0x00000004ff007c0c */ /* 0x000fc8000bf05070 */
[----:B------:R-:W-:-:S13]  /*cbb0*/  ISETP.NE.AND.EX P0, PT, RZ, UR5, PT, P0 ;  /* 0x00000005ff007c0c */ /* 0x000fda000bf05300 */
[----:B------:R-:W-:Y:S05]  /*cbc0*/  @!P0 BRA `(.L_x_55) ;  /* 0x0000000000188947 */ /* 0x000fea0003800000 */
[----:B------:R-:W3:Y:S01]  /*cbd0*/  LDC.64 R4, c[0x0][0x588] ;  /* 0x00016200ff047b82 */ /* 0x000ee20000000a00 */
[----:B------:R-:W-:Y:S02]  /*cbe0*/  ULDC UR4, c[0x0][0x598] ;  /* 0x0001660000047ab9 */ /* 0x000fe40000000800 */
[----:B-1----:R-:W-:-:S04]  /*cbf0*/  IMAD R2, R18, UR4, RZ ;  /* 0x0000000412027c24 */ /* 0x002fc8000f8e02ff */
[----:B---3--:R-:W-:-:S05]  /*cc00*/  IMAD.WIDE R2, R2, 0x4, R4 ;  /* 0x0000000402027825 */ /* 0x008fca00078e0204 */
[----:B------:R1:W5:Y:S01]  /*cc10*/  LDG.E R0, desc[UR38][R2.64] ;  /* 0x0000002602007981 */ /* 0x000362000c1e1900 */
[----:B------:R-:W-:Y:S05]  /*cc20*/  BRA `(.L_x_54) ;  /* 0x0000000000087947 */ /* 0x000fea0003800000 */
.L_x_55:
[----:B------:R-:W-:Y:S02]  /*cc30*/  ULDC UR4, c[0x0][0x580] ;  /* 0x0001600000047ab9 */ /* 0x000fe40000000800 */
[----:B-1----:R-:W-:-:S07]  /*cc40*/  MOV R0, UR4 ;  /* 0x0000000400007c02 */ /* 0x002fce0008000f00 */
.L_x_54:
[----:B------:R-:W-:Y:S02]  /*cc50*/  ULDC.64 UR4, c[0x0][0x5b8] ;  /* 0x00016e0000047ab9 */ /* 0x000fe40000000a00 */
[----:B------:R-:W-:-:S04]  /*cc60*/  ISETP.NE.U32.AND P0, PT, RZ, UR4, PT ;  /* 0x00000004ff007c0c */ /* 0x000fc8000bf05070 */
[----:B------:R-:W-:-:S13]  /*cc70*/  ISETP.NE.AND.EX P0, PT, RZ, UR5, PT, P0 ;  /* 0x00000005ff007c0c */ /* 0x000fda000bf05300 */
[----:B------:R-:W-:Y:S05]  /*cc80*/  @!P0 BRA `(.L_x_56) ;  /* 0x0000000000148947 */ /* 0x000fea0003800000 */
[----:B-1-3--:R-:W-:-:S04]  /*cc90*/  LEA R2, P0, R18, UR4, 0x3 ;  /* 0x0000000412027c11 */ /* 0x00afc8000f8018ff */
[----:B------:R-:W-:-:S06]  /*cca0*/  LEA.HI.X R3, R18, UR5, R19, 0x3, P0 ;  /* 0x0000000512037c11 */ /* 0x000fcc00080f1c13 */
[----:B------:R-:W3:Y:S04]  /*ccb0*/  LDG.E.64 R2, desc[UR38][R2.64] ;  /* 0x0000002602027981 */ /* 0x000ee8000c1e1b00 */
[----:B---3--:R1:W5:Y:S01]  /*ccc0*/  LD.E R2, desc[UR38][R2.64] ;  /* 0x0000002602027980 */ /* 0x008362000c101900 */
[----:B------:R-:W-:Y:S05]  /*ccd0*/  BRA `(.L_x_57) ;  /* 0x0000000000307947 */ /* 0x000fea0003800000 */
.L_x_56:
[----:B------:R-:W-:Y:S02]  /*cce0*/  ULDC.64 UR4, c[0x0][0x5b0] ;  /* 0x00016c0000047ab9 */ /* 0x000fe40000000a00 */
[----:B------:R-:W-:-:S04]  /*ccf0*/  ISETP.NE.U32.AND P0, PT, RZ, UR4, PT ;  /* 0x00000004ff007c0c */ /* 0x000fc8000bf05070 */
[----:B------:R-:W-:-:S13]  /*cd00*/  ISETP.NE.AND.EX P0, PT, RZ, UR5, PT, P0 ;  /* 0x00000005ff007c0c */ /* 0x000fda000bf05300 */
[----:B------:R-:W-:Y:S05]  /*cd10*/  @!P0 BRA `(.L_x_58) ;  /* 0x0000000000188947 */ /* 0x000fea0003800000 */
[----:B------:R-:W4:Y:S01]  /*cd20*/  LDC.64 R4, c[0x0][0x5b0] ;  /* 0x00016c00ff047b82 */ /* 0x000f220000000a00 */
[----:B------:R-:W-:Y:S02]  /*cd30*/  ULDC UR4, c[0x0][0x5c0] ;  /* 0x0001700000047ab9 */ /* 0x000fe40000000800 */
[----:B-1-3--:R-:W-:-:S04]  /*cd40*/  IMAD R2, R18, UR4, RZ ;  /* 0x0000000412027c24 */ /* 0x00afc8000f8e02ff */
[----:B----4-:R-:W-:-:S06]  /*cd50*/  IMAD.WIDE R2, R2, 0x4, R4 ;  /* 0x0000000402027825 */ /* 0x010fcc00078e0204 */
[----:B------:R3:W5:Y:S01]  /*cd60*/  LDG.E R2, desc[UR38][R2.64] ;  /* 0x0000002602027981 */ /* 0x000762000c1e1900 */
[----:B------:R-:W-:Y:S05]  /*cd70*/  BRA `(.L_x_57) ;  /* 0x0000000000087947 */ /* 0x000fea0003800000 */
.L_x_58:
[----:B------:R-:W-:Y:S02]  /*cd80*/  ULDC UR4, c[0x0][0x5a8] ;  /* 0x00016a0000047ab9 */ /* 0x000fe40000000800 */
[----:B-1-3--:R-:W-:-:S07]  /*cd90*/  IMAD.U32 R2, RZ, RZ, UR4 ;  /* 0x00000004ff027e24 */ /* 0x00afce000f8e00ff */
.L_x_57:
[----:B------:R-:W-:Y:S01]  /*cda0*/  ISETP.GT.U32.AND P0, PT, R157, 0x3e, PT ;  /* 0x0000003e9d00780c */ /* 0x000fe20003f04070 */
[----:B------:R-:W-:Y:S01]  /*cdb0*/  BSSY B0, `(.L_x_59) ;  /* 0x0000007000007945 */ /* 0x000fe20003800000 */
[----:B------:R-:W-:-:S11]  /*cdc0*/  PRMT R16, RZ, 0x7610, R16 ;  /* 0x00007610ff107816 */ /* 0x000fd60000000010 */
[----:B------:R-:W-:Y:S05]  /*cdd0*/  @P0 BRA `(.L_x_60) ;  /* 0x0000000000100947 */ /* 0x000fea0003800000 */
[----:B------:R-:W-:-:S03]  /*cde0*/  UMOV UR4, 0xffffffff ;  /* 0xffffffff00047882 */ /* 0x000fc60000000000 */
[----:B------:R-:W-:Y:S05]  /*cdf0*/  BRA.DIV UR4, `(.L_x_61) ;  /* 0x000000d204147947 */ /* 0x000fea000b800000 */
[----:B------:R-:W-:-:S13]  /*ce00*/  ELECT P6, URZ, PT ;  /* 0x00000000003f782f */ /* 0x000fda00038c0000 */
.L_x_362:
[----:B------:R-:W-:-:S07]  /*ce10*/  SEL R16, RZ, 0x1, !P6 ;  /* 0x00000001ff107807 */ /* 0x000fce0007000000 */
.L_x_60:
[----:B------:R-:W-:Y:S05]  /*ce20*/  BSYNC B0 ;  /* 0x0000000000007941 */ /* 0x000fea0003800000 */
.L_x_59:
[----:B-1-3--:R-:W-:-:S04]  /*ce30*/  MOV R3, UR54 ;  /* 0x0000003600037c02 */ /* 0x00afc80008000f00 */
[----:B------:R-:W-:-:S13]  /*ce40*/  ISETP.NE.AND P0, PT, R3, 0x3, PT ;  /* 0x000000030300780c */ /* 0x000fda0003f05270 */
[----:B------:R-:W-:Y:S05]  /*ce50*/  @!P0 BRA `(.L_x_62) ;  /* 0x0000000000048947 */ /* 0x000fea0003800000 */
[----:B------:R-:W-:Y:S01]  /*ce60*/  BPT.TRAP 0x1 ;  /* 0x000000040000795c */ /* 0x000fe20000300000 */
.L_x_62:
[----:B------:R-:W-:Y:S02]  /*ce70*/  SHF.L.U32 R158, RZ, 0x1f, RZ ;  /* 0x0000001fff9e7819 */ /* 0x000fe400000006ff */
[----:B-----5:R-:W-:Y:S02]  /*ce80*/  FSETP.NEU.AND P1, PT, R0, RZ, PT ;  /* 0x000000ff0000720b */ /* 0x020fe40003f2d000 */
[----:B------:R-:W1:Y:S02]  /*ce90*/  SYNCS.PHASECHK.TRANS64.TRYWAIT P2, [UR50+0x344c0], R158 ;  /* 0x0344c09eff0075a7 */ /* 0x000e640008040172 */
[----:B-1----:R-:W-:Y:S09]  /*cea0*/  @!P2 BRA `(.L_x_63) ;  /* 0x000000d00000a947 */ /* 0x002ff20003800000 */
.L_x_363:
[----:B-1----:R-:W3:Y:S04]  /*ceb0*/  LDL.LU R3, [R1] ;  /* 0x0000000001037983 */ /* 0x002ee80000300800 */
[----:B------:R-:W4:Y:S04]  /*cec0*/  LDL.LU R7, [R1+0x4] ;  /* 0x0000040001077983 */ /* 0x000f280000300800 */
[----:B------:R-:W5:Y:S01]  /*ced0*/  LDL.LU R6, [R1+0x8] ;  /* 0x0000080001067983 */ /* 0x000f620000300800 */
[----:B------:R-:W-:Y:S01]  /*cee0*/  IMAD.MOV.U32 R8, RZ, RZ, RZ ;  /* 0x000000ffff087224 */ /* 0x000fe200078e00ff */
[----:B------:R-:W-:Y:S01]  /*cef0*/  @P1 LEA R4, R156, UR50, 0x1 ;  /* 0x000000329c041c11 */ /* 0x000fe2000f8e08ff */
[----:B------:R-:W-:Y:S05]  /*cf00*/  @P1 WARPSYNC.ALL ;  /* 0x0000000000001948 */ /* 0x000fea0003800000 */
[----:B------:R-:W1:Y:S01]  /*cf10*/  @P1 LDSM.16.MT88.4 R8, [R4+0x30000] ;  /* 0x030000000408183b */ /* 0x000e620000004200 */
[----:B------:R-:W-:Y:S01]  /*cf20*/  BSSY B0, `(.L_x_64) ;  /* 0x000000f000007945 */ /* 0x000fe20003800000 */
[----:B-1----:R-:W-:-:S02]  /*cf30*/  HADD2.F32 R5, -RZ, R8.H0_H0 ;  /* 0x20000008ff057230 */ /* 0x002fc40000004100 */
[----:B---3--:R-:W-:-:S04]  /*cf40*/  FMUL R3, R3, R2 ;  /* 0x0000000203037220 */ /* 0x008fc80000400000 */
[----:B------:R-:W-:Y:S01]  /*cf50*/  FFMA R5, R5, R0, R3 ;  /* 0x0000000005057223 */ /* 0x000fe20000000003 */
[----:B------:R-:W-:Y:S02]  /*cf60*/  HADD2.F32 R3, -RZ, R8.H1_H1 ;  /* 0x30000008ff037230 */ /* 0x000fe40000004100 */
[-C--:B----4-:R-:W-:Y:S01]  /*cf70*/  FMUL R12, R7, R2.reuse ;  /* 0x00000002070c7220 */ /* 0x090fe20000400000 */
[----:B-----5:R-:W-:-:S03]  /*cf80*/  FMUL R13, R6, R2 ;  /* 0x00000002060d7220 */ /* 0x020fc60000400000 */
[----:B------:R-:W-:-:S05]  /*cf90*/  FFMA R12, R3, R0, R12 ;  /* 0x00000000030c7223 */ /* 0x000fca000000000c */
[----:B------:R-:W-:Y:S02]  /*cfa0*/  F2FP.F16.F32.PACK_AB R12, R12, R5 ;  /* 0x000000050c0c723e */ /* 0x000fe400000000ff */
[----:B------:R-:W1:Y:S01]  /*cfb0*/  @P1 LDSM.16.MT88.4 R4, [R4+0x30800] ;  /* 0x030800000404183b */ /* 0x000e620000004200 */
[----:B------:R-:W-:Y:S05]  /*cfc0*/  @P1 BRA `(.L_x_65) ;  /* 0x0000000000101947 */ /* 0x000fea0003800000 */
[----:B------:R-:W-:Y:S02]  /*cfd0*/  MOV R9, RZ ;  /* 0x000000ff00097202 */ /* 0x000fe40000000f00 */
[----:B------:R-:W-:Y:S02]  /*cfe0*/  CS2R R10, SRZ ;  /* 0x00000000000a7805 */ /* 0x000fe4000001ff00 */
[----:B-1----:R-:W-:Y:S02]  /*cff0*/  CS2R R4, SRZ ;  /* 0x0000000000047805 */ /* 0x002fe4000001ff00 */
[----:B------:R-:W-:-:S07]  /*d000*/  CS2R R6, SRZ ;  /* 0x0000000000067805 */ /* 0x000fce000001ff00 */
.L_x_65:
[----:B------:R-:W-:Y:S05]  /*d010*/  BSYNC B0 ;  /* 0x0000000000007941 */ /* 0x000fea0003800000 */
.L_x_64:
[----:B------:R-:W3:Y:S04]  /*d020*/  LDL.LU R163, [R1+0xc] ;  /* 0x00000c0001a37983 */ /* 0x000ee80000300800 */
[----:B------:R-:W4:Y:S04]  /*d030*/  LDL.LU R18, [R1+0x10] ;  /* 0x0000100001127983 */ /* 0x000f280000300800 */
[----:B------:R-:W5:Y:S04]  /*d040*/  LDL.LU R17, [R1+0x14] ;  /* 0x0000140001117983 */ /* 0x000f680000300800 */
        /* <DEDUP_REMOVED lines=10> */
[--C-:B------:R-:W-:Y:S01]  /*d0f0*/  HADD2.F32 R3, -RZ, R9.reuse.H0_H0 ;  /* 0x20000009ff037230 */ /* 0x100fe20000004100 */
[----:B------:R-:W-:Y:S05]  /*d100*/  WARPSYNC.ALL ;  /* 0x0000000000007948 */ /* 0x000fea0003800000 */
[----:B------:R-:W-:Y:S01]  /*d110*/  FFMA R14, R3, R0, R13 ;  /* 0x00000000030e7223 */ /* 0x000fe2000000000d */
[----:B------:R-:W-:Y:S01]  /*d120*/  HADD2.F32 R3, -RZ, R9.H1_H1 ;  /* 0x30000009ff037230 */ /* 0x000fe20000004100 */
[----:B------:R-:W-:Y:S01]  /*d130*/  PRMT R16, R16, 0x9910, RZ ;  /* 0x0000991010107816 */ /* 0x000fe200000000ff */
[----:B------:R-:W-:Y:S01]  /*d140*/  BSSY B0, `(.L_x_66) ;  /* 0x000003f000007945 */ /* 0x000fe20003800000 */
[----:B---3--:R-:W-:-:S04]  /*d150*/  FMUL R13, R163, R2 ;  /* 0x00000002a30d7220 */ /* 0x008fc80000400000 */
[----:B------:R-:W-:Y:S01]  /*d160*/  FFMA R13, R3, R0, R13 ;  /* 0x00000000030d7223 */ /* 0x000fe2000000000d */
[----:B----4-:R-:W-:-:S04]  /*d170*/  FMUL R3, R18, R2 ;  /* 0x0000000212037220 */ /* 0x010fc80000400000 */
[----:B------:R-:W-:Y:S01]  /*d180*/  F2FP.F16.F32.PACK_AB R13, R13, R14 ;  /* 0x0000000e0d0d723e */ /* 0x000fe200000000ff */
[----:B------:R-:W-:-:S05]  /*d190*/  HADD2.F32 R14, -RZ, R10.H0_H0 ;  /* 0x2000000aff0e7230 */ /* 0x000fca0000004100 */
[----:B------:R-:W-:Y:S01]  /*d1a0*/  FFMA R18, R14, R0, R3 ;  /* 0x000000000e127223 */ /* 0x000fe20000000003 */
[----:B------:R-:W-:Y:S02]  /*d1b0*/  HADD2.F32 R14, -RZ, R10.H1_H1 ;  /* 0x3000000aff0e7230 */ /* 0x000fe40000004100 */
[----:B-----5:R-:W-:-:S04]  /*d1c0*/  FMUL R3, R17, R2 ;  /* 0x0000000211037220 */ /* 0x020fc80000400000 */
[----:B------:R-:W-:Y:S01]  /*d1d0*/  FFMA R17, R14, R0, R3 ;  /* 0x000000000e117223 */ /* 0x000fe20000000003 */
[----:B------:R-:W-:Y:S02]  /*d1e0*/  HADD2.F32 R14, -RZ, R11.H0_H0 ;  /* 0x2000000bff0e7230 */ /* 0x000fe40000004100 */
[----:B--2---:R-:W-:-:S04]  /*d1f0*/  FMUL R3, R15, R2 ;  /* 0x000000020f037220 */ /* 0x004fc80000400000 */
[----:B------:R-:W-:Y:S01]  /*d200*/  FFMA R15, R14, R0, R3 ;  /* 0x000000000e0f7223 */ /* 0x000fe20000000003 */
[----:B------:R-:W-:Y:S02]  /*d210*/  HADD2.F32 R14, -RZ, R11.H1_H1 ;  /* 0x3000000bff0e7230 */ /* 0x000fe40000004100 */
[----:B------:R-:W-:-:S04]  /*d220*/  FMUL R3, R162, R2 ;  /* 0x00000002a2037220 */ /* 0x000fc80000400000 */
[----:B------:R-:W-:Y:S01]  /*d230*/  FFMA R3, R14, R0, R3 ;  /* 0x000000000e037223 */ /* 0x000fe20000000003 */
[----:B------:R-:W-:-:S04]  /*d240*/  F2FP.F16.F32.PACK_AB R14, R17, R18 ;  /* 0x00000012110e723e */ /* 0x000fc800000000ff */
[----:B------:R-:W-:Y:S02]  /*d250*/  F2FP.F16.F32.PACK_AB R15, R3, R15 ;  /* 0x0000000f030f723e */ /* 0x000fe400000000ff */
[----:B------:R-:W-:-:S05]  /*d260*/  LEA R3, R156, UR50, 0x1 ;  /* 0x000000329c037c11 */ /* 0x000fca000f8e08ff */
[----:B------:R1:W-:Y:S02]  /*d270*/  STSM.16.MT88.4 [R3+0x30000], R12 ;  /* 0x0300000c03007844 */ /* 0x0003e40000004200 */
[--C-:B-1----:R-:W-:Y:S02]  /*d280*/  HADD2.F32 R13, -RZ, R4.reuse.H1_H1 ;  /* 0x30000004ff0d7230 */ /* 0x102fe40000004100 */
[-C--:B------:R-:W-:Y:S01]  /*d290*/  FMUL R12, R21, R2.reuse ;  /* 0x00000002150c7220 */ /* 0x080fe20000400000 */
[----:B------:R-:W-:Y:S02]  /*d2a0*/  HADD2.F32 R14, -RZ, R4.H0_H0 ;  /* 0x20000004ff0e7230 */ /* 0x000fe40000004100 */
[----:B------:R-:W-:Y:S01]  /*d2b0*/  FMUL R15, R153, R2 ;  /* 0x00000002990f7220 */ /* 0x000fe20000400000 */
[-C--:B------:R-:W-:Y:S01]  /*d2c0*/  FFMA R21, R13, R0.reuse, R12 ;  /* 0x000000000d157223 */ /* 0x080fe2000000000c */
[--C-:B------:R-:W-:Y:S02]  /*d2d0*/  HADD2.F32 R13, -RZ, R5.reuse.H1_H1 ;  /* 0x30000005ff0d7230 */ /* 0x100fe40000004100 */
[----:B------:R-:W-:Y:S01]  /*d2e0*/  FFMA R153, R14, R0, R15 ;  /* 0x000000000e997223 */ /* 0x000fe2000000000f */
[----:B------:R-:W-:Y:S01]  /*d2f0*/  FMUL R12, R19, R2 ;  /* 0x00000002130c7220 */ /* 0x000fe20000400000 */
[----:B------:R-:W-:-:S02]  /*d300*/  HADD2.F32 R14, -RZ, R5.H0_H0 ;  /* 0x20000005ff0e7230 */ /* 0x000fc40000004100 */
[----:B------:R-:W-:Y:S01]  /*d310*/  FMUL R15, R20, R2 ;  /* 0x00000002140f7220 */ /* 0x000fe20000400000 */
[-C--:B------:R-:W-:Y:S01]  /*d320*/  FFMA R19, R13, R0.reuse, R12 ;  /* 0x000000000d137223 */ /* 0x080fe2000000000c */
[--C-:B------:R-:W-:Y:S02]  /*d330*/  HADD2.F32 R13, -RZ, R6.reuse.H1_H1 ;  /* 0x30000006ff0d7230 */ /* 0x100fe40000004100 */
[----:B------:R-:W-:Y:S01]  /*d340*/  FFMA R20, R14, R0, R15 ;  /* 0x000000000e147223 */ /* 0x000fe2000000000f */
[-C--:B------:R-:W-:Y:S01]  /*d350*/  FMUL R12, R160, R2.reuse ;  /* 0x00000002a00c7220 */ /* 0x080fe20000400000 */
[----:B------:R-:W-:Y:S02]  /*d360*/  HADD2.F32 R14, -RZ, R6.H0_H0 ;  /* 0x20000006ff0e7230 */ /* 0x000fe40000004100 */
[----:B------:R-:W-:Y:S01]  /*d370*/  FMUL R15, R161, R2 ;  /* 0x00000002a10f7220 */ /* 0x000fe20000400000 */
[----:B------:R-:W-:Y:S01]  /*d380*/  FFMA R17, R13, R0, R12 ;  /* 0x000000000d117223 */ /* 0x000fe2000000000c */
[----:B------:R-:W-:-:S02]  /*d390*/  HADD2.F32 R13, -RZ, R7.H0_H0 ;  /* 0x20000007ff0d7230 */ /* 0x000fc40000004100 */
[----:B------:R-:W-:Y:S01]  /*d3a0*/  FFMA R18, R14, R0, R15 ;  /* 0x000000000e127223 */ /* 0x000fe2000000000f */
[----:B------:R-:W-:Y:S02]  /*d3b0*/  HADD2.F32 R12, -RZ, R7.H1_H1 ;  /* 0x30000007ff0c7230 */ /* 0x000fe40000004100 */
[-C--:B------:R-:W-:Y:S01]  /*d3c0*/  FMUL R14, R159, R2.reuse ;  /* 0x000000029f0e7220 */ /* 0x080fe20000400000 */
[----:B------:R-:W-:Y:S01]  /*d3d0*/  FMUL R15, R155, R2 ;  /* 0x000000029b0f7220 */ /* 0x000fe20000400000 */
[----:B------:R-:W-:Y:S02]  /*d3e0*/  IMAD.MOV.U32 R155, RZ, RZ, R16 ;  /* 0x000000ffff9b7224 */ /* 0x000fe400078e0010 */
[-C--:B------:R-:W-:Y:S01]  /*d3f0*/  FFMA R16, R13, R0.reuse, R14 ;  /* 0x000000000d107223 */ /* 0x080fe2000000000e */
[----:B------:R-:W-:Y:S01]  /*d400*/  FFMA R15, R12, R0, R15 ;  /* 0x000000000c0f7223 */ /* 0x000fe2000000000f */
[----:B------:R-:W-:Y:S02]  /*d410*/  F2FP.F16.F32.PACK_AB R12, R21, R153 ;  /* 0x00000099150c723e */ /* 0x000fe400000000ff */
[----:B------:R-:W-:-:S02]  /*d420*/  F2FP.F16.F32.PACK_AB R13, R19, R20 ;  /* 0x00000014130d723e */ /* 0x000fc400000000ff */
[----:B------:R-:W-:Y:S02]  /*d430*/  F2FP.F16.F32.PACK_AB R14, R17, R18 ;  /* 0x00000012110e723e */ /* 0x000fe400000000ff */
[----:B------:R-:W-:Y:S02]  /*d440*/  F2FP.F16.F32.PACK_AB R15, R15, R16 ;  /* 0x000000100f0f723e */ /* 0x000fe400000000ff */
[----:B------:R-:W-:-:S03]  /*d450*/  ISETP.NE.AND P2, PT, R155, RZ, PT ;  /* 0x000000ff9b00720c */ /* 0x000fc60003f45270 */
[----:B------:R1:W-:Y:S01]  /*d460*/  STSM.16.MT88.4 [R3+0x30800], R12 ;  /* 0x0308000c03007844 */ /* 0x0003e20000004200 */
[----:B------:R-:W-:Y:S01]  /*d470*/  @!PT LDS RZ, [RZ] ;  /* 0x00000000fffff984 */ /* 0x000fe20000000800 */
[----:B------:R-:W-:Y:S01]  /*d480*/  @!PT LDS RZ, [RZ] ;  /* 0x00000000fffff984 */ /* 0x000fe20000000800 */
[----:B------:R-:W-:Y:S01]  /*d490*/  @!PT LDS RZ, [RZ] ;  /* 0x00000000fffff984 */ /* 0x000fe20000000800 */
[----:B------:R-:W-:Y:S01]  /*d4a0*/  @!PT LDS RZ, [RZ] ;  /* 0x00000000fffff984 */ /* 0x000fe20000000800 */
[----:B------:R2:W-:Y:S06]  /*d4b0*/  MEMBAR.ALL.CTA ;  /* 0x0000000000007992 */ /* 0x0005ec0000008000 */
[----:B--2---:R-:W2:Y:S02]  /*d4c0*/  FENCE.VIEW.ASYNC.S ;  /* 0x00000000000073c6 */ /* 0x004ea40000000000 */
[----:B--2---:R-:W-:Y:S06]  /*d4d0*/  BAR.SYNC.DEFER_BLOCKING 0x1, 0x80 ;  /* 0x0042000000007b1d */ /* 0x004fec0000010000 */
[----:B------:R-:W-:Y:S05]  /*d4e0*/  @!P2 BRA `(.L_x_67) ;  /* 0x000000000010a947 */ /* 0x000fea0003800000 */
[----:B------:R-:W-:-:S09]  /*d4f0*/  UIADD3 UR44, UR50, 0x30000, URZ ;  /* 0x00030000322c7890 */ /* 0x000fd2000fffe03f */
[----:B------:R2:W-:Y:S01]  /*d500*/  UTMASTG.2D [UR44], [UR36] ;  /* 0x0000002c240073b5 */ /* 0x0005e20008008000 */
[----:B------:R0:W-:Y:S01]  /*d510*/  UTMACMDFLUSH ;  /* 0x00000000000079b7 */ /* 0x0001e20000000000 */
[----:B--2---:R-:W-:-:S04]  /*d520*/  DEPBAR.LE SB0, 0x1 ;  /* 0x000080400000791a */ /* 0x004fc80000000000 */
.L_x_67:
[----:B------:R-:W-:Y:S05]  /*d530*/  BSYNC B0 ;  /* 0x0000000000007941 */ /* 0x000fea0003800000 */
.L_x_66:
[----:B------:R-:W-:Y:S06]  /*d540*/  BAR.SYNC.DEFER_BLOCKING 0x1, 0x80 ;  /* 0x0042000000007b1d */ /* 0x000fec0000010000 */
[----:B------:R-:W-:Y:S05]  /*d550*/  @!P0 BRA `(.L_x_68) ;  /* 0x0000000000048947 */ /* 0x000fea0003800000 */
[----:B------:R-:W-:Y:S01]  /*d560*/  BPT.TRAP 0x1 ;  /* 0x000000040000795c */ /* 0x000fe20000300000 */
.L_x_68:
[----:B------:R-:W2:Y:S02]  /*d570*/  SYNCS.PHASECHK.TRANS64.TRYWAIT P3, [UR50+0x344c8], R158 ;  /* 0x0344c89eff0075a7 */ /* 0x000ea40008060172 */
[----:B--2---:R-:W-:Y:S05]  /*d580*/  @!P3 BRA `(.L_x_69) ;  /* 0x000000c80060b947 */ /* 0x004fea0003800000 */
.L_x_364:
[----:B------:R-:W-:Y:S05]  /*d590*/  @P1 WARPSYNC.ALL ;  /* 0x0000000000001948 */ /* 0x000fea0003800000 */
[----:B------:R-:W2:Y:S01]  /*d5a0*/  @P1 LDSM.16.MT88.4 R8, [R3+0x31000] ;  /* 0x031000000308183b */ /* 0x000ea20000004200 */
[-C--:B------:R-:W-:Y:S01]  /*d5b0*/  FMUL R28, R28, R2.reuse ;  /* 0x000000021c1c7220 */ /* 0x080fe20000400000 */
[-C--:B------:R-:W-:Y:S01]  /*d5c0*/  FMUL R29, R29, R2.reuse ;  /* 0x000000021d1d7220 */ /* 0x080fe20000400000 */
[-C--:B------:R-:W-:Y:S01]  /*d5d0*/  FMUL R24, R24, R2.reuse ;  /* 0x0000000218187220 */ /* 0x080fe20000400000 */
[----:B------:R-:W3:Y:S01]  /*d5e0*/  @P1 LDSM.16.MT88.4 R4, [R3+0x31800] ;  /* 0x031800000304183b */ /* 0x000ee20000004200 */
[-C--:B------:R-:W-:Y:S01]  /*d5f0*/  FMUL R26, R26, R2.reuse ;  /* 0x000000021a1a7220 */ /* 0x080fe20000400000 */
[-C--:B------:R-:W-:Y:S01]  /*d600*/  FMUL R30, R30, R2.reuse ;  /* 0x000000021e1e7220 */ /* 0x080fe20000400000 */
[-C--:B------:R-:W-:Y:S01]  /*d610*/  FMUL R25, R25, R2.reuse ;  /* 0x0000000219197220 */ /* 0x080fe20000400000 */
[-C--:B------:R-:W-:Y:S01]  /*d620*/  FMUL R27, R27, R2.reuse ;  /* 0x000000021b1b7220 */ /* 0x080fe20000400000 */
[-C--:B-1----:R-:W-:Y:S01]  /*d630*/  FMUL R15, R31, R2.reuse ;  /* 0x000000021f0f7220 */ /* 0x082fe20000400000 */
[----:B------:R-:W-:Y:S05]  /*d640*/  WARPSYNC.ALL ;  /* 0x0000000000007948 */ /* 0x000fea0003800000 */
[-C--:B------:R-:W-:Y:S01]  /*d650*/  FMUL R32, R32, R2.reuse ;  /* 0x0000000220207220 */ /* 0x080fe20000400000 */
[-C--:B------:R-:W-:Y:S01]  /*d660*/  FMUL R33, R33, R2.reuse ;  /* 0x0000000221217220 */ /* 0x080fe20000400000 */
[-C--:B------:R-:W-:Y:S01]  /*d670*/  FMUL R34, R34, R2.reuse ;  /* 0x0000000222227220 */ /* 0x080fe20000400000 */
[-C--:B------:R-:W-:Y:S01]  /*d680*/  FMUL R35, R35, R2.reuse ;  /* 0x0000000223237220 */ /* 0x080fe20000400000 */
[-C--:B------:R-:W-:Y:S01]  /*d690*/  FMUL R36, R36, R2.reuse ;  /* 0x0000000224247220 */ /* 0x080fe20000400000 */
[-C--:B------:R-:W-:Y:S01]  /*d6a0*/  FMUL R37, R37, R2.reuse ;  /* 0x0000000225257220 */ /* 0x080fe20000400000 */
[-C--:B------:R-:W-:Y:S01]  /*d6b0*/  FMUL R38, R38, R2.reuse ;  /* 0x0000000226267220 */ /* 0x080fe20000400000 */
[----:B------:R-:W-:Y:S01]  /*d6c0*/  FMUL R39, R39, R2 ;  /* 0x0000000227277220 */ /* 0x000fe20000400000 */
[----:B------:R-:W-:Y:S01]  /*d6d0*/  BSSY B0, `(.L_x_70) ;  /* 0x0000039000007945 */ /* 0x000fe20003800000 */
[----:B--2---:R-:W-:-:S02]  /*d6e0*/  HADD2.F32 R14, -RZ, R10.H0_H0 ;  /* 0x2000000aff0e7230 */ /* 0x004fc40000004100 */
[----:B------:R-:W-:Y:S02]  /*d6f0*/  HADD2.F32 R12, -RZ, R8.H0_H0 ;  /* 0x20000008ff0c7230 */ /* 0x000fe40000004100 */
[--C-:B------:R-:W-:Y:S02]  /*d700*/  HADD2.F32 R13, -RZ, R9.reuse.H0_H0 ;  /* 0x20000009ff0d7230 */ /* 0x100fe40000004100 */
[-C--:B------:R-:W-:Y:S01]  /*d710*/  FFMA R28, R14, R0.reuse, R28 ;  /* 0x000000000e1c7223 */ /* 0x080fe2000000001c */
[----:B------:R-:W-:Y:S02]  /*d720*/  HADD2.F32 R14, -RZ, R10.H1_H1 ;  /* 0x3000000aff0e7230 */ /* 0x000fe40000004100 */
[-C--:B------:R-:W-:Y:S01]  /*d730*/  FFMA R24, R12, R0.reuse, R24 ;  /* 0x000000000c187223 */ /* 0x080fe20000000018 */
[----:B------:R-:W-:Y:S02]  /*d740*/  HADD2.F32 R12, -RZ, R8.H1_H1 ;  /* 0x30000008ff0c7230 */ /* 0x000fe40000004100 */
[----:B------:R-:W-:Y:S01]  /*d750*/  FFMA R26, R13, R0, R26 ;  /* 0x000000000d1a7223 */ /* 0x000fe2000000001a */
[----:B------:R-:W-:-:S02]  /*d760*/  HADD2.F32 R13, -RZ, R9.H1_H1 ;  /* 0x30000009ff0d7230 */ /* 0x000fc40000004100 */
[-C--:B------:R-:W-:Y:S01]  /*d770*/  FFMA R29, R14, R0.reuse, R29 ;  /* 0x000000000e1d7223 */ /* 0x080fe2000000001d */
[--C-:B------:R-:W-:Y:S02]  /*d780*/  HADD2.F32 R14, -RZ, R11.reuse.H0_H0 ;  /* 0x2000000bff0e7230 */ /* 0x100fe40000004100 */
[-C--:B------:R-:W-:Y:S01]  /*d790*/  FFMA R12, R12, R0.reuse, R25 ;  /* 0x000000000c0c7223 */ /* 0x080fe20000000019 */
[-C--:B------:R-:W-:Y:S02]  /*d7a0*/  FFMA R13, R13, R0.reuse, R27 ;  /* 0x000000000d0d7223 */ /* 0x080fe4000000001b */
[----:B------:R-:W-:Y:S01]  /*d7b0*/  FFMA R30, R14, R0, R30 ;  /* 0x000000000e1e7223 */ /* 0x000fe2000000001e */
[----:B------:R-:W-:Y:S01]  /*d7c0*/  HADD2.F32 R14, -RZ, R11.H1_H1 ;  /* 0x3000000bff0e7230 */ /* 0x000fe20000004100 */
[----:B------:R-:W-:Y:S02]  /*d7d0*/  F2FP.F16.F32.PACK_AB R12, R12, R24 ;  /* 0x000000180c0c723e */ /* 0x000fe400000000ff */
[----:B------:R-:W-:-:S02]  /*d7e0*/  F2FP.F16.F32.PACK_AB R13, R13, R26 ;  /* 0x0000001a0d0d723e */ /* 0x000fc400000000ff */
[----:B------:R-:W-:Y:S01]  /*d7f0*/  FFMA R15, R14, R0, R15 ;  /* 0x000000000e0f7223 */ /* 0x000fe2000000000f */
[----:B------:R-:W-:-:S04]  /*d800*/  F2FP.F16.F32.PACK_AB R14, R29, R28 ;  /* 0x0000001c1d0e723e */ /* 0x000fc800000000ff */
[----:B------:R-:W-:-:S05]  /*d810*/  F2FP.F16.F32.PACK_AB R15, R15, R30 ;  /* 0x0000001e0f0f723e */ /* 0x000fca00000000ff */
[----:B------:R3:W-:Y:S02]  /*d820*/  STSM.16.MT88.4 [R3+0x31000], R12 ;  /* 0x0310000c03007844 */ /* 0x0007e40000004200 */
[--C-:B---3--:R-:W-:Y:S02]  /*d830*/  HADD2.F32 R13, -RZ, R4.reuse.H0_H0 ;  /* 0x20000004ff0d7230 */ /* 0x108fe40000004100 */
[----:B------:R-:W-:-:S03]  /*d840*/  HADD2.F32 R12, -RZ, R4.H1_H1 ;  /* 0x30000004ff0c7230 */ /* 0x000fc60000004100 */
[-C--:B------:R-:W-:Y:S01]  /*d850*/  FFMA R32, R13, R0.reuse, R32 ;  /* 0x000000000d207223 */ /* 0x080fe20000000020 */
[--C-:B------:R-:W-:Y:S02]  /*d860*/  HADD2.F32 R13, -RZ, R5.reuse.H0_H0 ;  /* 0x20000005ff0d7230 */ /* 0x100fe40000004100 */
[-C--:B------:R-:W-:Y:S01]  /*d870*/  FFMA R33, R12, R0.reuse, R33 ;  /* 0x000000000c217223 */ /* 0x080fe20000000021 */
[----:B------:R-:W-:Y:S02]  /*d880*/  HADD2.F32 R12, -RZ, R5.H1_H1 ;  /* 0x30000005ff0c7230 */ /* 0x000fe40000004100 */
[-C--:B------:R-:W-:Y:S01]  /*d890*/  FFMA R34, R13, R0.reuse, R34 ;  /* 0x000000000d227223 */ /* 0x080fe20000000022 */
[--C-:B------:R-:W-:Y:S02]  /*d8a0*/  HADD2.F32 R13, -RZ, R6.reuse.H0_H0 ;  /* 0x20000006ff0d7230 */ /* 0x100fe40000004100 */
[----:B------:R-:W-:Y:S01]  /*d8b0*/  FFMA R35, R12, R0, R35 ;  /* 0x000000000c237223 */ /* 0x000fe20000000023 */
[----:B------:R-:W-:-:S02]  /*d8c0*/  HADD2.F32 R12, -RZ, R6.H1_H1 ;  /* 0x30000006ff0c7230 */ /* 0x000fc40000004100 */
[-C--:B------:R-:W-:Y:S01]  /*d8d0*/  FFMA R36, R13, R0.reuse, R36 ;  /* 0x000000000d247223 */ /* 0x080fe20000000024 */
[--C-:B------:R-:W-:Y:S02]  /*d8e0*/  HADD2.F32 R13, -RZ, R7.reuse.H0_H0 ;  /* 0x20000007ff0d7230 */ /* 0x100fe40000004100 */
[-C--:B------:R-:W-:Y:S01]  /*d8f0*/  FFMA R14, R12, R0.reuse, R37 ;  /* 0x000000000c0e7223 */ /* 0x080fe20000000025 */
[----:B------:R-:W-:Y:S02]  /*d900*/  HADD2.F32 R12, -RZ, R7.H1_H1 ;  /* 0x30000007ff0c7230 */ /* 0x000fe40000004100 */
[----:B------:R-:W-:Y:S01]  /*d910*/  FFMA R38, R13, R0, R38 ;  /* 0x000000000d267223 */ /* 0x000fe20000000026 */
[----:B------:R-:W-:Y:S02]  /*d920*/  F2FP.F16.F32.PACK_AB R13, R35, R34 ;  /* 0x00000022230d723e */ /* 0x000fe400000000ff */
[----:B------:R-:W-:Y:S01]  /*d930*/  FFMA R15, R12, R0, R39 ;  /* 0x000000000c0f7223 */ /* 0x000fe20000000027 */
[----:B------:R-:W-:-:S02]  /*d940*/  F2FP.F16.F32.PACK_AB R12, R33, R32 ;  /* 0x00000020210c723e */ /* 0x000fc400000000ff */
[----:B------:R-:W-:Y:S02]  /*d950*/  F2FP.F16.F32.PACK_AB R14, R14, R36 ;  /* 0x000000240e0e723e */ /* 0x000fe400000000ff */
[----:B------:R-:W-:-:S05]  /*d960*/  F2FP.F16.F32.PACK_AB R15, R15, R38 ;  /* 0x000000260f0f723e */ /* 0x000fca00000000ff */
        /* <DEDUP_REMOVED lines=9> */
[----:B------:R-:W-:Y:S02]  /*da00*/  UIADD3 UR5, UR45, 0x40, URZ ;  /* 0x000000402d057890 */ /* 0x000fe4000fffe03f */
[----:B------:R-:W-:Y:S01]  /*da10*/  UIADD3 UR4, UR50, 0x31000, URZ ;  /* 0x0003100032047890 */ /* 0x000fe2000fffe03f */
[----:B------:R-:W-:-:S08]  /*da20*/  UMOV UR6, UR46 ;  /* 0x0000002e00067c82 */ /* 0x000fd00008000000 */
[----:B------:R2:W-:Y:S01]  /*da30*/  UTMASTG.2D [UR4], [UR36] ;  /* 0x00000004240073b5 */ /* 0x0005e20008008000 */
[----:B------:R0:W-:Y:S01]  /*da40*/  UTMACMDFLUSH ;  /* 0x00000000000079b7 */ /* 0x0001e20000000000 */
[----:B--2---:R-:W-:-:S04]  /*da50*/  DEPBAR.LE SB0, 0x1 ;  /* 0x000080400000791a */ /* 0x004fc80000000000 */
.L_x_71:
[----:B------:R-:W-:Y:S05]  /*da60*/  BSYNC B0 ;  /* 0x0000000000007941 */ /* 0x000fea0003800000 */
.L_x_70:
[----:B------:R-:W-:Y:S06]  /*da70*/  BAR.SYNC.DEFER_BLOCKING 0x1, 0x80 ;  /* 0x0042000000007b1d */ /* 0x000fec0000010000 */
[----:B------:R-:W-:Y:S05]  /*da80*/  @!P0 BRA `(.L_x_72) ;  /* 0x0000000000048947 */ /* 0x000fea0003800000 */
[----:B------:R-:W-:Y:S01]  /*da90*/  BPT.TRAP 0x1 ;  /* 0x000000040000795c */ /* 0x000fe20000300000 */
.L_x_72:
[----:B------:R-:W-:-:S04]  /*daa0*/  UIADD3 UR7, UR50, 0x344e0, URZ ;  /* 0x000344e032077890 */ /* 0x000fc8000fffe03f */
[----:B------:R-:W-:-:S09]  /*dab0*/  UPRMT UR7, UR56, 0x654, UR7 ;  /* 0x0000065438077896 */ /* 0x000fd20008000007 */
[----:B------:R-:W-:Y:S01]  /*dac0*/  SYNCS.ARRIVE.TRANS64.RED.A1T0 RZ, [UR7], RZ ;  /* 0x000000ffffff79a7 */ /* 0x000fe20008100407 */
[----:B------:R-:W-:Y:S05]  /*dad0*/  @!P0 BRA `(.L_x_73) ;  /* 0x0000000000048947 */ /* 0x000fea0003800000 */
[----:B------:R-:W-:Y:S01]  /*dae0*/  BPT.TRAP 0x1 ;  /* 0x000000040000795c */ /* 0x000fe20000300000 */
.L_x_73:
[----:B------:R-:W2:Y:S02]  /*daf0*/  SYNCS.PHASECHK.TRANS64.TRYWAIT P3, [UR50+0x344d0], R158 ;  /* 0x0344d09eff0075a7 */ /* 0x000ea40008060172 */
[----:B--2---:R-:W-:Y:S05]  /*db00*/  @!P3 BRA `(.L_x_74) ;  /* 0x000000c40018b947 */ /* 0x004fea0003800000 */
.L_x_365:
[----:B-1----:R-:W2:Y:S04]  /*db10*/  LDL.LU R12, [R1+0x40] ;  /* 0x00004000010c7983 */ /* 0x002ea80000300800 */
[----:B------:R-:W3:Y:S04]  /*db20*/  LDL.LU R31, [R1+0x44] ;  /* 0x00004400011f7983 */ /* 0x000ee80000300800 */
[----:B------:R-:W4:Y:S04]  /*db30*/  LDL.LU R15, [R1+0x48] ;  /* 0x00004800010f7983 */ /* 0x000f280000300800 */
[----:B------:R-:W5:Y:S04]  /*db40*/  LDL.LU R30, [R1+0x4c] ;  /* 0x00004c00011e7983 */ /* 0x000f680000300800 */
        /* <DEDUP_REMOVED lines=11> */
[----:B------:R-:W5:Y:S01]  /*dc00*/  LDL.LU R24, [R1+0x7c] ;  /* 0x00007c0001187983 */ /* 0x000f620000300800 */
[----:B------:R-:W-:Y:S05]  /*dc10*/  @P1 WARPSYNC.ALL ;  /* 0x0000000000001948 */ /* 0x000fea0003800000 */
[----:B------:R-:W1:Y:S04]  /*dc20*/  @P1 LDSM.16.MT88.4 R8, [R3+0x32000] ;  /* 0x032000000308183b */ /* 0x000e680000004200 */
[----:B------:R-:W5:Y:S01]  /*dc30*/  @P1 LDSM.16.MT88.4 R4, [R3+0x32800] ;  /* 0x032800000304183b */ /* 0x000f620000004200 */
[----:B------:R-:W-:Y:S05]  /*dc40*/  WARPSYNC.ALL ;  /* 0x0000000000007948 */ /* 0x000fea0003800000 */
[----:B------:R-:W-:Y:S01]  /*dc50*/  BSSY B0, `(.L_x_75) ;  /* 0x0000049000007945 */ /* 0x000fe20003800000 */
[----:B--2---:R-:W-:Y:S01]  /*dc60*/  FMUL R13, R12, R2 ;  /* 0x000000020c0d7220 */ /* 0x004fe20000400000 */
[----:B-1----:R-:W-:-:S05]  /*dc70*/  HADD2.F32 R12, -RZ, R8.H0_H0 ;  /* 0x20000008ff0c7230 */ /* 0x002fca0000004100 */
[----:B------:R-:W-:Y:S01]  /*dc80*/  FFMA R14, R12, R0, R13 ;  /* 0x000000000c0e7223 */ /* 0x000fe2000000000d */
[----:B------:R-:W-:Y:S02]  /*dc90*/  HADD2.F32 R12, -RZ, R8.H1_H1 ;  /* 0x30000008ff0c7230 */ /* 0x000fe40000004100 */
[----:B---3--:R-:W-:-:S04]  /*dca0*/  FMUL R13, R31, R2 ;  /* 0x000000021f0d7220 */ /* 0x008fc80000400000 */
[----:B------:R-:W-:Y:S01]  /*dcb0*/  FFMA R12, R12, R0, R13 ;  /* 0x000000000c0c7223 */ /* 0x000fe2000000000d */
[----:B------:R-:W-:-:S04]  /*dcc0*/  HADD2.F32 R13, -RZ, R9.H0_H0 ;  /* 0x20000009ff0d7230 */ /* 0x000fc80000004100 */
[----:B------:R-:W-:Y:S01]  /*dcd0*/  F2FP.F16.F32.PACK_AB R12, R12, R14 ;  /* 0x0000000e0c0c723e */ /* 0x000fe200000000ff */
[----:B----4-:R-:W-:-:S04]  /*dce0*/  FMUL R14, R15, R2 ;  /* 0x000000020f0e7220 */ /* 0x010fc80000400000 */
[----:B------:R-:W-:Y:S01]  /*dcf0*/  FFMA R15, R13, R0, R14 ;  /* 0x000000000d0f7223 */ /* 0x000fe2000000000e */
[----:B------:R-:W-:Y:S02]  /*dd00*/  HADD2.F32 R13, -RZ, R9.H1_H1 ;  /* 0x30000009ff0d7230 */ /* 0x000fe40000004100 */
[----:B-----5:R-:W-:-:S04]  /*dd10*/  FMUL R14, R30, R2 ;  /* 0x000000021e0e7220 */ /* 0x020fc80000400000 */
[----:B------:R-:W-:Y:S01]  /*dd20*/  FFMA R13, R13, R0, R14 ;  /* 0x000000000d0d7223 */ /* 0x000fe2000000000e */
[----:B------:R-:W-:-:S04]  /*dd30*/  HADD2.F32 R14, -RZ, R10.H0_H0 ;  /* 0x2000000aff0e7230 */ /* 0x000fc80000004100 */
[----:B------:R-:W-:Y:S01]  /*dd40*/  F2FP.F16.F32.PACK_AB R13, R13, R15 ;  /* 0x0000000f0d0d723e */ /* 0x000fe200000000ff */
[----:B------:R-:W-:-:S04]  /*dd50*/  FMUL R15, R18, R2 ;  /* 0x00000002120f7220 */ /* 0x000fc80000400000 */
[----:B------:R-:W-:Y:S01]  /*dd60*/  FFMA R18, R14, R0, R15 ;  /* 0x000000000e127223 */ /* 0x000fe2000000000f */
[----:B------:R-:W-:Y:S02]  /*dd70*/  HADD2.F32 R14, -RZ, R10.H1_H1 ;  /* 0x3000000aff0e7230 */ /* 0x000fe40000004100 */
[----:B------:R-:W-:-:S04]  /*dd80*/  FMUL R15, R17, R2 ;  /* 0x00000002110f7220 */ /* 0x000fc80000400000 */
[----:B------:R-:W-:Y:S01]  /*dd90*/  FFMA R17, R14, R0, R15 ;  /* 0x000000000e117223 */ /* 0x000fe2000000000f */
[----:B------:R-:W-:Y:S02]  /*dda0*/  HADD2.F32 R14, -RZ, R11.H0_H0 ;  /* 0x2000000bff0e7230 */ /* 0x000fe40000004100 */
[----:B------:R-:W-:-:S04]  /*ddb0*/  FMUL R15, R16, R2 ;  /* 0x00000002100f7220 */ /* 0x000fc80000400000 */
[----:B------:R-:W-:Y:S01]  /*ddc0*/  FFMA R16, R14, R0, R15 ;  /* 0x000000000e107223 */ /* 0x000fe2000000000f */
[----:B------:R-:W-:Y:S02]  /*ddd0*/  HADD2.F32 R14, -RZ, R11.H1_H1 ;  /* 0x3000000bff0e7230 */ /* 0x000fe40000004100 */
[----:B------:R-:W-:-:S04]  /*dde0*/  FMUL R15, R29, R2 ;  /* 0x000000021d0f7220 */ /* 0x000fc80000400000 */
[----:B------:R-:W-:Y:S01]  /*ddf0*/  FFMA R15, R14, R0, R15 ;  /* 0x000000000e0f7223 */ /* 0x000fe2000000000f */
[----:B------:R-:W-:Y:S01]  /*de00*/  F2FP.F16.F32.PACK_AB R14, R17, R18 ;  /* 0x00000012110e723e */ /* 0x000fe200000000ff */
[----:B------:R-:W-:Y:S02]  /*de10*/  HADD2.F32 R18, -RZ, R7.H0_H0 ;  /* 0x20000007ff127230 */ /* 0x000fe40000004100 */
[----:B------:R-:W-:Y:S01]  /*de20*/  FMUL R17, R24, R2 ;  /* 0x0000000218117220 */ /* 0x000fe20000400000 */
[----:B------:R-:W-:Y:S01]  /*de30*/  F2FP.F16.F32.PACK_AB R15, R15, R16 ;  /* 0x000000100f0f723e */ /* 0x000fe200000000ff */
[----:B------:R-:W-:-:S04]  /*de40*/  HADD2.F32 R16, -RZ, R6.H0_H0 ;  /* 0x20000006ff107230 */ /* 0x000fc80000004100 */
[----:B------:R1:W-:Y:S02]  /*de50*/  STSM.16.MT88.4 [R3+0x32000], R12 ;  /* 0x0320000c03007844 */ /* 0x0003e40000004200 */
[--C-:B-1----:R-:W-:Y:S02]  /*de60*/  HADD2.F32 R13, -RZ, R4.reuse.H0_H0 ;  /* 0x20000004ff0d7230 */ /* 0x102fe40000004100 */
[-C--:B------:R-:W-:Y:S01]  /*de70*/  FMUL R15, R21, R2.reuse ;  /* 0x00000002150f7220 */ /* 0x080fe20000400000 */
[----:B------:R-:W-:Y:S02]  /*de80*/  HADD2.F32 R12, -RZ, R4.H1_H1 ;  /* 0x30000004ff0c7230 */ /* 0x000fe40000004100 */
[----:B------:R-:W-:Y:S01]  /*de90*/  FMUL R14, R20, R2 ;  /* 0x00000002140e7220 */ /* 0x000fe20000400000 */
[-C--:B------:R-:W-:Y:S01]  /*dea0*/  FFMA R21, R13, R0.reuse, R15 ;  /* 0x000000000d157223 */ /* 0x080fe2000000000f */
[--C-:B------:R-:W-:Y:S02]  /*deb0*/  HADD2.F32 R13, -RZ, R5.reuse.H0_H0 ;  /* 0x20000005ff0d7230 */ /* 0x100fe40000004100 */
[----:B------:R-:W-:Y:S01]  /*dec0*/  FFMA R20, R12, R0, R14 ;  /* 0x000000000c147223 */ /* 0x000fe2000000000e */
[----:B------:R-:W-:Y:S01]  /*ded0*/  FMUL R15, R28, R2 ;  /* 0x000000021c0f7220 */ /* 0x000fe20000400000 */
[----:B------:R-:W-:-:S02]  /*dee0*/  HADD2.F32 R14, -RZ, R5.H1_H1 ;  /* 0x30000005ff0e7230 */ /* 0x000fc40000004100 */
[----:B------:R-:W-:Y:S01]  /*def0*/  FMUL R12, R19, R2 ;  /* 0x00000002130c7220 */ /* 0x000fe20000400000 */
[----:B------:R-:W-:Y:S01]  /*df00*/  FFMA R19, R13, R0, R15 ;  /* 0x000000000d137223 */ /* 0x000fe2000000000f */
[----:B------:R-:W-:Y:S02]  /*df10*/  FMUL R15, R27, R2 ;  /* 0x000000021b0f7220 */ /* 0x000fe40000400000 */
[----:B------:R-:W-:Y:S01]  /*df20*/  FFMA R13, R14, R0, R12 ;  /* 0x000000000e0d7223 */ /* 0x000fe2000000000c */
[----:B------:R-:W-:Y:S02]  /*df30*/  HADD2.F32 R12, -RZ, R6.H1_H1 ;  /* 0x30000006ff0c7230 */ /* 0x000fe40000004100 */
[----:B------:R-:W-:Y:S01]  /*df40*/  FMUL R14, R26, R2 ;  /* 0x000000021a0e7220 */ /* 0x000fe20000400000 */
[----:B------:R-:W-:Y:S01]  /*df50*/  FFMA R15, R16, R0, R15 ;  /* 0x00000000100f7223 */ /* 0x000fe2000000000f */
[----:B------:R-:W-:Y:S01]  /*df60*/  FMUL R16, R25, R2 ;  /* 0x0000000219107220 */ /* 0x000fe20000400000 */
[----:B------:R-:W-:Y:S01]  /*df70*/  F2FP.F16.F32.PACK_AB R13, R13, R19 ;  /* 0x000000130d0d723e */ /* 0x000fe200000000ff */
[----:B------:R-:W-:Y:S01]  /*df80*/  FFMA R14, R12, R0, R14 ;  /* 0x000000000c0e7223 */ /* 0x000fe2000000000e */
[----:B------:R-:W-:-:S02]  /*df90*/  HADD2.F32 R12, -RZ, R7.H1_H1 ;  /* 0x30000007ff0c7230 */ /* 0x000fc40000004100 */
[-C--:B------:R-:W-:Y:S02]  /*dfa0*/  FFMA R16, R18, R0.reuse, R16 ;  /* 0x0000000012107223 */ /* 0x080fe40000000010 */
[----:B------:R-:W-:Y:S01]  /*dfb0*/  F2FP.F16.F32.PACK_AB R14, R14, R15 ;  /* 0x0000000f0e0e723e */ /* 0x000fe200000000ff */
[----:B------:R-:W-:Y:S01]  /*dfc0*/  FFMA R17, R12, R0, R17 ;  /* 0x000000000c117223 */ /* 0x000fe20000000011 */
[----:B------:R-:W-:-:S04]  /*dfd0*/  F2FP.F16.F32.PACK_AB R12, R20, R21 ;  /* 0x00000015140c723e */ /* 0x000fc800000000ff */
        /* <DEDUP_REMOVED lines=16> */
.L_x_76:
[----:B------:R-:W-:Y:S05]  /*e0e0*/  BSYNC B0 ;  /* 0x0000000000007941 */ /* 0x000fea0003800000 */
.L_x_75:
[----:B------:R-:W-:Y:S06]  /*e0f0*/  BAR.SYNC.DEFER_BLOCKING 0x1, 0x80 ;  /* 0x0042000000007b1d */ /* 0x000fec0000010000 */
[----:B------:R-:W-:Y:S05]  /*e100*/  @!P0 BRA `(.L_x_77) ;  /* 0x0000000000048947 */ /* 0x000fea0003800000 */
[----:B------:R-:W-:Y:S01]  /*e110*/  BPT.TRAP 0x1 ;  /* 0x000000040000795c */ /* 0x000fe20000300000 */
.L_x_77:
[----:B------:R-:W-:-:S04]  /*e120*/  UIADD3 UR8, UR50, 0x344e8, URZ ;  /* 0x000344e832087890 */ /* 0x000fc8000fffe03f */
[----:B------:R-:W-:-:S09]  /*e130*/  UPRMT UR8, UR56, 0x654, UR8 ;  /* 0x0000065438087896 */ /* 0x000fd20008000008 */
[----:B------:R-:W-:Y:S01]  /*e140*/  SYNCS.ARRIVE.TRANS64.RED.A1T0 RZ, [UR8], RZ ;  /* 0x000000ffffff79a7 */ /* 0x000fe20008100408 */
[----:B------:R-:W-:Y:S05]  /*e150*/  @!P0 BRA `(.L_x_78) ;  /* 0x0000000000048947 */ /* 0x000fea0003800000 */
[----:B------:R-:W-:Y:S01]  /*e160*/  BPT.TRAP 0x1 ;  /* 0x000000040000795c */ /* 0x000fe20000300000 */
.L_x_78:
[----:B------:R-:W2:Y:S02]  /*e170*/  SYNCS.PHASECHK.TRANS64.TRYWAIT P3, [UR50+0x344d8], R158 ;  /* 0x0344d89eff0075a7 */ /* 0x000ea40008060172 */
[----:B--2---:R-:W-:Y:S05]  /*e180*/  @!P3 BRA `(.L_x_79) ;  /* 0x000000bc0090b947 */ /* 0x004fea0003800000 */
.L_x_366:
[----:B------:R-:W-:Y:S05]  /*e190*/  @P1 WARPSYNC.ALL ;  /* 0x0000000000001948 */ /* 0x000fea0003800000 */
[----:B------:R-:W2:Y:S01]  /*e1a0*/  @P1 LDSM.16.MT88.4 R8, [R3+0x33000] ;  /* 0x033000000308183b */ /* 0x000ea20000004200 */
[-C--:B-1----:R-:W-:Y:S01]  /*e1b0*/  FMUL R13, R40, R2.reuse ;  /* 0x00000002280d7220 */ /* 0x082fe20000400000 */
[-C--:B------:R-:W-:Y:S01]  /*e1c0*/  FMUL R15, R42, R2.reuse ;  /* 0x000000022a0f7220 */ /* 0x080fe20000400000 */
[-C--:B------:R-:W-:Y:S01]  /*e1d0*/  FMUL R17, R44, R2.reuse ;  /* 0x000000022c117220 */ /* 0x080fe20000400000 */
[----:B------:R-:W1:Y:S01]  /*e1e0*/  @P1 LDSM.16.MT88.4 R4, [R3+0x33800] ;  /* 0x033800000304183b */ /* 0x000e620000004200 */
[-C--:B------:R-:W-:Y:S01]  /*e1f0*/  FMUL R19, R46, R2.reuse ;  /* 0x000000022e137220 */ /* 0x080fe20000400000 */
[-C--:B------:R-:W-:Y:S01]  /*e200*/  FMUL R47, R47, R2.reuse ;  /* 0x000000022f2f7220 */ /* 0x080fe20000400000 */
[-C--:B------:R-:W-:Y:S01]  /*e210*/  FMUL R49, R49, R2.reuse ;  /* 0x0000000231317220 */ /* 0x080fe20000400000 */
[----:B------:R-:W-:Y:S05]  /*e220*/  WARPSYNC.ALL ;  /* 0x0000000000007948 */ /* 0x000fea0003800000 */
[-C--:B------:R-:W-:Y:S01]  /*e230*/  FMUL R51, R51, R2.reuse ;  /* 0x0000000233337220 */ /* 0x080fe20000400000 */
[-C--:B------:R-:W-:Y:S01]  /*e240*/  FMUL R53, R53, R2.reuse ;  /* 0x0000000235357220 */ /* 0x080fe20000400000 */
[----:B------:R-:W-:Y:S01]  /*e250*/  FMUL R55, R55, R2 ;  /* 0x0000000237377220 */ /* 0x000fe20000400000 */
[----:B------:R-:W-:Y:S01]  /*e260*/  BSSY B0, `(.L_x_80) ;  /* 0x0000040000007945 */ /* 0x000fe20003800000 */
[----:B--2---:R-:W-:-:S02]  /*e270*/  HADD2.F32 R12, -RZ, R8.H0_H0 ;  /* 0x20000008ff0c7230 */ /* 0x004fc40000004100 */
[----:B------:R-:W-:Y:S02]  /*e280*/  HADD2.F32 R14, -RZ, R8.H1_H1 ;  /* 0x30000008ff0e7230 */ /* 0x000fe40000004100 */
[----:B------:R-:W-:Y:S02]  /*e290*/  HADD2.F32 R16, -RZ, R9.H1_H1 ;  /* 0x30000009ff107230 */ /* 0x000fe40000004100 */
[----:B------:R-:W-:Y:S01]  /*e2a0*/  FFMA R12, R12, R0, R13 ;  /* 0x000000000c0c7223 */ /* 0x000fe2000000000d */
[----:B------:R-:W-:Y:S01]  /*e2b0*/  FMUL R13, R41, R2 ;  /* 0x00000002290d7220 */ /* 0x000fe20000400000 */
[----:B------:R-:W-:Y:S02]  /*e2c0*/  HADD2.F32 R18, -RZ, R10.H1_H1 ;  /* 0x3000000aff127230 */ /* 0x000fe40000004100 */
[----:B------:R-:W-:Y:S02]  /*e2d0*/  HADD2.F32 R20, -RZ, R11.H1_H1 ;  /* 0x3000000bff147230 */ /* 0x000fe40000004100 */
[----:B------:R-:W-:Y:S01]  /*e2e0*/  FFMA R13, R14, R0, R13 ;  /* 0x000000000e0d7223 */ /* 0x000fe2000000000d */
[----:B------:R-:W-:-:S02]  /*e2f0*/  HADD2.F32 R14, -RZ, R9.H0_H0 ;  /* 0x20000009ff0e7230 */ /* 0x000fc40000004100 */
[----:B------:R-:W-:Y:S02]  /*e300*/  FFMA R47, R20, R0, R47 ;  /* 0x00000000142f7223 */ /* 0x000fe4000000002f */
[----:B------:R-:W-:Y:S01]  /*e310*/  F2FP.F16.F32.PACK_AB R12, R13, R12 ;  /* 0x0000000c0d0c723e */ /* 0x000fe200000000ff */
[----:B------:R-:W-:Y:S01]  /*e320*/  FFMA R14, R14, R0, R15 ;  /* 0x000000000e0e7223 */ /* 0x000fe2000000000f */
[----:B------:R-:W-:Y:S01]  /*e330*/  FMUL R15, R43, R2 ;  /* 0x000000022b0f7220 */ /* 0x000fe20000400000 */
[----:B-1----:R-:W-:-:S03]  /*e340*/  HADD2.F32 R20, -RZ, R5.H1_H1 ;  /* 0x30000005ff147230 */ /* 0x002fc60000004100 */
[----:B------:R-:W-:Y:S01]  /*e350*/  FFMA R15, R16, R0, R15 ;  /* 0x00000000100f7223 */ /* 0x000fe2000000000f */
[----:B------:R-:W-:-:S04]  /*e360*/  HADD2.F32 R16, -RZ, R10.H0_H0 ;  /* 0x2000000aff107230 */ /* 0x000fc80000004100 */
[----:B------:R-:W-:Y:S01]  /*e370*/  F2FP.F16.F32.PACK_AB R13, R15, R14 ;  /* 0x0000000e0f0d723e */ /* 0x000fe200000000ff */
[----:B------:R-:W-:Y:S01]  /*e380*/  FFMA R16, R16, R0, R17 ;  /* 0x0000000010107223 */ /* 0x000fe20000000011 */
[----:B------:R-:W-:-:S04]  /*e390*/  FMUL R17, R45, R2 ;  /* 0x000000022d117220 */ /* 0x000fc80000400000 */
[----:B------:R-:W-:Y:S01]  /*e3a0*/  FFMA R17, R18, R0, R17 ;  /* 0x0000000012117223 */ /* 0x000fe20000000011 */
[----:B------:R-:W-:-:S04]  /*e3b0*/  HADD2.F32 R18, -RZ, R11.H0_H0 ;  /* 0x2000000bff127230 */ /* 0x000fc80000004100 */
[----:B------:R-:W-:Y:S01]  /*e3c0*/  F2FP.F16.F32.PACK_AB R14, R17, R16 ;  /* 0x00000010110e723e */ /* 0x000fe200000000ff */
[----:B------:R-:W-:Y:S01]  /*e3d0*/  FFMA R18, R18, R0, R19 ;  /* 0x0000000012127223 */ /* 0x000fe20000000013 */
[--C-:B------:R-:W-:Y:S02]  /*e3e0*/  HADD2.F32 R16, -RZ, R4.reuse.H0_H0 ;  /* 0x20000004ff107230 */ /* 0x100fe40000004100 */
[-C--:B------:R-:W-:Y:S01]  /*e3f0*/  FMUL R17, R48, R2.reuse ;  /* 0x0000000230117220 */ /* 0x080fe20000400000 */
[----:B------:R-:W-:Y:S01]  /*e400*/  FMUL R19, R50, R2 ;  /* 0x0000000232137220 */ /* 0x000fe20000400000 */
[----:B------:R-:W-:Y:S01]  /*e410*/  F2FP.F16.F32.PACK_AB R15, R47, R18 ;  /* 0x000000122f0f723e */ /* 0x000fe200000000ff */
[----:B------:R-:W-:Y:S02]  /*e420*/  HADD2.F32 R18, -RZ, R4.H1_H1 ;  /* 0x30000004ff127230 */ /* 0x000fe40000004100 */
[-C--:B------:R-:W-:Y:S02]  /*e430*/  FFMA R16, R16, R0.reuse, R17 ;  /* 0x0000000010107223 */ /* 0x080fe40000000011 */
[----:B------:R1:W-:Y:S01]  /*e440*/  STSM.16.MT88.4 [R3+0x33000], R12 ;  /* 0x0330000c03007844 */ /* 0x0003e20000004200 */
[----:B------:R-:W-:Y:S01]  /*e450*/  FFMA R17, R18, R0, R49 ;  /* 0x0000000012117223 */ /* 0x000fe20000000031 */
[----:B------:R-:W-:-:S02]  /*e460*/  HADD2.F32 R18, -RZ, R5.H0_H0 ;  /* 0x20000005ff127230 */ /* 0x000fc40000004100 */
[--C-:B-1----:R-:W-:Y:S02]  /*e470*/  HADD2.F32 R12, -RZ, R6.reuse.H0_H0 ;  /* 0x20000006ff0c7230 */ /* 0x102fe40000004100 */
[----:B------:R-:W-:Y:S01]  /*e480*/  FMUL R15, R52, R2 ;  /* 0x00000002340f7220 */ /* 0x000fe20000400000 */
[-C--:B------:R-:W-:Y:S01]  /*e490*/  FFMA R13, R18, R0.reuse, R19 ;  /* 0x00000000120d7223 */ /* 0x080fe20000000013 */
[-C--:B------:R-:W-:Y:S01]  /*e4a0*/  FFMA R14, R20, R0.reuse, R51 ;  /* 0x00000000140e7223 */ /* 0x080fe20000000033 */
[----:B------:R-:W-:Y:S02]  /*e4b0*/  HADD2.F32 R18, -RZ, R6.H1_H1 ;  /* 0x30000006ff127230 */ /* 0x000fe40000004100 */
[----:B------:R-:W-:Y:S01]  /*e4c0*/  FFMA R15, R12, R0, R15 ;  /* 0x000000000c0f7223 */ /* 0x000fe2000000000f */
[--C-:B------:R-:W-:Y:S02]  /*e4d0*/  HADD2.F32 R12, -RZ, R7.reuse.H0_H0 ;  /* 0x20000007ff0c7230 */ /* 0x100fe40000004100 */
[----:B------:R-:W-:Y:S01]  /*e4e0*/  FMUL R19, R54, R2 ;  /* 0x0000000236137220 */ /* 0x000fe20000400000 */
[----:B------:R-:W-:-:S02]  /*e4f0*/  HADD2.F32 R20, -RZ, R7.H1_H1 ;  /* 0x30000007ff147230 */ /* 0x000fc40000004100 */
[-C--:B------:R-:W-:Y:S01]  /*e500*/  FFMA R18, R18, R0.reuse, R53 ;  /* 0x0000000012127223 */ /* 0x080fe20000000035 */
[----:B------:R-:W-:Y:S01]  /*e510*/  F2FP.F16.F32.PACK_AB R13, R14, R13 ;  /* 0x0000000d0e0d723e */ /* 0x000fe200000000ff */
[----:B------:R-:W-:Y:S01]  /*e520*/  FFMA R19, R12, R0, R19 ;  /* 0x000000000c137223 */ /* 0x000fe20000000013 */
        /* <DEDUP_REMOVED lines=14> */
[----:B------:R-:W-:Y:S02]  /*e610*/  UIADD3 UR5, UR45, 0x40, URZ ;  /* 0x000000402d057890 */ /* 0x000fe4000fffe03f */
[----:B------:R-:W-:-:S09]  /*e620*/  UIADD3 UR4, UR50, 0x33000, URZ ;  /* 0x0003300032047890 */ /* 0x000fd2000fffe03f */
[----:B------:R2:W-:Y:S01]  /*e630*/  UTMASTG.2D [UR4], [UR36] ;  /* 0x00000004240073b5 */ /* 0x0005e20008008000 */
[----:B------:R0:W-:Y:S01]  /*e640*/  UTMACMDFLUSH ;  /* 0x00000000000079b7 */ /* 0x0001e20000000000 */
[----:B--2---:R-:W-:-:S04]  /*e650*/  DEPBAR.LE SB0, 0x1 ;  /* 0x000080400000791a */ /* 0x004fc80000000000 */
.L_x_81:
[----:B------:R-:W-:Y:S05]  /*e660*/  BSYNC B0 ;  /* 0x0000000000007941 */ /* 0x000fea0003800000 */
.L_x_80:
[----:B------:R-:W-:Y:S06]  /*e670*/  BAR.SYNC.DEFER_BLOCKING 0x1, 0x80 ;  /* 0x0042000000007b1d */ /* 0x000fec0000010000 */
[----:B------:R-:W-:Y:S05]  /*e680*/  @!P0 BRA `(.L_x_82) ;  /* 0x0000000000048947 */ /* 0x000fea0003800000 */
[----:B------:R-:W-:Y:S01]  /*e690*/  BPT.TRAP 0x1 ;  /* 0x000000040000795c */ /* 0x000fe20000300000 */
.L_x_82:
[----:B------:R-:W-:-:S04]  /*e6a0*/  UIADD3 UR9, UR50, 0x344f0, URZ ;  /* 0x000344f032097890 */ /* 0x000fc8000fffe03f */
[----:B------:R-:W-:-:S09]  /*e6b0*/  UPRMT UR9, UR56, 0x654, UR9 ;  /* 0x0000065438097896 */ /* 0x000fd20008000009 */
[----:B------:R-:W-:Y:S01]  /*e6c0*/  SYNCS.ARRIVE.TRANS64.RED.A1T0 RZ, [UR9], RZ ;  /* 0x000000ffffff79a7 */ /* 0x000fe20008100409 */
[----:B------:R-:W-:Y:S05]  /*e6d0*/  @!P0 BRA `(.L_x_83) ;  /* 0x0000000000048947 */ /* 0x000fea0003800000 */
[----:B------:R-:W-:Y:S01]  /*e6e0*/  BPT.TRAP 0x1 ;  /* 0x000000040000795c */ /* 0x000fe20000300000 */
.L_x_83:
[----:B------:R-:W-:-:S04]  /*e6f0*/  MOV R20, 0x1 ;  /* 0x0000000100147802 */ /* 0x000fc80000000f00 */
[----:B------:R-:W-:-:S04]  /*e700*/  SHF.L.U32 R20, R20, 0x1f, RZ ;  /* 0x0000001f14147819 */ /* 0x000fc800000006ff */
[----:B------:R-:W2:Y:S02]  /*e710*/  SYNCS.PHASECHK.TRANS64.TRYWAIT P3, [UR50+0x344c0], R20 ;  /* 0x0344c014ff0075a7 */ /* 0x000ea40008060172 */
[----:B--2---:R-:W-:Y:S05]  /*e720*/  @!P3 BRA `(.L_x_84) ;  /* 0x000000b80040b947 */ /* 0x004fea0003800000 */
.L_x_367:
        /* <DEDUP_REMOVED lines=21> */
[----:B-1----:R-:W-:-:S02]  /*e880*/  HADD2.F32 R14, -RZ, R8.H1_H1 ;  /* 0x30000008ff0e7230 */ /* 0x002fc40000004100 */
[-C--:B--2---:R-:W-:Y:S01]  /*e890*/  FMUL R13, R13, R2.reuse ;  /* 0x000000020d0d7220 */ /* 0x084fe20000400000 */
[----:B---3--:R-:W-:Y:S01]  /*e8a0*/  FMUL R15, R12, R2 ;  /* 0x000000020c0f7220 */ /* 0x008fe20000400000 */
[----:B------:R-:W-:-:S05]  /*e8b0*/  HADD2.F32 R12, -RZ, R8.H0_H0 ;  /* 0x20000008ff0c7230 */ /* 0x000fca0000004100 */
[-C--:B------:R-:W-:Y:S01]  /*e8c0*/  FFMA R12, R12, R0.reuse, R13 ;  /* 0x000000000c0c7223 */ /* 0x080fe2000000000d */
[----:B------:R-:W-:Y:S01]  /*e8d0*/  FFMA R13, R14, R0, R15 ;  /* 0x000000000e0d7223 */ /* 0x000fe2000000000f */
[-C--:B----4-:R-:W-:Y:S01]  /*e8e0*/  FMUL R15, R17, R2.reuse ;  /* 0x00000002110f7220 */ /* 0x090fe20000400000 */
[----:B-----5:R-:W-:Y:S01]  /*e8f0*/  FMUL R17, R16, R2 ;  /* 0x0000000210117220 */ /* 0x020fe20000400000 */
[--C-:B------:R-:W-:Y:S02]  /*e900*/  HADD2.F32 R14, -RZ, R9.reuse.H0_H0 ;  /* 0x20000009ff0e7230 */ /* 0x100fe40000004100 */
[----:B------:R-:W-:Y:S01]  /*e910*/  HADD2.F32 R16, -RZ, R9.H1_H1 ;  /* 0x30000009ff107230 */ /* 0x000fe20000004100 */
[----:B------:R-:W-:Y:S02]  /*e920*/  F2FP.F16.F32.PACK_AB R12, R13, R12 ;  /* 0x0000000c0d0c723e */ /* 0x000fe400000000ff */
[-C--:B------:R-:W-:Y:S02]  /*e930*/  FFMA R14, R14, R0.reuse, R15 ;  /* 0x000000000e0e7223 */ /* 0x080fe4000000000f */
[----:B------:R-:W-:Y:S01]  /*e940*/  FFMA R15, R16, R0, R17 ;  /* 0x00000000100f7223 */ /* 0x000fe20000000011 */
[-C--:B------:R-:W-:Y:S01]  /*e950*/  FMUL R17, R19, R2.reuse ;  /* 0x0000000213117220 */ /* 0x080fe20000400000 */
[----:B------:R-:W-:Y:S01]  /*e960*/  FMUL R19, R18, R2 ;  /* 0x0000000212137220 */ /* 0x000fe20000400000 */
[----:B------:R-:W-:-:S02]  /*e970*/  HADD2.F32 R16, -RZ, R10.H0_H0 ;  /* 0x2000000aff107230 */ /* 0x000fc40000004100 */
[----:B------:R-:W-:Y:S01]  /*e980*/  HADD2.F32 R18, -RZ, R10.H1_H1 ;  /* 0x3000000aff127230 */ /* 0x000fe20000004100 */
[----:B------:R-:W-:Y:S01]  /*e990*/  F2FP.F16.F32.PACK_AB R13, R15, R14 ;  /* 0x0000000e0f0d723e */ /* 0x000fe200000000ff */
[----:B------:R-:W-:Y:S01]  /*e9a0*/  FMUL R21, R21, R2 ;  /* 0x0000000215157220 */ /* 0x000fe20000400000 */
[-C--:B------:R-:W-:Y:S02]  /*e9b0*/  FFMA R16, R16, R0.reuse, R17 ;  /* 0x0000000010107223 */ /* 0x080fe40000000011 */
[----:B------:R-:W-:Y:S01]  /*e9c0*/  FFMA R17, R18, R0, R19 ;  /* 0x0000000012117223 */ /* 0x000fe20000000013 */
[-C--:B------:R-:W-:Y:S01]  /*e9d0*/  FMUL R19, R24, R2.reuse ;  /* 0x0000000218137220 */ /* 0x080fe20000400000 */
[--C-:B------:R-:W-:Y:S02]  /*e9e0*/  HADD2.F32 R18, -RZ, R11.reuse.H0_H0 ;  /* 0x2000000bff127230 */ /* 0x100fe40000004100 */
[----:B------:R-:W-:Y:S02]  /*e9f0*/  HADD2.F32 R24, -RZ, R11.H1_H1 ;  /* 0x3000000bff187230 */ /* 0x000fe40000004100 */
[----:B------:R-:W-:Y:S01]  /*ea00*/  FMUL R25, R25, R2 ;  /* 0x0000000219197220 */ /* 0x000fe20000400000 */
[----:B------:R-:W-:Y:S01]  /*ea10*/  F2FP.F16.F32.PACK_AB R14, R17, R16 ;  /* 0x00000010110e723e */ /* 0x000fe200000000ff */
[-C--:B------:R-:W-:Y:S01]  /*ea20*/  FFMA R18, R18, R0.reuse, R19 ;  /* 0x0000000012127223 */ /* 0x080fe20000000013 */
[----:B------:R-:W-:Y:S01]  /*ea30*/  FFMA R19, R24, R0, R21 ;  /* 0x0000000018137223 */ /* 0x000fe20000000015 */
[----:B------:R-:W-:Y:S01]  /*ea40*/  FMUL R21, R26, R2 ;  /* 0x000000021a157220 */ /* 0x000fe20000400000 */
[----:B------:R-:W-:-:S02]  /*ea50*/  HADD2.F32 R24, -RZ, R4.H0_H0 ;  /* 0x20000004ff187230 */ /* 0x000fc40000004100 */
[----:B------:R-:W-:Y:S02]  /*ea60*/  HADD2.F32 R26, -RZ, R4.H1_H1 ;  /* 0x30000004ff1a7230 */ /* 0x000fe40000004100 */
[----:B------:R-:W-:Y:S01]  /*ea70*/  FMUL R27, R27, R2 ;  /* 0x000000021b1b7220 */ /* 0x000fe20000400000 */
[----:B------:R-:W-:Y:S01]  /*ea80*/  F2FP.F16.F32.PACK_AB R15, R19, R18 ;  /* 0x00000012130f723e */ /* 0x000fe200000000ff */
[-C--:B------:R-:W-:Y:S01]  /*ea90*/  FFMA R21, R24, R0.reuse, R21 ;  /* 0x0000000018157223 */ /* 0x080fe20000000015 */
[----:B------:R-:W-:Y:S01]  /*eaa0*/  FFMA R24, R26, R0, R25 ;  /* 0x000000001a187223 */ /* 0x000fe20000000019 */
[-C--:B------:R-:W-:Y:S01]  /*eab0*/  FMUL R25, R28, R2.reuse ;  /* 0x000000021c197220 */ /* 0x080fe20000400000 */
[--C-:B------:R-:W-:Y:S02]  /*eac0*/  HADD2.F32 R26, -RZ, R5.reuse.H0_H0 ;  /* 0x20000005ff1a7230 */ /* 0x100fe40000004100 */
[----:B------:R-:W-:Y:S01]  /*ead0*/  FMUL R29, R29, R2 ;  /* 0x000000021d1d7220 */ /* 0x000fe20000400000 */
[----:B------:R-:W-:Y:S01]  /*eae0*/  HADD2.F32 R28, -RZ, R5.H1_H1 ;  /* 0x30000005ff1c7230 */ /* 0x000fe20000004100 */
[----:B------:R-:W-:Y:S01]  /*eaf0*/  F2FP.F16.F32.PACK_AB R16, R24, R21 ;  /* 0x000000151810723e */ /* 0x000fe200000000ff */
[----:B------:R1:W-:Y:S01]  /*eb00*/  STSM.16.MT88.4 [R3+0x30000], R12 ;  /* 0x0300000c03007844 */ /* 0x0003e20000004200 */
[----:B------:R-:W-:-:S02]  /*eb10*/  FFMA R25, R26, R0, R25 ;  /* 0x000000001a197223 */ /* 0x000fc40000000019 */
[----:B------:R-:W-:Y:S01]  /*eb20*/  FFMA R26, R28, R0, R27 ;  /* 0x000000001c1a7223 */ /* 0x000fe2000000001b */
[-C--:B------:R-:W-:Y:S01]  /*eb30*/  FMUL R27, R30, R2.reuse ;  /* 0x000000021e1b7220 */ /* 0x080fe20000400000 */
[--C-:B------:R-:W-:Y:S02]  /*eb40*/  HADD2.F32 R28, -RZ, R6.reuse.H0_H0 ;  /* 0x20000006ff1c7230 */ /* 0x100fe40000004100 */
[----:B------:R-:W-:Y:S01]  /*eb50*/  FMUL R31, R31, R2 ;  /* 0x000000021f1f7220 */ /* 0x000fe20000400000 */
[----:B------:R-:W-:Y:S01]  /*eb60*/  HADD2.F32 R30, -RZ, R6.H1_H1 ;  /* 0x30000006ff1e7230 */ /* 0x000fe20000004100 */
[----:B------:R-:W-:Y:S01]  /*eb70*/  F2FP.F16.F32.PACK_AB R17, R26, R25 ;  /* 0x000000191a11723e */ /* 0x000fe200000000ff */
[----:B------:R-:W-:-:S03]  /*eb80*/  FFMA R27, R28, R0, R27 ;  /* 0x000000001c1b7223 */ /* 0x000fc6000000001b */
[----:B------:R-:W-:Y:S01]  /*eb90*/  FFMA R28, R30, R0, R29 ;  /* 0x000000001e1c7223 */ /* 0x000fe2000000001d */
[----:B------:R-:W-:Y:S01]  /*eba0*/  FMUL R29, R32, R2 ;  /* 0x00000002201d7220 */ /* 0x000fe20000400000 */
[--C-:B------:R-:W-:Y:S02]  /*ebb0*/  HADD2.F32 R30, -RZ, R7.reuse.H0_H0 ;  /* 0x20000007ff1e7230 */ /* 0x100fe40000004100 */
[----:B------:R-:W-:Y:S01]  /*ebc0*/  HADD2.F32 R32, -RZ, R7.H1_H1 ;  /* 0x30000007ff207230 */ /* 0x000fe20000004100 */
[----:B------:R-:W-:Y:S02]  /*ebd0*/  F2FP.F16.F32.PACK_AB R18, R28, R27 ;  /* 0x0000001b1c12723e */ /* 0x000fe400000000ff */
[-C--:B------:R-:W-:Y:S02]  /*ebe0*/  FFMA R29, R30, R0.reuse, R29 ;  /* 0x000000001e1d7223 */ /* 0x080fe4000000001d */
[----:B------:R-:W-:-:S05]  /*ebf0*/  FFMA R30, R32, R0, R31 ;  /* 0x00000000201e7223 */ /* 0x000fca000000001f */
        /* <DEDUP_REMOVED lines=16> */
.L_x_86:
[----:B------:R-:W-:Y:S05]  /*ed00*/  BSYNC B0 ;  /* 0x0000000000007941 */ /* 0x000fea0003800000 */
.L_x_85:
[----:B------:R-:W-:Y:S06]  /*ed10*/  BAR.SYNC.DEFER_BLOCKING 0x1, 0x80 ;  /* 0x0042000000007b1d */ /* 0x000fec0000010000 */
[----:B------:R-:W-:Y:S05]  /*ed20*/  @!P0 BRA `(.L_x_87) ;  /* 0x0000000000048947 */ /* 0x000fea0003800000 */
[----:B------:R-:W-:Y:S01]  /*ed30*/  BPT.TRAP 0x1 ;  /* 0x000000040000795c */ /* 0x000fe20000300000 */
.L_x_87:
[----:B------:R-:W-:-:S04]  /*ed40*/  UIADD3 UR10, UR50, 0x344f8, URZ ;  /* 0x000344f8320a7890 */ /* 0x000fc8000fffe03f */
[----:B------:R-:W-:-:S09]  /*ed50*/  UPRMT UR10, UR56, 0x654, UR10 ;  /* 0x00000654380a7896 */ /* 0x000fd2000800000a */
[----:B------:R-:W-:Y:S01]  /*ed60*/  SYNCS.ARRIVE.TRANS64.RED.A1T0 RZ, [UR10], RZ ;  /* 0x000000ffffff79a7 */ /* 0x000fe2000810040a */
[----:B------:R-:W-:Y:S05]  /*ed70*/  @!P0 BRA `(.L_x_88) ;  /* 0x0000000000048947 */ /* 0x000fea0003800000 */
[----:B------:R-:W-:Y:S01]  /*ed80*/  BPT.TRAP 0x1 ;  /* 0x000000040000795c */ /* 0x000fe20000300000 */
.L_x_88:
[----:B------:R-:W2:Y:S02]  /*ed90*/  SYNCS.PHASECHK.TRANS64.TRYWAIT P3, [UR50+0x344c8], R20 ;  /* 0x0344c814ff0075a7 */ /* 0x000ea40008060172 */
[----:B--2---:R-:W-:Y:S05]  /*eda0*/  @!P3 BRA `(.L_x_89) ;  /* 0x000000b000b8b947 */ /* 0x004fea0003800000 */
.L_x_368:
        /* <DEDUP_REMOVED lines=19> */
[----:B------:R-:W-:Y:S05]  /*eee0*/  WARPSYNC.ALL ;  /* 0x0000000000007948 */ /* 0x000fea0003800000 */
[----:B------:R-:W-:Y:S01]  /*eef0*/  BSSY B0, `(.L_x_90) ;  /* 0x0000039000007945 */ /* 0x000fe20003800000 */
[----:B--2---:R-:W-:-:S02]  /*ef00*/  HADD2.F32 R12, -RZ, R8.H0_H0 ;  /* 0x20000008ff0c7230 */ /* 0x004fc40000004100 */
[----:B------:R-:W-:Y:S02]  /*ef10*/  HADD2.F32 R14, -RZ, R8.H1_H1 ;  /* 0x30000008ff0e7230 */ /* 0x000fe40000004100 */
[--C-:B------:R-:W-:Y:S02]  /*ef20*/  HADD2.F32 R16, -RZ, R9.reuse.H0_H0 ;  /* 0x20000009ff107230 */ /* 0x100fe40000004100 */
[-C--:B------:R-:W-:Y:S01]  /*ef30*/  FFMA R12, R12, R0.reuse, R13 ;  /* 0x000000000c0c7223 */ /* 0x080fe2000000000d */
[----:B------:R-:W-:Y:S02]  /*ef40*/  HADD2.F32 R18, -RZ, R9.H1_H1 ;  /* 0x30000009ff127230 */ /* 0x000fe40000004100 */
[-C--:B------:R-:W-:Y:S01]  /*ef50*/  FFMA R13, R14, R0.reuse, R57 ;  /* 0x000000000e0d7223 */ /* 0x080fe20000000039 */
[----:B------:R-:W-:Y:S02]  /*ef60*/  HADD2.F32 R24, -RZ, R11.H0_H0 ;  /* 0x2000000bff187230 */ /* 0x000fe40000004100 */
[----:B------:R-:W-:Y:S01]  /*ef70*/  FFMA R14, R16, R0, R15 ;  /* 0x00000000100e7223 */ /* 0x000fe2000000000f */
[----:B------:R-:W-:-:S02]  /*ef80*/  HADD2.F32 R16, -RZ, R10.H0_H0 ;  /* 0x2000000aff107230 */ /* 0x000fc40000004100 */
[-C--:B------:R-:W-:Y:S01]  /*ef90*/  FFMA R15, R18, R0.reuse, R59 ;  /* 0x00000000120f7223 */ /* 0x080fe2000000003b */
[----:B------:R-:W-:Y:S02]  /*efa0*/  HADD2.F32 R18, -RZ, R10.H1_H1 ;  /* 0x3000000aff127230 */ /* 0x000fe40000004100 */
[-C--:B------:R-:W-:Y:S01]  /*efb0*/  FFMA R19, R24, R0.reuse, R19 ;  /* 0x0000000018137223 */ /* 0x080fe20000000013 */
[----:B------:R-:W-:Y:S02]  /*efc0*/  HADD2.F32 R26, -RZ, R11.H1_H1 ;  /* 0x3000000bff1a7230 */ /* 0x000fe40000004100 */
[-C--:B------:R-:W-:Y:S01]  /*efd0*/  FFMA R17, R16, R0.reuse, R17 ;  /* 0x0000000010117223 */ /* 0x080fe20000000011 */
[----:B-1----:R-:W-:Y:S02]  /*efe0*/  HADD2.F32 R24, -RZ, R4.H0_H0 ;  /* 0x20000004ff187230 */ /* 0x002fe40000004100 */
[----:B------:R-:W-:Y:S01]  /*eff0*/  FFMA R16, R18, R0, R61 ;  /* 0x0000000012107223 */ /* 0x000fe2000000003d */
[----:B------:R-:W-:-:S02]  /*f000*/  HADD2.F32 R28, -RZ, R5.H0_H0 ;  /* 0x20000005ff1c7230 */ /* 0x000fc40000004100 */
[-C--:B------:R-:W-:Y:S01]  /*f010*/  FFMA R18, R26, R0.reuse, R63 ;  /* 0x000000001a127223 */ /* 0x080fe2000000003f */
[----:B------:R-:W-:Y:S02]  /*f020*/  HADD2.F32 R26, -RZ, R4.H1_H1 ;  /* 0x30000004ff1a7230 */ /* 0x000fe40000004100 */
        /* <DEDUP_REMOVED lines=10> */
[----:B------:R-:W-:Y:S01]  /*f0d0*/  FFMA R29, R32, R0, R29 ;  /* 0x00000000201d7223 */ /* 0x000fe2000000001d */
[----:B------:R-:W-:Y:S01]  /*f0e0*/  F2FP.F16.F32.PACK_AB R12, R13, R12 ;  /* 0x0000000c0d0c723e */ /* 0x000fe200000000ff */
[----:B------:R-:W-:Y:S01]  /*f0f0*/  FFMA R28, R30, R0, R69 ;  /* 0x000000001e1c7223 */ /* 0x000fe20000000045 */
[----:B------:R-:W-:Y:S01]  /*f100*/  F2FP.F16.F32.PACK_AB R13, R15, R14 ;  /* 0x0000000e0f0d723e */ /* 0x000fe200000000ff */
[----:B------:R-:W-:Y:S01]  /*f110*/  FFMA R30, R34, R0, R71 ;  /* 0x00000000221e7223 */ /* 0x000fe20000000047 */
[----:B------:R-:W-:-:S02]  /*f120*/  F2FP.F16.F32.PACK_AB R14, R16, R17 ;  /* 0x00000011100e723e */ /* 0x000fc400000000ff */
[----:B------:R-:W-:Y:S02]  /*f130*/  F2FP.F16.F32.PACK_AB R15, R18, R19 ;  /* 0x00000013120f723e */ /* 0x000fe400000000ff */
[----:B------:R-:W-:Y:S02]  /*f140*/  F2FP.F16.F32.PACK_AB R16, R24, R21 ;  /* 0x000000151810723e */ /* 0x000fe400000000ff */
[----:B------:R-:W-:Y:S01]  /*f150*/  F2FP.F16.F32.PACK_AB R17, R26, R25 ;  /* 0x000000191a11723e */ /* 0x000fe200000000ff */
[----:B------:R1:W-:Y:S01]  /*f160*/  STSM.16.MT88.4 [R3+0x31000], R12 ;  /* 0x0310000c03007844 */ /* 0x0003e20000004200 */
        /* <DEDUP_REMOVED lines=17> */
.L_x_91:
[----:B------:R-:W-:Y:S05]  /*f280*/  BSYNC B0 ;  /* 0x0000000000007941 */ /* 0x000fea0003800000 */
.L_x_90:
[----:B------:R-:W-:Y:S06]  /*f290*/  BAR.SYNC.DEFER_BLOCKING 0x1, 0x80 ;  /* 0x0042000000007b1d */ /* 0x000fec0000010000 */
[----:B------:R-:W-:Y:S05]  /*f2a0*/  @!P0 BRA `(.L_x_92) ;  /* 0x0000000000048947 */ /* 0x000fea0003800000 */
[----:B------:R-:W-:Y:S01]  /*f2b0*/  BPT.TRAP 0x1 ;  /* 0x000000040000795c */ /* 0x000fe20000300000 */
.L_x_92:
[----:B------:R-:W-:Y:S01]  /*f2c0*/  SYNCS.ARRIVE.TRANS64.RED.A1T0 RZ, [UR7], RZ ;  /* 0x000000ffffff79a7 */ /* 0x000fe20008100407 */
[----:B------:R-:W-:Y:S05]  /*f2d0*/  @!P0 BRA `(.L_x_93) ;  /* 0x0000000000048947 */ /* 0x000fea0003800000 */
[----:B------:R-:W-:Y:S01]  /*f2e0*/  BPT.TRAP 0x1 ;  /* 0x000000040000795c */ /* 0x000fe20000300000 */
.L_x_93:
[----:B------:R-:W2:Y:S02]  /*f2f0*/  SYNCS.PHASECHK.TRANS64.TRYWAIT P3, [UR50+0x344d0], R20 ;  /* 0x0344d014ff0075a7 */ /* 0x000ea40008060172 */
[----:B--2---:R-:W-:Y:S05]  /*f300*/  @!P3 BRA `(.L_x_94) ;  /* 0x000000ac0078b947 */ /* 0x004fea0003800000 */
.L_x_369:
        /* <DEDUP_REMOVED lines=21> */
[----:B-1----:R-:W-:-:S02]  /*f460*/  HADD2.F32 R16, -RZ, R9.H0_H0 ;  /* 0x20000009ff107230 */ /* 0x002fc40000004100 */
[----:B------:R-:W-:Y:S02]  /*f470*/  HADD2.F32 R18, -RZ, R9.H1_H1 ;  /* 0x30000009ff127230 */ /* 0x000fe40000004100 */
[-C--:B--2---:R-:W-:Y:S01]  /*f480*/  FMUL R13, R13, R2.reuse ;  /* 0x000000020d0d7220 */ /* 0x084fe20000400000 */
[-C--:B---3--:R-:W-:Y:S01]  /*f490*/  FMUL R15, R14, R2.reuse ;  /* 0x000000020e0f7220 */ /* 0x088fe20000400000 */
[--C-:B------:R-:W-:Y:S02]  /*f4a0*/  HADD2.F32 R14, -RZ, R8.reuse.H1_H1 ;  /* 0x30000008ff0e7230 */ /* 0x100fe40000004100 */
[----:B----4-:R-:W-:Y:S01]  /*f4b0*/  FMUL R17, R12, R2 ;  /* 0x000000020c117220 */ /* 0x010fe20000400000 */
[----:B------:R-:W-:Y:S02]  /*f4c0*/  HADD2.F32 R12, -RZ, R8.H0_H0 ;  /* 0x20000008ff0c7230 */ /* 0x000fe40000004100 */
[----:B------:R-:W-:Y:S01]  /*f4d0*/  FFMA R15, R14, R0, R15 ;  /* 0x000000000e0f7223 */ /* 0x000fe2000000000f */
[----:B-----5:R-:W-:-:S02]  /*f4e0*/  FMUL R19, R19, R2 ;  /* 0x0000000213137220 */ /* 0x020fc40000400000 */
[-C--:B------:R-:W-:Y:S01]  /*f4f0*/  FFMA R12, R12, R0.reuse, R13 ;  /* 0x000000000c0c7223 */ /* 0x080fe2000000000d */
[-C--:B------:R-:W-:Y:S01]  /*f500*/  FFMA R13, R16, R0.reuse, R17 ;  /* 0x00000000100d7223 */ /* 0x080fe20000000011 */
[----:B------:R-:W-:Y:S01]  /*f510*/  FFMA R14, R18, R0, R19 ;  /* 0x00000000120e7223 */ /* 0x000fe20000000013 */
[--C-:B------:R-:W-:Y:S02]  /*f520*/  HADD2.F32 R16, -RZ, R10.reuse.H0_H0 ;  /* 0x2000000aff107230 */ /* 0x100fe40000004100 */
[-C--:B------:R-:W-:Y:S01]  /*f530*/  FMUL R17, R26, R2.reuse ;  /* 0x000000021a117220 */ /* 0x080fe20000400000 */
[----:B------:R-:W-:Y:S02]  /*f540*/  HADD2.F32 R18, -RZ, R10.H1_H1 ;  /* 0x3000000aff127230 */ /* 0x000fe40000004100 */
[----:B------:R-:W-:Y:S01]  /*f550*/  FMUL R19, R24, R2 ;  /* 0x0000000218137220 */ /* 0x000fe20000400000 */
[--C-:B------:R-:W-:Y:S02]  /*f560*/  HADD2.F32 R24, -RZ, R11.reuse.H0_H0 ;  /* 0x2000000bff187230 */ /* 0x100fe40000004100 */
[----:B------:R-:W-:Y:S01]  /*f570*/  FFMA R17, R16, R0, R17 ;  /* 0x0000000010117223 */ /* 0x000fe20000000011 */
[----:B------:R-:W-:-:S02]  /*f580*/  HADD2.F32 R26, -RZ, R11.H1_H1 ;  /* 0x3000000bff1a7230 */ /* 0x000fc40000004100 */
[----:B------:R-:W-:Y:S01]  /*f590*/  FMUL R21, R21, R2 ;  /* 0x0000000215157220 */ /* 0x000fe20000400000 */
[----:B------:R-:W-:Y:S01]  /*f5a0*/  FFMA R16, R18, R0, R19 ;  /* 0x0000000012107223 */ /* 0x000fe20000000013 */
[----:B------:R-:W-:Y:S01]  /*f5b0*/  F2FP.F16.F32.PACK_AB R13, R14, R13 ;  /* 0x0000000d0e0d723e */ /* 0x000fe200000000ff */
[----:B------:R-:W-:Y:S01]  /*f5c0*/  FMUL R25, R25, R2 ;  /* 0x0000000219197220 */ /* 0x000fe20000400000 */
[----:B------:R-:W-:Y:S01]  /*f5d0*/  FFMA R21, R24, R0, R21 ;  /* 0x0000000018157223 */ /* 0x000fe20000000015 */
[--C-:B------:R-:W-:Y:S01]  /*f5e0*/  HADD2.F32 R24, -RZ, R4.reuse.H0_H0 ;  /* 0x20000004ff187230 */ /* 0x100fe20000004100 */
[----:B------:R-:W-:Y:S01]  /*f5f0*/  F2FP.F16.F32.PACK_AB R12, R15, R12 ;  /* 0x0000000c0f0c723e */ /* 0x000fe200000000ff */
[----:B------:R-:W-:Y:S01]  /*f600*/  FFMA R18, R26, R0, R25 ;  /* 0x000000001a127223 */ /* 0x000fe20000000019 */
[-C--:B------:R-:W-:Y:S01]  /*f610*/  FMUL R19, R30, R2.reuse ;  /* 0x000000021e137220 */ /* 0x080fe20000400000 */
[----:B------:R-:W-:Y:S01]  /*f620*/  HADD2.F32 R26, -RZ, R4.H1_H1 ;  /* 0x30000004ff1a7230 */ /* 0x000fe20000004100 */
[----:B------:R-:W-:Y:S01]  /*f630*/  F2FP.F16.F32.PACK_AB R14, R16, R17 ;  /* 0x00000011100e723e */ /* 0x000fe200000000ff */
[----:B------:R-:W-:Y:S01]  /*f640*/  FMUL R25, R28, R2 ;  /* 0x000000021c197220 */ /* 0x000fe20000400000 */
[----:B------:R-:W-:-:S02]  /*f650*/  HADD2.F32 R28, -RZ, R5.H0_H0 ;  /* 0x20000005ff1c7230 */ /* 0x000fc40000004100 */
[----:B------:R-:W-:Y:S01]  /*f660*/  FFMA R19, R24, R0, R19 ;  /* 0x0000000018137223 */ /* 0x000fe20000000013 */
[----:B------:R-:W-:Y:S02]  /*f670*/  HADD2.F32 R30, -RZ, R5.H1_H1 ;  /* 0x30000005ff1e7230 */ /* 0x000fe40000004100 */
[----:B------:R-:W-:Y:S01]  /*f680*/  FMUL R27, R27, R2 ;  /* 0x000000021b1b7220 */ /* 0x000fe20000400000 */
[----:B------:R-:W-:Y:S01]  /*f690*/  FFMA R24, R26, R0, R25 ;  /* 0x000000001a187223 */ /* 0x000fe20000000019 */
[----:B------:R-:W-:Y:S01]  /*f6a0*/  F2FP.F16.F32.PACK_AB R15, R18, R21 ;  /* 0x00000015120f723e */ /* 0x000fe200000000ff */
[----:B------:R-:W-:Y:S01]  /*f6b0*/  FMUL R29, R29, R2 ;  /* 0x000000021d1d7220 */ /* 0x000fe20000400000 */
[-C--:B------:R-:W-:Y:S01]  /*f6c0*/  FFMA R27, R28, R0.reuse, R27 ;  /* 0x000000001c1b7223 */ /* 0x080fe2000000001b */
[--C-:B------:R-:W-:Y:S01]  /*f6d0*/  HADD2.F32 R28, -RZ, R6.reuse.H0_H0 ;  /* 0x20000006ff1c7230 */ /* 0x100fe20000004100 */
[----:B------:R-:W-:Y:S01]  /*f6e0*/  F2FP.F16.F32.PACK_AB R16, R24, R19 ;  /* 0x000000131810723e */ /* 0x000fe200000000ff */
[----:B------:R-:W-:Y:S01]  /*f6f0*/  FFMA R26, R30, R0, R29 ;  /* 0x000000001e1a7223 */ /* 0x000fe2000000001d */
[-C--:B------:R-:W-:Y:S01]  /*f700*/  FMUL R25, R34, R2.reuse ;  /* 0x0000000222197220 */ /* 0x080fe20000400000 */
[----:B------:R-:W-:Y:S01]  /*f710*/  HADD2.F32 R30, -RZ, R6.H1_H1 ;  /* 0x30000006ff1e7230 */ /* 0x000fe20000004100 */
[----:B------:R1:W-:Y:S01]  /*f720*/  STSM.16.MT88.4 [R3+0x32000], R12 ;  /* 0x0320000c03007844 */ /* 0x0003e20000004200 */
        /* <DEDUP_REMOVED lines=8> */
[-C--:B------:R-:W-:Y:S02]  /*f7b0*/  FFMA R31, R32, R0.reuse, R31 ;  /* 0x00000000201f7223 */ /* 0x080fe4000000001f */
[----:B------:R-:W-:Y:S01]  /*f7c0*/  F2FP.F16.F32.PACK_AB R18, R28, R25 ;  /* 0x000000191c12723e */ /* 0x000fe200000000ff */
        /* <DEDUP_REMOVED lines=17> */
.L_x_96:
[----:B------:R-:W-:Y:S05]  /*f8e0*/  BSYNC B0 ;  /* 0x0000000000007941 */ /* 0x000fea0003800000 */
.L_x_95:
[----:B------:R-:W-:Y:S06]  /*f8f0*/  BAR.SYNC.DEFER_BLOCKING 0x1, 0x80 ;  /* 0x0042000000007b1d */ /* 0x000fec0000010000 */
[----:B------:R-:W-:Y:S05]  /*f900*/  @!P0 BRA `(.L_x_97) ;  /* 0x0000000000048947 */ /* 0x000fea0003800000 */
[----:B------:R-:W-:Y:S01]  /*f910*/  BPT.TRAP 0x1 ;  /* 0x000000040000795c */ /* 0x000fe20000300000 */
.L_x_97:
[----:B------:R-:W-:Y:S01]  /*f920*/  SYNCS.ARRIVE.TRANS64.RED.A1T0 RZ, [UR8], RZ ;  /* 0x000000ffffff79a7 */ /* 0x000fe20008100408 */
[----:B------:R-:W-:Y:S05]  /*f930*/  @!P0 BRA `(.L_x_98) ;  /* 0x0000000000048947 */ /* 0x000fea0003800000 */
[----:B------:R-:W-:Y:S01]  /*f940*/  BPT.TRAP 0x1 ;  /* 0x000000040000795c */ /* 0x000fe20000300000 */
.L_x_98:
[----:B------:R-:W2:Y:S02]  /*f950*/  SYNCS.PHASECHK.TRANS64.TRYWAIT P3, [UR50+0x344d8], R20 ;  /* 0x0344d814ff0075a7 */ /* 0x000ea40008060172 */
[----:B--2---:R-:W-:Y:S05]  /*f960*/  @!P3 BRA `(.L_x_99) ;  /* 0x000000a400f8b947 */ /* 0x004fea0003800000 */
.L_x_370:
        /* <DEDUP_REMOVED lines=29> */
[----:B------:R-:W-:Y:S01]  /*fb40*/  FFMA R14, R18, R0, R75 ;  /* 0x00000000120e7223 */ /* 0x000fe2000000004b */
[----:B------:R-:W-:Y:S01]  /*fb50*/  FMUL R15, R76, R2 ;  /* 0x000000024c0f7220 */ /* 0x000fe20000400000 */
        /* <DEDUP_REMOVED lines=20> */
[----:B------:R-:W-:Y:S01]  /*fca0*/  F2FP.F16.F32.PACK_AB R13, R14, R13 ;  /* 0x0000000d0e0d723e */ /* 0x000fe200000000ff */
[-C--:B------:R-:W-:Y:S01]  /*fcb0*/  FFMA R28, R30, R0.reuse, R85 ;  /* 0x000000001e1c7223 */ /* 0x080fe20000000055 */
        /* <DEDUP_REMOVED lines=24> */
.L_x_101:
[----:B------:R-:W-:Y:S05]  /*fe40*/  BSYNC B0 ;  /* 0x0000000000007941 */ /* 0x000fea0003800000 */
.L_x_100:
[----:B------:R-:W-:Y:S06]  /*fe50*/  BAR.SYNC.DEFER_BLOCKING 0x1, 0x80 ;  /* 0x0042000000007b1d */ /* 0x000fec0000010000 */
[----:B------:R-:W-:Y:S05]  /*fe60*/  @!P0 BRA `(.L_x_102) ;  /* 0x0000000000048947 */ /* 0x000fea0003800000 */
[----:B------:R-:W-:Y:S01]  /*fe70*/  BPT.TRAP 0x1 ;  /* 0x000000040000795c */ /* 0x000fe20000300000 */
.L_x_102:
[----:B------:R-:W-:Y:S01]  /*fe80*/  SYNCS.ARRIVE.TRANS64.RED.A1T0 RZ, [UR9], RZ ;  /* 0x000000ffffff79a7 */ /* 0x000fe20008100409 */
[----:B------:R-:W-:Y:S05]  /*fe90*/  @!P0 BRA `(.L_x_103) ;  /* 0x0000000000048947 */ /* 0x000fea0003800000 */
[----:B------:R-:W-:Y:S01]  /*fea0*/  BPT.TRAP 0x1 ;  /* 0x000000040000795c */ /* 0x000fe20000300000 */
.L_x_103:
[----:B------:R-:W2:Y:S02]  /*feb0*/  SYNCS.PHASECHK.TRANS64.TRYWAIT P3, [UR50+0x344c0], R158 ;  /* 0x0344c09eff0075a7 */ /* 0x000ea40008060172 */
[----:B--2---:R-:W-:Y:S05]  /*fec0*/  @!P3 BRA `(.L_x_104) ;  /* 0x000000a000b8b947 */ /* 0x004fea0003800000 */
.L_x_371:
        /* <DEDUP_REMOVED lines=93> */
.L_x_106:
[----:B------:R-:W-:Y:S05]  /*104a0*/  BSYNC B0 ;  /* 0x0000000000007941 */ /* 0x000fea0003800000 */
.L_x_105:
[----:B------:R-:W-:Y:S06]  /*104b0*/  BAR.SYNC.DEFER_BLOCKING 0x1, 0x80 ;  /* 0x0042000000007b1d */ /* 0x000fec0000010000 */
[----:B------:R-:W-:Y:S05]  /*104c0*/  @!P0 BRA `(.L_x_107) ;  /* 0x0000000000048947 */ /* 0x000fea0003800000 */
[----:B------:R-:W-:Y:S01]  /*104d0*/  BPT.TRAP 0x1 ;  /* 0x000000040000795c */ /* 0x000fe20000300000 */
.L_x_107:
[----:B------:R-:W-:Y:S01]  /*104e0*/  SYNCS.ARRIVE.TRANS64.RED.A1T0 RZ, [UR10], RZ ;  /* 0x000000ffffff79a7 */ /* 0x000fe2000810040a */
[----:B------:R-:W-:Y:S05]  /*104f0*/  @!P0 BRA `(.L_x_108) ;  /* 0x0000000000048947 */ /* 0x000fea0003800000 */
[----:B------:R-:W-:Y:S01]  /*10500*/  BPT.TRAP 0x1 ;  /* 0x000000040000795c */ /* 0x000fe20000300000 */
.L_x_108:
[----:B------:R-:W2:Y:S02]  /*10510*/  SYNCS.PHASECHK.TRANS64.TRYWAIT P3, [UR50+0x344c8], R158 ;  /* 0x0344c89eff0075a7 */ /* 0x000ea40008060172 */
[----:B--2---:R-:W-:Y:S05]  /*10520*/  @!P3 BRA `(.L_x_109) ;  /* 0x0000009c0038b947 */ /* 0x004fea0003800000 */
.L_x_372:
        /* <DEDUP_REMOVED lines=58> */
[----:B------:R-:W-:Y:S02]  /*108d0*/  F2FP.F16.F32.PACK_AB R26, R28, R27 ;  /* 0x0000001b1c1a723e */ /* 0x000fe400000000ff */
[----:B------:R-:W-:Y:S01]  /*108e0*/  F2FP.F16.F32.PACK_AB R24, R24, R21 ;  /* 0x000000151818723e */ /* 0x000fe200000000ff */
[----:B------:R1:W-:Y:S01]  /*108f0*/  STSM.16.MT88.4 [R3+0x31000], R12 ;  /* 0x0310000c03007844 */ /* 0x0003e20000004200 */
        /* <DEDUP_REMOVED lines=16> */
.L_x_111:
[----:B------:R-:W-:Y:S05]  /*10a00*/  BSYNC B0 ;  /* 0x0000000000007941 */ /* 0x000fea0003800000 */
.L_x_110:
[----:B------:R-:W-:Y:S06]  /*10a10*/  BAR.SYNC.DEFER_BLOCKING 0x1, 0x80 ;  /* 0x0042000000007b1d */ /* 0x000fec0000010000 */
[----:B------:R-:W-:Y:S05]  /*10a20*/  @!P0 BRA `(.L_x_112) ;  /* 0x0000000000048947 */ /* 0x000fea0003800000 */
[----:B------:R-:W-:Y:S01]  /*10a30*/  BPT.TRAP 0x1 ;  /* 0x000000040000795c */ /* 0x000fe20000300000 */
.L_x_112:
[----:B------:R-:W-:Y:S01]  /*10a40*/  SYNCS.ARRIVE.TRANS64.RED.A1T0 RZ, [UR7], RZ ;  /* 0x000000ffffff79a7 */ /* 0x000fe20008100407 */
[----:B------:R-:W-:Y:S05]  /*10a50*/  @!P0 BRA `(.L_x_113) ;  /* 0x0000000000048947 */ /* 0x000fea0003800000 */
[----:B------:R-:W-:Y:S01]  /*10a60*/  BPT.TRAP 0x1 ;  /* 0x000000040000795c */ /* 0x000fe20000300000 */
.L_x_113:
[----:B------:R-:W2:Y:S02]  /*10a70*/  SYNCS.PHASECHK.TRANS64.TRYWAIT P3, [UR50+0x344d0], R158 ;  /* 0x0344d09eff0075a7 */ /* 0x000ea40008060172 */
[----:B--2---:R-:W-:Y:S05]  /*10a80*/  @!P3 BRA `(.L_x_114) ;  /* 0x0000009400f8b947 */ /* 0x004fea0003800000 */
.L_x_373:
        /* <DEDUP_REMOVED lines=26> */
[-C--:B----4-:R-:W-:Y:S01]  /*10c30*/  FMUL R17, R12, R2.reuse ;  /* 0x000000020c117220 */ /* 0x090fe20000400000 */
[----:B------:R-:W-:Y:S02]  /*10c40*/  HADD2.F32 R12, -RZ, R8.H0_H0 ;  /* 0x20000008ff0c7230 */ /* 0x000fe40000004100 */
[----:B-----5:R-:W-:Y:S01]  /*10c50*/  FMUL R19, R19, R2 ;  /* 0x0000000213137220 */ /* 0x020fe20000400000 */
[----:B------:R-:W-:-:S02]  /*10c60*/  FFMA R17, R16, R0, R17 ;  /* 0x0000000010117223 */ /* 0x000fc40000000011 */
        /* <DEDUP_REMOVED lines=63> */
.L_x_116:
[----:B------:R-:W-:Y:S05]  /*11060*/  BSYNC B0 ;  /* 0x0000000000007941 */ /* 0x000fea0003800000 */
.L_x_115:
[----:B------:R-:W-:Y:S06]  /*11070*/  BAR.SYNC.DEFER_BLOCKING 0x1, 0x80 ;  /* 0x0042000000007b1d */ /* 0x000fec0000010000 */
[----:B------:R-:W-:Y:S05]  /*11080*/  @!P0 BRA `(.L_x_117) ;  /* 0x0000000000048947 */ /* 0x000fea0003800000 */
[----:B------:R-:W-:Y:S01]  /*11090*/  BPT.TRAP 0x1 ;  /* 0x000000040000795c */ /* 0x000fe20000300000 */
.L_x_117:
[----:B------:R-:W-:Y:S01]  /*110a0*/  SYNCS.ARRIVE.TRANS64.RED.A1T0 RZ, [UR8], RZ ;  /* 0x000000ffffff79a7 */ /* 0x000fe20008100408 */
[----:B------:R-:W-:Y:S05]  /*110b0*/  @!P0 BRA `(.L_x_118) ;  /* 0x0000000000048947 */ /* 0x000fea0003800000 */
[----:B------:R-:W-:Y:S01]  /*110c0*/  BPT.TRAP 0x1 ;  /* 0x000000040000795c */ /* 0x000fe20000300000 */
.L_x_118:
[----:B------:R-:W2:Y:S02]  /*110d0*/  SYNCS.PHASECHK.TRANS64.TRYWAIT P3, [UR50+0x344d8], R158 ;  /* 0x0344d89eff0075a7 */ /* 0x000ea40008060172 */
[----:B--2---:R-:W-:Y:S05]  /*110e0*/  @!P3 BRA `(.L_x_119) ;  /* 0x000000900078b947 */ /* 0x004fea0003800000 */
.L_x_374:
        /* <DEDUP_REMOVED lines=77> */
.L_x_121:
[----:B------:R-:W-:Y:S05]  /*115c0*/  BSYNC B0 ;  /* 0x0000000000007941 */ /* 0x000fea0003800000 */
.L_x_120:
[----:B------:R-:W-:Y:S06]  /*115d0*/  BAR.SYNC.DEFER_BLOCKING 0x1, 0x80 ;  /* 0x0042000000007b1d */ /* 0x000fec0000010000 */
[----:B------:R-:W-:Y:S05]  /*115e0*/  @!P0 BRA `(.L_x_122) ;  /* 0x0000000000048947 */ /* 0x000fea0003800000 */
[----:B------:R-:W-:Y:S01]  /*115f0*/  BPT.TRAP 0x1 ;  /* 0x000000040000795c */ /* 0x000fe20000300000 */
.L_x_122:
[----:B------:R-:W-:Y:S01]  /*11600*/  SYNCS.ARRIVE.TRANS64.RED.A1T0 RZ, [UR9], RZ ;  /* 0x000000ffffff79a7 */ /* 0x000fe20008100409 */
[----:B------:R-:W-:Y:S05]  /*11610*/  @!P0 BRA `(.L_x_123) ;  /* 0x0000000000048947 */ /* 0x000fea0003800000 */
[----:B------:R-:W-:Y:S01]  /*11620*/  BPT.TRAP 0x1 ;  /* 0x000000040000795c */ /* 0x000fe20000300000 */
.L_x_123:
[----:B------:R-:W2:Y:S02]  /*11630*/  SYNCS.PHASECHK.TRANS64.TRYWAIT P3, [UR50+0x344c0], R20 ;  /* 0x0344c014ff0075a7 */ /* 0x000ea40008060172 */
[----:B--2---:R-:W-:Y:S05]  /*11640*/  @!P3 BRA `(.L_x_124) ;  /* 0x0000008c0038b947 */ /* 0x004fea0003800000 */
.L_x_375:
        /* <DEDUP_REMOVED lines=93> */
.L_x_126:
[----:B------:R-:W-:Y:S05]  /*11c20*/  BSYNC B0 ;  /* 0x0000000000007941 */ /* 0x000fea0003800000 */
.L_x_125:
[----:B------:R-:W-:Y:S06]  /*11c30*/  BAR.SYNC.DEFER_BLOCKING 0x1, 0x80 ;  /* 0x0042000000007b1d */ /* 0x000fec0000010000 */
[----:B------:R-:W-:Y:S05]  /*11c40*/  @!P0 BRA `(.L_x_127) ;  /* 0x0000000000048947 */ /* 0x000fea0003800000 */
[----:B------:R-:W-:Y:S01]  /*11c50*/  BPT.TRAP 0x1 ;  /* 0x000000040000795c */ /* 0x000fe20000300000 */
.L_x_127:
[----:B------:R-:W-:Y:S01]  /*11c60*/  SYNCS.ARRIVE.TRANS64.RED.A1T0 RZ, [UR10], RZ ;  /* 0x000000ffffff79a7 */ /* 0x000fe2000810040a */
[----:B------:R-:W-:Y:S05]  /*11c70*/  @!P0 BRA `(.L_x_128) ;  /* 0x0000000000048947 */ /* 0x000fea0003800000 */
[----:B------:R-:W-:Y:S01]  /*11c80*/  BPT.TRAP 0x1 ;  /* 0x000000040000795c */ /* 0x000fe20000300000 */
.L_x_128:
[----:B------:R-:W2:Y:S02]  /*11c90*/  SYNCS.PHASECHK.TRANS64.TRYWAIT P3, [UR50+0x344c8], R20 ;  /* 0x0344c814ff0075a7 */ /* 0x000ea40008060172 */
[----:B--2---:R-:W-:Y:S05]  /*11ca0*/  @!P3 BRA `(.L_x_129) ;  /* 0x0000008400b8b947 */ /* 0x004fea0003800000 */
.L_x_376:
        /* <DEDUP_REMOVED lines=77> */
.L_x_131:
[----:B------:R-:W-:Y:S05]  /*12180*/  BSYNC B0 ;  /* 0x0000000000007941 */ /* 0x000fea0003800000 */
.L_x_130:
[----:B------:R-:W-:Y:S06]  /*12190*/  BAR.SYNC.DEFER_BLOCKING 0x1, 0x80 ;  /* 0x0042000000007b1d */ /* 0x000fec0000010000 */
[----:B------:R-:W-:Y:S05]  /*121a0*/  @!P0 BRA `(.L_x_132) ;  /* 0x0000000000048947 */ /* 0x000fea0003800000 */
[----:B------:R-:W-:Y:S01]  /*121b0*/  BPT.TRAP 0x1 ;  /* 0x000000040000795c */ /* 0x000fe20000300000 */
.L_x_132:
[----:B------:R-:W-:Y:S01]  /*121c0*/  SYNCS.ARRIVE.TRANS64.RED.A1T0 RZ, [UR7], RZ ;  /* 0x000000ffffff79a7 */ /* 0x000fe20008100407 */
[----:B------:R-:W-:Y:S05]  /*121d0*/  @!P0 BRA `(.L_x_133) ;  /* 0x0000000000048947 */ /* 0x000fea0003800000 */
[----:B------:R-:W-:Y:S01]  /*121e0*/  BPT.TRAP 0x1 ;  /* 0x000000040000795c */ /* 0x000fe20000300000 */
.L_x_133:
[----:B------:R-:W2:Y:S02]  /*121f0*/  SYNCS.PHASECHK.TRANS64.TRYWAIT P3, [UR50+0x344d0], R20 ;  /* 0x0344d014ff0075a7 */ /* 0x000ea40008060172 */
[----:B--2---:R-:W-:Y:S05]  /*12200*/  @!P3 BRA `(.L_x_134) ;  /* 0x000000800078b947 */ /* 0x004fea0003800000 */
.L_x_377:
        /* <DEDUP_REMOVED lines=17> */
[----:B------:R-:W-:Y:S04]  /*12320*/  @P1 LDSM.16.MT88.4 R8, [R3+0x32000] ;  /* 0x032000000308183b */ /* 0x000fe80000004200 */
[----:B------:R-:W1:Y:S01]  /*12330*/  @P1 LDSM.16.MT88.4 R4, [R3+0x32800] ;  /* 0x032800000304183b */ /* 0x000e620000004200 */
[----:B------:R-:W-:Y:S05]  /*12340*/  WARPSYNC.ALL ;  /* 0x0000000000007948 */ /* 0x000fea0003800000 */
[----:B------:R-:W-:Y:S01]  /*12350*/  BSSY B0, `(.L_x_135) ;  /* 0x0000049000007945 */ /* 0x000fe20003800000 */
[----:B-1----:R-:W-:-:S02]  /*12360*/  HADD2.F32 R32, -RZ, R7.H0_H0 ;  /* 0x20000007ff207230 */ /* 0x002fc40000004100 */
[----:B------:R-:W-:Y:S02]  /*12370*/  HADD2.F32 R34, -RZ, R7.H1_H1 ;  /* 0x30000007ff227230 */ /* 0x000fe40000004100 */
[-C--:B--2---:R-:W-:Y:S01]  /*12380*/  FMUL R13, R13, R2.reuse ;  /* 0x000000020d0d7220 */ /* 0x084fe20000400000 */
[-C--:B---3--:R-:W-:Y:S01]  /*12390*/  FMUL R15, R15, R2.reuse ;  /* 0x000000020f0f7220 */ /* 0x088fe20000400000 */
[-C--:B----4-:R-:W-:Y:S01]  /*123a0*/  FMUL R17, R17, R2.reuse ;  /* 0x0000000211117220 */ /* 0x090fe20000400000 */
[-C--:B-----5:R-:W-:Y:S01]  /*123b0*/  FMUL R19, R19, R2.reuse ;  /* 0x0000000213137220 */ /* 0x0a0fe20000400000 */
[-C--:B------:R-:W-:Y:S01]  /*123c0*/  FMUL R21, R21, R2.reuse ;  /* 0x0000000215157220 */ /* 0x080fe20000400000 */
[-C--:B------:R-:W-:Y:S01]  /*123d0*/  FMUL R25, R25, R2.reuse ;  /* 0x0000000219197220 */ /* 0x080fe20000400000 */
[-C--:B------:R-:W-:Y:S01]  /*123e0*/  FMUL R27, R27, R2.reuse ;  /* 0x000000021b1b7220 */ /* 0x080fe20000400000 */
[-C--:B------:R-:W-:Y:S01]  /*123f0*/  FMUL R29, R29, R2.reuse ;  /* 0x000000021d1d7220 */ /* 0x080fe20000400000 */
[----:B------:R-:W-:Y:S01]  /*12400*/  FMUL R31, R30, R2 ;  /* 0x000000021e1f7220 */ /* 0x000fe20000400000 */
[----:B------:R-:W-:-:S02]  /*12410*/  HADD2.F32 R30, -RZ, R5.H0_H0 ;  /* 0x20000005ff1e7230 */ /* 0x000fc40000004100 */
[-C--:B------:R-:W-:Y:S01]  /*12420*/  FMUL R33, R28, R2.reuse ;  /* 0x000000021c217220 */ /* 0x080fe20000400000 */
[--C-:B------:R-:W-:Y:S02]  /*12430*/  HADD2.F32 R28, -RZ, R4.reuse.H1_H1 ;  /* 0x30000004ff1c7230 */ /* 0x100fe40000004100 */
[-C--:B------:R-:W-:Y:S01]  /*12440*/  FMUL R35, R26, R2.reuse ;  /* 0x000000021a237220 */ /* 0x080fe20000400000 */
[----:B------:R-:W-:Y:S02]  /*12450*/  HADD2.F32 R26, -RZ, R4.H0_H0 ;  /* 0x20000004ff1a7230 */ /* 0x000fe40000004100 */
[----:B------:R-:W-:Y:S01]  /*12460*/  FMUL R37, R12, R2 ;  /* 0x000000020c257220 */ /* 0x000fe20000400000 */
[----:B------:R-:W-:Y:S02]  /*12470*/  HADD2.F32 R12, -RZ, R8.H0_H0 ;  /* 0x20000008ff0c7230 */ /* 0x000fe40000004100 */
[-C--:B------:R-:W-:Y:S01]  /*12480*/  FFMA R31, R26, R0.reuse, R31 ;  /* 0x000000001a1f7223 */ /* 0x080fe2000000001f */
[----:B------:R-:W-:Y:S01]  /*12490*/  FFMA R35, R30, R0, R35 ;  /* 0x000000001e237223 */ /* 0x000fe20000000023 */
[----:B------:R-:W-:Y:S01]  /*124a0*/  FMUL R39, R24, R2 ;  /* 0x0000000218277220 */ /* 0x000fe20000400000 */
[----:B------:R-:W-:-:S02]  /*124b0*/  HADD2.F32 R24, -RZ, R10.H1_H1 ;  /* 0x3000000aff187230 */ /* 0x000fc40000004100 */
[----:B------:R-:W-:Y:S01]  /*124c0*/  FFMA R13, R12, R0, R13 ;  /* 0x000000000c0d7223 */ /* 0x000fe2000000000d */
[----:B------:R-:W-:Y:S02]  /*124d0*/  HADD2.F32 R12, -RZ, R8.H1_H1 ;  /* 0x30000008ff0c7230 */ /* 0x000fe40000004100 */
[-C--:B------:R-:W-:Y:S01]  /*124e0*/  FMUL R41, R18, R2.reuse ;  /* 0x0000000212297220 */ /* 0x080fe20000400000 */
[----:B------:R-:W-:Y:S02]  /*124f0*/  HADD2.F32 R18, -RZ, R10.H0_H0 ;  /* 0x2000000aff127230 */ /* 0x000fe40000004100 */
[----:B------:R-:W-:Y:S02]  /*12500*/  HADD2.F32 R26, -RZ, R5.H1_H1 ;  /* 0x30000005ff1a7230 */ /* 0x000fe40000004100 */
[----:B------:R-:W-:Y:S01]  /*12510*/  FMUL R43, R16, R2 ;  /* 0x00000002102b7220 */ /* 0x000fe20000400000 */
[----:B------:R-:W-:Y:S02]  /*12520*/  HADD2.F32 R16, -RZ, R9.H1_H1 ;  /* 0x30000009ff107230 */ /* 0x000fe40000004100 */
[----:B------:R-:W-:Y:S01]  /*12530*/  FFMA R21, R18, R0, R21 ;  /* 0x0000000012157223 */ /* 0x000fe20000000015 */
[----:B------:R-:W-:-:S02]  /*12540*/  HADD2.F32 R18, -RZ, R11.H0_H0 ;  /* 0x2000000bff127230 */ /* 0x000fc40000004100 */
[----:B------:R-:W-:Y:S01]  /*12550*/  FMUL R45, R14, R2 ;  /* 0x000000020e2d7220 */ /* 0x000fe20000400000 */
[----:B------:R-:W-:Y:S02]  /*12560*/  HADD2.F32 R14, -RZ, R9.H0_H0 ;  /* 0x20000009ff0e7230 */ /* 0x000fe40000004100 */
[-C--:B------:R-:W-:Y:S01]  /*12570*/  FFMA R12, R12, R0.reuse, R15 ;  /* 0x000000000c0c7223 */ /* 0x080fe2000000000f */
[----:B------:R-:W-:Y:S02]  /*12580*/  HADD2.F32 R30, -RZ, R6.H1_H1 ;  /* 0x30000006ff1e7230 */ /* 0x000fe40000004100 */
[-C--:B------:R-:W-:Y:S01]  /*12590*/  FFMA R27, R18, R0.reuse, R27 ;  /* 0x00000000121b7223 */ /* 0x080fe2000000001b */
[-C--:B------:R-:W-:Y:S01]  /*125a0*/  FFMA R26, R26, R0.reuse, R37 ;  /* 0x000000001a1a7223 */ /* 0x080fe20000000025 */
[-C--:B------:R-:W-:Y:S01]  /*125b0*/  FFMA R17, R14, R0.reuse, R17 ;  /* 0x000000000e117223 */ /* 0x080fe20000000011 */
[-C--:B------:R-:W-:Y:S01]  /*125c0*/  FFMA R14, R16, R0.reuse, R19 ;  /* 0x00000000100e7223 */ /* 0x080fe20000000013 */
[----:B------:R-:W-:Y:S01]  /*125d0*/  FFMA R16, R24, R0, R25 ;  /* 0x0000000018107223 */ /* 0x000fe20000000019 */
[----:B------:R-:W-:-:S02]  /*125e0*/  HADD2.F32 R24, -RZ, R11.H1_H1 ;  /* 0x3000000bff187230 */ /* 0x000fc40000004100 */
[-C--:B------:R-:W-:Y:S01]  /*125f0*/  FFMA R43, R32, R0.reuse, R43 ;  /* 0x00000000202b7223 */ /* 0x080fe2000000002b */
[----:B------:R-:W-:Y:S02]  /*12600*/  F2FP.F16.F32.PACK_AB R12, R12, R13 ;  /* 0x0000000d0c0c723e */ /* 0x000fe400000000ff */
[----:B------:R-:W-:Y:S01]  /*12610*/  F2FP.F16.F32.PACK_AB R13, R14, R17 ;  /* 0x000000110e0d723e */ /* 0x000fe200000000ff */
[-C--:B------:R-:W-:Y:S01]  /*12620*/  FFMA R18, R24, R0.reuse, R29 ;  /* 0x0000000018127223 */ /* 0x080fe2000000001d */
[-C--:B------:R-:W-:Y:S01]  /*12630*/  FFMA R24, R28, R0.reuse, R33 ;  /* 0x000000001c187223 */ /* 0x080fe20000000021 */
[----:B------:R-:W-:Y:S01]  /*12640*/  HADD2.F32 R28, -RZ, R6.H0_H0 ;  /* 0x20000006ff1c7230 */ /* 0x000fe20000004100 */
[----:B------:R-:W-:Y:S02]  /*12650*/  F2FP.F16.F32.PACK_AB R14, R16, R21 ;  /* 0x00000015100e723e */ /* 0x000fe400000000ff */
[----:B------:R-:W-:Y:S02]  /*12660*/  F2FP.F16.F32.PACK_AB R15, R18, R27 ;  /* 0x0000001b120f723e */ /* 0x000fe400000000ff */
[-C--:B------:R-:W-:Y:S01]  /*12670*/  FFMA R39, R28, R0.reuse, R39 ;  /* 0x000000001c277223 */ /* 0x080fe20000000027 */
[-C--:B------:R-:W-:Y:S01]  /*12680*/  FFMA R28, R30, R0.reuse, R41 ;  /* 0x000000001e1c7223 */ /* 0x080fe20000000029 */
[----:B------:R-:W-:Y:S01]  /*12690*/  FFMA R30, R34, R0, R45 ;  /* 0x00000000221e7223 */ /* 0x000fe2000000002d */
[----:B------:R-:W-:Y:S01]  /*126a0*/  F2FP.F16.F32.PACK_AB R25, R26, R35 ;  /* 0x000000231a19723e */ /* 0x000fe200000000ff */
[----:B------:R1:W-:Y:S01]  /*126b0*/  STSM.16.MT88.4 [R3+0x32000], R12 ;  /* 0x0320000c03007844 */ /* 0x0003e20000004200 */
        /* <DEDUP_REMOVED lines=18> */
.L_x_136:
[----:B------:R-:W-:Y:S05]  /*127e0*/  BSYNC B0 ;  /* 0x0000000000007941 */ /* 0x000fea0003800000 */
.L_x_135:
[----:B------:R-:W-:Y:S06]  /*127f0*/  BAR.SYNC.DEFER_BLOCKING 0x1, 0x80 ;  /* 0x0042000000007b1d */ /* 0x000fec0000010000 */
[----:B------:R-:W-:Y:S05]  /*12800*/  @!P0 BRA `(.L_x_137) ;  /* 0x0000000000048947 */ /* 0x000fea0003800000 */
[----:B------:R-:W-:Y:S01]  /*12810*/  BPT.TRAP 0x1 ;  /* 0x000000040000795c */ /* 0x000fe20000300000 */
.L_x_137:
[----:B------:R-:W-:Y:S01]  /*12820*/  SYNCS.ARRIVE.TRANS64.RED.A1T0 RZ, [UR8], RZ ;  /* 0x000000ffffff79a7 */ /* 0x000fe20008100408 */
[----:B------:R-:W-:Y:S05]  /*12830*/  @!P0 BRA `(.L_x_138) ;  /* 0x0000000000048947 */ /* 0x000fea0003800000 */
[----:B------:R-:W-:Y:S01]  /*12840*/  BPT.TRAP 0x1 ;  /* 0x000000040000795c */ /* 0x000fe20000300000 */
.L_x_138:
[----:B------:R-:W2:Y:S02]  /*12850*/  SYNCS.PHASECHK.TRANS64.TRYWAIT P3, [UR50+0x344d8], R20 ;  /* 0x0344d814ff0075a7 */ /* 0x000ea40008060172 */
[----:B--2---:R-:W-:Y:S05]  /*12860*/  @!P3 BRA `(.L_x_139) ;  /* 0x0000007800f8b947 */ /* 0x004fea0003800000 */
.L_x_378:
[----:B------:R-:W-:Y:S05]  /*12870*/  @P1 WARPSYNC.ALL ;  /* 0x0000000000001948 */ /* 0x000fea0003800000 */
[----:B------:R-:W2:Y:S01]  /*12880*/  @P1 LDSM.16.MT88.4 R8, [R3+0x33000] ;  /* 0x033000000308183b */ /* 0x000ea20000004200 */
[-C--:B------:R-:W-:Y:S01]  /*12890*/  FMUL R136, R136, R2.reuse ;  /* 0x0000000288887220 */ /* 0x080fe20000400000 */
[-C--:B-1----:R-:W-:Y:S01]  /*128a0*/  FMUL R12, R137, R2.reuse ;  /* 0x00000002890c7220 */ /* 0x082fe20000400000 */
        /* <DEDUP_REMOVED lines=35> */
[--C-:B------:R-:W-:Y:S02]  /*12ae0*/  HADD2.F32 R27, -RZ, R4.reuse.H0_H0 ;  /* 0x20000004ff1b7230 */ /* 0x100fe40000004100 */
[-C--:B------:R-:W-:Y:S01]  /*12af0*/  FFMA R31, R31, R0.reuse, R146 ;  /* 0x000000001f1f7223 */ /* 0x080fe20000000092 */
[----:B------:R-:W-:Y:S02]  /*12b00*/  HADD2.F32 R29, -RZ, R4.H1_H1 ;  /* 0x30000004ff1d7230 */ /* 0x000fe40000004100 */
[-C--:B------:R-:W-:Y:S01]  /*12b10*/  FFMA R37, R37, R0.reuse, R150 ;  /* 0x0000000025257223 */ /* 0x080fe20000000096 */
[----:B------:R-:W-:Y:S02]  /*12b20*/  HADD2.F32 R5, -RZ, R5.H1_H1 ;  /* 0x30000005ff057230 */ /* 0x000fe40000004100 */
        /* <DEDUP_REMOVED lines=33> */
.L_x_141:
[----:B------:R-:W-:Y:S05]  /*12d40*/  BSYNC B0 ;  /* 0x0000000000007941 */ /* 0x000fea0003800000 */
.L_x_140:
[----:B------:R-:W-:Y:S06]  /*12d50*/  BAR.SYNC.DEFER_BLOCKING 0x1, 0x80 ;  /* 0x0042000000007b1d */ /* 0x000fec0000010000 */
[----:B------:R-:W-:Y:S05]  /*12d60*/  @!P0 BRA `(.L_x_142) ;  /* 0x0000000000048947 */ /* 0x000fea0003800000 */
[----:B------:R-:W-:Y:S01]  /*12d70*/  BPT.TRAP 0x1 ;  /* 0x000000040000795c */ /* 0x000fe20000300000 */
.L_x_142:
[----:B------:R-:W-:Y:S01]  /*12d80*/  UISETP.NE.AND UP0, UPT, UR49, 0x3, UPT ;  /* 0x000000033100788c */ /* 0x000fe2000bf05270 */
[----:B------:R-:W-:Y:S05]  /*12d90*/  SYNCS.ARRIVE.TRANS64.RED.A1T0 RZ, [UR9], RZ ;  /* 0x000000ffffff79a7 */ /* 0x000fea0008100409 */
[----:B------:R-:W-:-:S13]  /*12da0*/  PLOP3.LUT P1, PT, PT, PT, UP0, 0x80, 0x0 ;  /* 0x000000000000781c */ /* 0x000fda0003f2f008 */
[----:B------:R-:W-:Y:S05]  /*12db0*/  @!P1 BRA `(.L_x_143) ;  /* 0x0000000000049947 */ /* 0x000fea0003800000 */
[----:B------:R-:W-:Y:S01]  /*12dc0*/  BPT.TRAP 0x1 ;  /* 0x000000040000795c */ /* 0x000fe20000300000 */
.L_x_143:
[C---:B------:R-:W-:Y:S02]  /*12dd0*/  R2UR UR4, R22.reuse ;  /* 0x00000000160472ca */ /* 0x040fe400000e0000 */
[----:B------:R-:W-:Y:S02]  /*12de0*/  SHF.L.U32 R0, R23, 0x1f, RZ ;  /* 0x0000001f17007819 */ /* 0x000fe400000006ff */
[----:B------:R-:W-:-:S09]  /*12df0*/  LEA R19, R22, UR50, 0x4 ;  /* 0x0000003216137c11 */ /* 0x000fd2000f8e20ff */
[----:B------:R-:W-:-:S09]  /*12e00*/  ULEA UR4, UR4, UR50, 0x3 ;  /* 0x0000003204047291 */ /* 0x000fd2000f8e183f */
[----:B------:R-:W2:Y:S02]  /*12e10*/  SYNCS.PHASECHK.TRANS64.TRYWAIT P2, [UR4+0x34400], R0 ;  /* 0x03440000ff0075a7 */ /* 0x000ea40008040144 */
[----:B--2---:R-:W-:Y:S05]  /*12e20*/  @!P2 BRA `(.L_x_144) ;  /* 0x0000007400a0a947 */ /* 0x004fea0003800000 */
.L_x_379:
[----:B------:R-:W2:Y:S01]  /*12e30*/  LDS.128 R16, [R19+0x34530] ;  /* 0x0345300013107984 */ /* 0x000ea20000000c00 */
        /* <DEDUP_REMOVED lines=8> */
.L_x_145:
[----:B------:R-:W-:Y:S01]  /*12ec0*/  UIADD3 UR4, UR4, 0x34440, URZ ;  /* 0x0003444004047890 */ /* 0x000fe2000fffe03f */
[----:B--2---:R-:W-:Y:S01]  /*12ed0*/  ISETP.NE.AND P3, PT, R19, RZ, PT ;  /* 0x000000ff1300720c */ /* 0x004fe20003f65270 */
[----:B------:R-:W-:Y:S01]  /*12ee0*/  VIADD R22, R22, 0x1 ;  /* 0x0000000116167836 */ /* 0x000fe20000000000 */
[----:B------:R-:W-:Y:S01]  /*12ef0*/  MOV R19, RZ ;  /* 0x000000ff00137202 */ /* 0x000fe20000000f00 */
[----:B------:R-:W-:-:S03]  /*12f00*/  UPRMT UR4, UR56, 0x654, UR4 ;  /* 0x0000065438047896 */ /* 0x000fc60008000004 */
[----:B------:R-:W-:-:S04]  /*12f10*/  ISETP.NE.AND P2, PT, R22, 0x8, PT ;  /* 0x000000081600780c */ /* 0x000fc80003f45270 */
[----:B-1----:R-:W-:Y:S02]  /*12f20*/  SEL R0, RZ, 0x1, P2 ;  /* 0x00000001ff007807 */ /* 0x002fe40001000000 */
[----:B---3--:R-:W-:Y:S01]  /*12f30*/  SYNCS.ARRIVE.TRANS64.RED.A1T0 RZ, [UR4], RZ ;  /* 0x000000ffffff79a7 */ /* 0x008fe20008100404 */
[----:B------:R-:W-:Y:S02]  /*12f40*/  SEL R22, R22, RZ, P2 ;  /* 0x000000ff16167207 */ /* 0x000fe40001000000 */
[----:B------:R-:W-:Y:S01]  /*12f50*/  LOP3.LUT R23, R23, R0, RZ, 0x3c, !PT ;  /* 0x0000000017177212 */ /* 0x000fe200078e3cff */
[----:B------:R-:W-:Y:S06]  /*12f60*/  @!P3 BRA `(.L_x_146) ;  /* 0x0000000000b0b947 */ /* 0x000fec0003800000 */
[----:B------:R-:W1:Y:S02]  /*12f70*/  LDC.64 R2, c[0x0][0x290] ;  /* 0x0000a400ff027b82 */ /* 0x000e640000000a00 */
[----:B-1----:R-:W-:-:S06]  /*12f80*/  IMAD.WIDE R2, R18, 0xc, R2 ;  /* 0x0000000c12027825 */ /* 0x002fcc00078e0202 */
[----:B------:R-:W2:Y:S02]  /*12f90*/  LDG.E R2, desc[UR38][R2.64+0x8] ;  /* 0x0000082602027981 */ /* 0x000ea4000c1e1900 */
[----:B--2---:R-:W-:-:S13]  /*12fa0*/  R2UR UR4, R2 ;  /* 0x00000000020472ca */ /* 0x004fda00000e0000 */
[----:B------:R-:W-:-:S04]  /*12fb0*/  UIADD3 UR4, UR4, 0x7f, URZ ;  /* 0x0000007f04047890 */ /* 0x000fc8000fffe03f */
[----:B------:R-:W-:-:S04]  /*12fc0*/  USHF.R.S32.HI UR5, URZ, 0x1f, UR4 ;  /* 0x0000001f3f057899 */ /* 0x000fc80008011404 */
[----:B------:R-:W-:-:S04]  /*12fd0*/  ULEA.HI UR5, UR5, UR4, URZ, 0x7 ;  /* 0x0000000405057291 */ /* 0x000fc8000f8f383f */
[----:B------:R-:W-:-:S04]  /*12fe0*/  USHF.R.S32.HI UR5, URZ, 0x7, UR5 ;  /* 0x000000073f057899 */ /* 0x000fc80008011405 */
[----:B------:R-:W-:-:S04]  /*12ff0*/  UIADD3 UR41, UR41, UR5, URZ ;  /* 0x0000000529297290 */ /* 0x000fc8000fffe03f */
[----:B------:R-:W-:Y:S02]  /*13000*/  USHF.R.U32.HI UR4, URZ, 0x2, UR41 ;  /* 0x000000023f047899 */ /* 0x000fe40008011629 */
[----:B------:R-:W-:Y:S02]  /*13010*/  UISETP.GT.U32.AND UP0, UPT, UR41, 0x3, UPT ;  /* 0x000000032900788c */ /* 0x000fe4000bf04070 */
[----:B------:R-:W-:Y:S02]  /*13020*/  ULOP3.LUT UR4, UR4, 0x1, URZ, 0xc0, !UPT ;  /* 0x0000000104047892 */ /* 0x000fe4000f8ec03f */
[----:B------:R-:W-:Y:S02]  /*13030*/  UISETP.LT.U32.AND UP0, UPT, UR5, 0x4, UP0 ;  /* 0x000000040500788c */ /* 0x000fe40008701070 */
[----:B------:R-:W-:-:S04]  /*13040*/  UISETP.NE.U32.AND UP1, UPT, UR4, 0x1, UPT ;  /* 0x000000010400788c */ /* 0x000fc8000bf25070 */
[----:B------:R-:W-:Y:S02]  /*13050*/  UISETP.GT.U32.AND UP1, UPT, UR5, 0x3, !UP1 ;  /* 0x000000030500788c */ /* 0x000fe4000cf24070 */
[----:B------:R-:W-:Y:S02]  /*13060*/  USEL UR5, URZ, 0x1, !UP0 ;  /* 0x000000013f057887 */ /* 0x000fe4000c000000 */
[----:B------:R-:W-:-:S04]  /*13070*/  USEL UR4, URZ, 0x1, !UP1 ;  /* 0x000000013f047887 */ /* 0x000fc8000c800000 */
[----:B------:R-:W-:Y:S01]  /*13080*/  ULOP3.LUT UR42, UR4, UR42, UR5, 0x96, !UPT ;  /* 0x0000002a042a7292 */ /* 0x000fe2000f8e9605 */
[----:B------:R-:W-:Y:S11]  /*13090*/  @!P1 BRA `(.L_x_147) ;  /* 0x0000000000049947 */ /* 0x000ff60003800000 */
[----:B------:R-:W-:Y:S01]  /*130a0*/  BPT.TRAP 0x1 ;  /* 0x000000040000795c */ /* 0x000fe20000300000 */
.L_x_147:
[C---:B------:R-:W-:Y:S02]  /*130b0*/  R2UR UR4, R22.reuse ;  /* 0x00000000160472ca */ /* 0x040fe400000e0000 */
[----:B------:R-:W-:Y:S02]  /*130c0*/  SHF.L.U32 R2, R23, 0x1f, RZ ;  /* 0x0000001f17027819 */ /* 0x000fe400000006ff */
[----:B------:R-:W-:-:S09]  /*130d0*/  LEA R0, R22, UR50, 0x4 ;  /* 0x0000003216007c11 */ /* 0x000fd2000f8e20ff */
[----:B------:R-:W-:-:S09]  /*130e0*/  ULEA UR4, UR4, UR50, 0x3 ;  /* 0x0000003204047291 */ /* 0x000fd2000f8e183f */
[----:B------:R-:W1:Y:S02]  /*130f0*/  SYNCS.PHASECHK.TRANS64.TRYWAIT P2, [UR4+0x34400], R2 ;  /* 0x03440002ff0075a7 */ /* 0x000e640008040144 */
[----:B-1----:R-:W-:Y:S05]  /*13100*/  @!P2 BRA `(.L_x_148) ;  /* 0x000000740000a947 */ /* 0x002fea0003800000 */
.L_x_380:
[----:B------:R2:W3:Y:S01]  /*13110*/  LDS.128 R16, [R0+0x34530] ;  /* 0x0345300000107984 */ /* 0x0004e20000000c00 */
[----:B------:R-:W-:Y:S01]  /*13120*/  @!PT LDS RZ, [RZ] ;  /* 0x00000000fffff984 */ /* 0x000fe20000000800 */
[----:B------:R-:W-:Y:S01]  /*13130*/  @!PT LDS RZ, [RZ] ;  /* 0x00000000fffff984 */ /* 0x000fe20000000800 */
[----:B------:R-:W-:Y:S01]  /*13140*/  @!PT LDS RZ, [RZ] ;  /* 0x00000000fffff984 */ /* 0x000fe20000000800 */
[----:B------:R-:W-:Y:S01]  /*13150*/  @!PT LDS RZ, [RZ] ;  /* 0x00000000fffff984 */ /* 0x000fe20000000800 */
[----:B------:R4:W-:Y:S06]  /*13160*/  MEMBAR.ALL.CTA ;  /* 0x0000000000007992 */ /* 0x0009ec0000008000 */
[----:B----4-:R-:W4:Y:S01]  /*13170*/  FENCE.VIEW.ASYNC.S ;  /* 0x00000000000073c6 */ /* 0x010f220000000000 */
[----:B--2---:R-:W-:Y:S05]  /*13180*/  @!P1 BRA `(.L_x_149) ;  /* 0x0000000000049947 */ /* 0x004fea0003800000 */
[----:B------:R-:W-:Y:S01]  /*13190*/  BPT.TRAP 0x1 ;  /* 0x000000040000795c */ /* 0x000fe20000300000 */
.L_x_149:
[----:B------:R-:W-:Y:S01]  /*131a0*/  UIADD3 UR4, UR4, 0x34440, URZ ;  /* 0x0003444004047890 */ /* 0x000fe2000fffe03f */
[----:B------:R-:W-:Y:S01]  /*131b0*/  VIADD R22, R22, 0x1 ;  /* 0x0000000116167836 */ /* 0x000fe20000000000 */
[----:B------:R-:W-:Y:S02]  /*131c0*/  ULOP3.LUT UR41, UR41, 0x3, URZ, 0xc0, !UPT ;  /* 0x0000000329297892 */ /* 0x000fe4000f8ec03f */
[----:B------:R-:W-:Y:S02]  /*131d0*/  UPRMT UR4, UR56, 0x654, UR4 ;  /* 0x0000065438047896 */ /* 0x000fe40008000004 */
[----:B------:R-:W-:-:S04]  /*131e0*/  ISETP.NE.AND P1, PT, R22, 0x8, PT ;  /* 0x000000081600780c */ /* 0x000fc80003f25270 */
[----:B------:R-:W-:Y:S02]  /*131f0*/  SEL R0, RZ, 0x1, P1 ;  /* 0x00000001ff007807 */ /* 0x000fe40000800000 */
[----:B------:R-:W-:Y:S01]  /*13200*/  SEL R22, R22, RZ, P1 ;  /* 0x000000ff16167207 */ /* 0x000fe20000800000 */
[----:B----4-:R-:W-:Y:S01]  /*13210*/  SYNCS.ARRIVE.TRANS64.RED.A1T0 RZ, [UR4], RZ ;  /* 0x000000ffffff79a7 */ /* 0x010fe20008100404 */
[----:B------:R-:W-:-:S07]  /*13220*/  LOP3.LUT R23, R23, R0, RZ, 0x3c, !PT ;  /* 0x0000000017177212 */ /* 0x000fce00078e3cff */
.L_x_146:
[----:B---3--:R-:W-:Y:S02]  /*13230*/  ISETP.NE.AND P1, PT, R19, RZ, PT ;  /* 0x000000ff1300720c */ /* 0x008fe40003f25270 */
[CC--:B------:R-:W-:Y:S02]  /*13240*/  ISETP.NE.AND P2, PT, R154.reuse, R18.reuse, PT ;  /* 0x000000129a00720c */ /* 0x0c0fe40003f45270 */
[----:B------:R-:W-:-:S13]  /*13250*/  ISETP.EQ.OR P3, PT, R154, R18, !P1 ;  /* 0x000000129a00720c */ /* 0x000fda0004f62670 */
[----:B------:R-:W-:Y:S05]  /*13260*/  @P3 BRA `(.L_x_150) ;  /* 0x0000000000fc3947 */ /* 0x000fea0003800000 */
[----:B------:R-:W-:-:S13]  /*13270*/  ISETP.NE.AND P3, PT, RZ, UR43, PT ;  /* 0x0000002bff007c0c */ /* 0x000fda000bf65270 */
[----:B------:R-:W-:Y:S05]  /*13280*/  @P3 BRA `(.L_x_150) ;  /* 0x0000000000f43947 */ /* 0x000fea0003800000 */
[----:B------:R-:W2:Y:S01]  /*13290*/  S2R R0, SR_LANEID ;  /* 0x0000000000007919 */ /* 0x000ea20000000000 */
[----:B------:R-:W-:Y:S01]  /*132a0*/  ELECT P3, URZ, PT ;  /* 0x00000000003f782f */ /* 0x000fe20003860000 */
[----:B------:R-:W-:Y:S01]  /*132b0*/  BSSY B0, `(.L_x_151) ;  /* 0x000002f000007945 */ /* 0x000fe20003800000 */
[----:B--2---:R-:W-:-:S11]  /*132c0*/  SHF.L.U32 R15, R0, 0x2, RZ ;  /* 0x00000002000f7819 */ /* 0x004fd600000006ff */
[----:B------:R-:W-:Y:S05]  /*132d0*/  @!P3 BRA `(.L_x_152) ;  /* 0x0000000000b0b947 */ /* 0x000fea0003800000 */
[----:B------:R-:W-:Y:S01]  /*132e0*/  IMAD.SHL.U32 R0, R18, 0x8, RZ ;  /* 0x0000000812007824 */ /* 0x000fe200078e00ff */
[----:B-1----:R-:W-:Y:S01]  /*132f0*/  SHF.R.S32.HI R3, RZ, 0x1f, R18 ;  /* 0x0000001fff037819 */ /* 0x002fe20000011412 */
[----:B------:R-:W-:-:S03]  /*13300*/  ULDC.64 UR4, c[0x0][0x820] ;  /* 0x0002080000047ab9 */ /* 0x000fc60000000a00 */
[----:B------:R-:W-:Y:S02]  /*13310*/  SHF.L.U64.HI R8, R18, 0x3, R3 ;  /* 0x0000000312087819 */ /* 0x000fe40000010203 */
[----:B------:R-:W-:Y:S01]  /*13320*/  IADD3 R4, P3, R0, UR4, RZ ;  /* 0x0000000400047c10 */ /* 0x000fe2000ff7e0ff */
[----:B------:R-:W1:Y:S03]  /*13330*/  LDC.64 R2, c[0x0][0x290] ;  /* 0x0000a400ff027b82 */ /* 0x000e660000000a00 */
[----:B------:R-:W-:Y:S01]  /*13340*/  IADD3.X R5, R8, UR5, RZ, P3, !PT ;  /* 0x0000000508057c10 */ /* 0x000fe20009ffe4ff */
[----:B------:R-:W-:-:S05]  /*13350*/  ULDC.64 UR4, c[0x0][0x818] ;  /* 0x0002060000047ab9 */ /* 0x000fca0000000a00 */
[----:B------:R-:W2:Y:S01]  /*13360*/  LDG.E.64 R4, desc[UR38][R4.64] ;  /* 0x0000002604047981 */ /* 0x000ea2000c1e1b00 */
[----:B-1----:R-:W-:Y:S01]  /*13370*/  IMAD.WIDE R6, R18, 0xc, R2 ;  /* 0x0000000c12067825 */ /* 0x002fe200078e0202 */
[----:B------:R-:W-:Y:S02]  /*13380*/  IADD3 R2, P3, R0, UR4, RZ ;  /* 0x0000000400027c10 */ /* 0x000fe4000ff7e0ff */
[----:B------:R-:W1:Y:S02]  /*13390*/  LDS R0, [UR52+0x1c] ;  /* 0x00001c34ff007984 */ /* 0x000e640008000800 */
[----:B------:R-:W-:Y:S02]  /*133a0*/  IADD3.X R3, R8, UR5, RZ, P3, !PT ;  /* 0x0000000508037c10 */ /* 0x000fe40009ffe4ff */
[----:B------:R-:W3:Y:S04]  /*133b0*/  LDG.E R12, desc[UR38][R6.64] ;  /* 0x00000026060c7981 */ /* 0x000ee8000c1e1900 */
[----:B------:R4:W5:Y:S04]  /*133c0*/  LDG.E R13, desc[UR38][R6.64+0x4] ;  /* 0x00000426060d7981 */ /* 0x000968000c1e1900 */
[----:B------:R-:W5:Y:S01]  /*133d0*/  LDG.E.64 R2, desc[UR38][R2.64] ;  /* 0x0000002602027981 */ /* 0x000f62000c1e1b00 */
[----:B------:R-:W-:-:S03]  /*133e0*/  MOV R8, UR52 ;  /* 0x0000003400087c02 */ /* 0x000fc60008000f00 */
[----:B------:R-:W-:Y:S01]  /*133f0*/  STS [UR52+0x30], RZ ;  /* 0x000030ffff007988 */ /* 0x000fe20008000834 */
[----:B------:R-:W-:Y:S02]  /*13400*/  SHF.R.U64 R8, R8, 0x4, RZ ;  /* 0x0000000408087819 */ /* 0x000fe400000012ff */
[----:B----4-:R-:W-:-:S03]  /*13410*/  CS2R R6, SRZ ;  /* 0x0000000000067805 */ /* 0x010fc6000001ff00 */
[----:B------:R-:W-:Y:S04]  /*13420*/  STS [UR52+0x10], R8 ;  /* 0x00001008ff007988 */ /* 0x000fe80008000834 */
[----:B------:R-:W-:Y:S01]  /*13430*/  STS [UR52+0x14], R8 ;  /* 0x00001408ff007988 */ /* 0x000fe20008000834 */
[C---:B--2---:R-:W-:Y:S01]  /*13440*/  SHF.L.U64.HI R11, R4.reuse, 0x1, R5 ;  /* 0x00000001040b7819 */ /* 0x044fe20000010205 */
[----:B------:R-:W-:-:S03]  /*13450*/  IMAD.SHL.U32 R10, R4, 0x2, RZ ;  /* 0x00000002040a7824 */ /* 0x000fc600078e00ff */
[----:B------:R-:W-:Y:S02]  /*13460*/  LOP3.LUT R11, R11, 0x1fffffff, RZ, 0xc0, !PT ;  /* 0x1fffffff0b0b7812 */ /* 0x000fe400078ec0ff */
[----:B------:R-:W-:Y:S02]  /*13470*/  LOP3.LUT R10, R10, 0xfffffffe, RZ, 0xc0, !PT ;  /* 0xfffffffe0a0a7812 */ /* 0x000fe400078ec0ff */
[--C-:B------:R-:W-:Y:S02]  /*13480*/  SHF.R.U32.HI R5, RZ, 0x4, R11.reuse ;  /* 0x00000004ff057819 */ /* 0x100fe4000001160b */
[----:B------:R-:W-:Y:S02]  /*13490*/  SHF.R.U64 R10, R10, 0x4, R11 ;  /* 0x000000040a0a7819 */ /* 0x000fe4000000120b */
[----:B-1----:R-:W-:-:S03]  /*134a0*/  LOP3.LUT R0, R0, 0xf, R5, 0xb8, !PT ;  /* 0x0000000f00007812 */ /* 0x002fc600078eb805 */
[----:B------:R-:W-:Y:S04]  /*134b0*/  STS [UR52+0xc], R10 ;  /* 0x00000c0aff007988 */ /* 0x000fe80008000834 */
[----:B------:R-:W-:Y:S01]  /*134c0*/  STS [UR52+0x1c], R0 ;  /* 0x00001c00ff007988 */ /* 0x000fe20008000834 */
[----:B---3--:R-:W-:-:S03]  /*134d0*/  IADD3 R4, R12, -0x1, RZ ;  /* 0xffffffff0c047810 */ /* 0x008fc60007ffe0ff */
[----:B------:R-:W1:Y:S04]  /*134e0*/  LDS R5, [UR52+0x1c] ;  /* 0x00001c34ff057984 */ /* 0x000e680008000800 */
[----:B-----5:R-:W-:Y:S01]  /*134f0*/  STS.64 [UR52], R2 ;  /* 0x00000002ff007988 */ /* 0x020fe20008000a34 */
[----:B-1----:R-:W-:-:S05]  /*13500*/  LOP3.LUT R5, R5, 0xf0, RZ, 0xb8, !PT ;  /* 0x000000f005057812 */ /* 0x002fca00078eb8ff */
[----:B------:R1:W-:Y:S04]  /*13510*/  STS [UR52+0x1c], R5 ;  /* 0x00001c05ff007988 */ /* 0x0003e80008000834 */
[----:B------:R-:W2:Y:S01]  /*13520*/  LDS R9, [UR52+0x1c] ;  /* 0x00001c34ff097984 */ /* 0x000ea20008000800 */
[----:B-1----:R-:W-:-:S05]  /*13530*/  VIADD R5, R13, 0xffffffff ;  /* 0xffffffff0d057836 */ /* 0x002fca0000000000 */
[----:B------:R-:W-:Y:S01]  /*13540*/  STS.128 [UR52+0x20], R4 ;  /* 0x00002004ff007988 */ /* 0x000fe20008000c34 */
[----:B--2---:R-:W-:-:S05]  /*13550*/  LOP3.LUT R9, R9, 0xf00, RZ, 0xb8, !PT ;  /* 0x00000f0009097812 */ /* 0x004fca00078eb8ff */
[----:B------:R-:W-:Y:S04]  /*13560*/  STS.64 [UR52+0x18], R8 ;  /* 0x00001808ff007988 */ /* 0x000fe80008000a34 */
[----:B------:R-:W1:Y:S02]  /*13570*/  LDS R14, [UR52+0x1c] ;  /* 0x00001c34ff0e7984 */ /* 0x000e640008000800 */
[----:B-1----:R-:W-:-:S05]  /*13580*/  LOP3.LUT R0, R14, 0xf000, RZ, 0xb8, !PT ;  /* 0x0000f0000e007812 */ /* 0x002fca00078eb8ff */
[----:B------:R2:W-:Y:S02]  /*13590*/  STS [UR52+0x1c], R0 ;  /* 0x00001c00ff007988 */ /* 0x0005e40008000834 */
.L_x_152:
[----:B------:R-:W-:Y:S05]  /*135a0*/  BSYNC B0 ;  /* 0x0000000000007941 */ /* 0x000fea0003800000 */
.L_x_151:
[----:B------:R-:W-:Y:S01]  /*135b0*/  NOP ;  /* 0x0000000000007918 */ /* 0x000fe20000000000 */
[----:B------:R3:W4:Y:S01]  /*135c0*/  LDS R5, [R15+UR52] ;  /* 0x000000340f057984 */ /* 0x0007220008000800 */
[----:B------:R-:W-:Y:S02]  /*135d0*/  ELECT P3, URZ, PT ;  /* 0x00000000003f782f */ /* 0x000fe40003860000 */
[----:B-1----:R-:W-:Y:S01]  /*135e0*/  IADD3 R2, P4, R15, UR36, RZ ;  /* 0x000000240f027c10 */ /* 0x002fe2000ff9e0ff */
[----:B------:R-:W-:Y:S03]  /*135f0*/  BSSY B0, `(.L_x_153) ;  /* 0x0000005000007945 */ /* 0x000fe60003800000 */
[----:B------:R-:W-:-:S07]  /*13600*/  IADD3.X R3, RZ, UR37, RZ, P4, !PT ;  /* 0x00000025ff037c10 */ /* 0x000fce000a7fe4ff */
[----:B---3--:R-:W-:Y:S05]  /*13610*/  @!P3 BRA `(.L_x_154) ;  /* 0x000000000008b947 */ /* 0x008fea0003800000 */
[----:B------:R0:W-:Y:S01]  /*13620*/  UTMACMDFLUSH ;  /* 0x00000000000079b7 */ /* 0x0001e20000000000 */
[----:B------:R-:W-:-:S04]  /*13630*/  DEPBAR.LE SB0, 0x0 ;  /* 0x000080000000791a */ /* 0x000fc80000000000 */
.L_x_154:
[----:B------:R-:W-:Y:S05]  /*13640*/  BSYNC B0 ;  /* 0x0000000000007941 */ /* 0x000fea0003800000 */
.L_x_153:
[----:B----4-:R3:W5:Y:S02]  /*13650*/  ATOMG.E.EXCH.STRONG.GPU PT, RZ, [R2], R5 ;  /* 0x0000000502ff73a8 */ /* 0x01076400041ee100 */
.L_x_150:
[----:B------:R-:W-:-:S04]  /*13660*/  DEPBAR.LE SB0, 0x0 ;  /* 0x000080000000791a */ /* 0x000fc80000000000 */
[----:B------:R-:W-:Y:S05]  /*13670*/  @!P0 BRA `(.L_x_155) ;  /* 0x0000000000048947 */ /* 0x000fea0003800000 */
[----:B------:R-:W-:Y:S01]  /*13680*/  BPT.TRAP 0x1 ;  /* 0x000000040000795c */ /* 0x000fe20000300000 */
.L_x_155:
[----:B--2---:R-:W-:Y:S01]  /*13690*/  IMAD.U32 R0, RZ, RZ, UR53 ;  /* 0x00000035ff007e24 */ /* 0x004fe2000f8e00ff */
[----:B-----5:R-:W-:Y:S01]  /*136a0*/  SYNCS.ARRIVE.TRANS64.RED.A1T0 RZ, [UR10], RZ ;  /* 0x000000ffffff79a7 */ /* 0x020fe2000810040a */
[----:B---3--:R-:W-:Y:S02]  /*136b0*/  SEL R5, RZ, 0x1, !P2 ;  /* 0x00000001ff057807 */ /* 0x008fe40005000000 */
[----:B------:R-:W-:Y:S01]  /*136c0*/  LOP3.LUT R152, R152, 0x1, RZ, 0x3c, !PT ;  /* 0x0000000198987812 */ /* 0x000fe200078e3cff */
[----:B------:R2:W-:Y:S01]  /*136d0*/  SYNCS.ARRIVE.TRANS64.A1T0 RZ, [R0+UR51], RZ ;  /* 0x000000ff00ff79a7 */ /* 0x0005e20008100033 */
[----:B------:R-:W-:Y:S05]  /*136e0*/  @P1 BRA `(.L_x_156) ;  /* 0xffffff0000d41947 */ /* 0x000fea000383ffff */
[----:B------:R-:W-:Y:S05]  /*136f0*/  EXIT ;  /* 0x000000000000794d */ /* 0x000fea0003800000 */
.L_x_23:
[----:B------:R-:W-:-:S08]  /*13700*/  NOP ;  /* 0x0000000000007918 */ /* 0x000fd00000000000 */
[----:B----45:R-:W1:-:S00]  /*13710*/  USETMAXREG.DEALLOC.CTAPOOL 0x28 ;  /* 0x00000028000079c8 */ /* 0x030e4000080e0500 */
[----:B------:R-:W-:-:S06]  /*13720*/  UISETP.NE.AND UP1, UPT, UR43, 0x3, UPT ;  /* 0x000000032b00788c */ /* 0x000fcc000bf25270 */
[----:B------:R-:W-:-:S13]  /*13730*/  PLOP3.LUT P1, PT, PT, PT, UP1, 0x80, 0x0 ;  /* 0x000000000000781c */ /* 0x000fda0003f2f018 */
[----:B-1----:R-:W-:Y:S05]  /*13740*/  @!P1 BRA `(.L_x_157) ;  /* 0x0000004000749947 */ /* 0x002fea0003800000 */
[----:B------:R-:W-:-:S13]  /*13750*/  ISETP.NE.AND P0, PT, RZ, UR43, PT ;  /* 0x0000002bff007c0c */ /* 0x000fda000bf05270 */
[----:B------:R-:W-:Y:S05]  /*13760*/  @!P0 BRA `(.L_x_158) ;  /* 0x0000002400ac8947 */ /* 0x000fea0003800000 */
[----:B------:R-:W-:-:S06]  /*13770*/  UISETP.NE.AND UP0, UPT, UR43, 0x2, UPT ;  /* 0x000000022b00788c */ /* 0x000fcc000bf05270 */
[----:B------:R-:W-:-:S13]  /*13780*/  PLOP3.LUT P0, PT, PT, PT, UP0, 0x80, 0x0 ;  /* 0x000000000000781c */ /* 0x000fda0003f0f008 */
[----:B--2---:R-:W-:Y:S05]  /*13790*/  @P0 EXIT ;  /* 0x000000000000094d */ /* 0x004fea0003800000 */
[----:B------:R-:W1:Y:S01]  /*137a0*/  S2UR UR4, SR_CTAID.Y ;  /* 0x00000000000479c3 */ /* 0x000e620000002600 */
[----:B------:R-:W-:Y:S01]  /*137b0*/  ELECT P0, URZ, PT ;  /* 0x00000000003f782f */ /* 0x000fe20003800000 */
[----:B------:R-:W-:Y:S01]  /*137c0*/  BSSY B0, `(.L_x_159) ;  /* 0x0000023000007945 */ /* 0x000fe20003800000 */
[----:B-1----:R-:W-:-:S11]  /*137d0*/  UIMAD UR4, UR4, UR60, UR57 ;  /* 0x0000003c040472a4 */ /* 0x002fd6000f8e0239 */
[----:B------:R-:W-:Y:S05]  /*137e0*/  @!P0 BRA `(.L_x_160) ;  /* 0x0000000000808947 */ /* 0x000fea0003800000 */
[----:B------:R-:W-:Y:S01]  /*137f0*/  STL.64 [R1+0x210], R18 ;  /* 0x0002101201007387 */ /* 0x000fe20000100a00 */
[----:B------:R-:W1:Y:S01]  /*13800*/  LDC.64 R14, c[0x0][0x628] ;  /* 0x00018a00ff0e7b82 */ /* 0x000e620000000a00 */
[----:B------:R-:W-:Y:S02]  /*13810*/  UMOV UR5, 0x400 ;  /* 0x0000040000057882 */ /* 0x000fe40000000000 */
[----:B------:R2:W-:Y:S01]  /*13820*/  STL.64 [R1+0x208], R16 ;  /* 0x0002081001007387 */ /* 0x0005e20000100a00 */
[----:B------:R-:W-:-:S03]  /*13830*/  ULEA UR5, UR58, UR5, 0x18 ;  /* 0x000000053a057291 */ /* 0x000fc6000f8ec03f */
[----:B------:R3:W-:Y:S01]  /*13840*/  STL [R1+0x200], R13 ;  /* 0x0002000d01007387 */ /* 0x0007e20000100800 */
[----:B------:R-:W4:Y:S08]  /*13850*/  LDC.64 R4, c[0x0][0x600] ;  /* 0x00018000ff047b82 */ /* 0x000f300000000a00 */
[----:B--2---:R-:W2:Y:S08]  /*13860*/  LDC.64 R16, c[0x0][0x610] ;  /* 0x00018400ff107b82 */ /* 0x004eb00000000a00 */
[----:B------:R-:W2:Y:S08]  /*13870*/  LDC.64 R18, c[0x0][0x618] ;  /* 0x00018600ff127b82 */ /* 0x000eb00000000a00 */
[----:B---3--:R-:W1:Y:S08]  /*13880*/  LDC.64 R12, c[0x0][0x620] ;  /* 0x00018800ff0c7b82 */ /* 0x008e700000000a00 */
[----:B------:R-:W4:Y:S01]  /*13890*/  LDC.64 R6, c[0x0][0x608] ;  /* 0x00018200ff067b82 */ /* 0x000f220000000a00 */
[----:B--2---:R2:W-:Y:S07]  /*138a0*/  STS.128 [UR5+0x34710], R16 ;  /* 0x03471010ff007988 */ /* 0x0045ee0008000c05 */
[----:B------:R-:W3:Y:S01]  /*138b0*/  LDC.64 R32, c[0x0][0x630] ;  /* 0x00018c00ff207b82 */ /* 0x000ee20000000a00 */
[----:B-1----:R1:W-:Y:S07]  /*138c0*/  STS.128 [UR5+0x34720], R12 ;  /* 0x0347200cff007988 */ /* 0x0023ee0008000c05 */
[----:B------:R-:W3:Y:S01]  /*138d0*/  LDC.64 R34, c[0x0][0x638] ;  /* 0x00018e00ff227b82 */ /* 0x000ee20000000a00 */
[----:B--2---:R2:W5:Y:S07]  /*138e0*/  LDL.LU.64 R18, [R1+0x210] ;  /* 0x0002100001127983 */ /* 0x00456e0000300a00 */
[----:B------:R-:W2:Y:S01]  /*138f0*/  LDC.64 R28, c[0x0][0x640] ;  /* 0x00019000ff1c7b82 */ /* 0x000ea20000000a00 */
[----:B------:R2:W5:Y:S04]  /*13900*/  LDL.LU.64 R16, [R1+0x208] ;  /* 0x0002080001107983 */ /* 0x0005680000300a00 */
[----:B-1----:R1:W5:Y:S03]  /*13910*/  LDL.LU R13, [R1+0x200] ;  /* 0x00020000010d7983 */ /* 0x0023660000300800 */
[----:B------:R-:W2:Y:S01]  /*13920*/  LDC.64 R30, c[0x0][0x648] ;  /* 0x00019200ff1e7b82 */ /* 0x000ea20000000a00 */
[----:B----4-:R4:W-:Y:S07]  /*13930*/  STS.128 [UR5+0x34700], R4 ;  /* 0x03470004ff007988 */ /* 0x0109ee0008000c05 */
[----:B------:R-:W1:Y:S08]  /*13940*/  LDC.64 R24, c[0x0][0x650] ;  /* 0x00019400ff187b82 */ /* 0x000e700000000a00 */
[----:B------:R-:W1:Y:S08]  /*13950*/  LDC.64 R26, c[0x0][0x658] ;  /* 0x00019600ff1a7b82 */ /* 0x000e700000000a00 */
[----:B------:R-:W1:Y:S08]  /*13960*/  LDC.64 R8, c[0x0][0x660] ;  /* 0x00019800ff087b82 */ /* 0x000e700000000a00 */
[----:B------:R-:W1:Y:S08]  /*13970*/  LDC.64 R10, c[0x0][0x668] ;  /* 0x00019a00ff0a7b82 */ /* 0x000e700000000a00 */
[----:B----4-:R-:W4:Y:S08]  /*13980*/  LDC.64 R4, c[0x0][0x670] ;  /* 0x00019c00ff047b82 */ /* 0x010f300000000a00 */
[----:B------:R-:W4:Y:S01]  /*13990*/  LDC.64 R6, c[0x0][0x678] ;  /* 0x00019e00ff067b82 */ /* 0x000f220000000a00 */
[----:B---3--:R3:W-:Y:S04]  /*139a0*/  STS.128 [UR5+0x34730], R32 ;  /* 0x03473020ff007988 */ /* 0x0087e80008000c05 */
[----:B--2---:R3:W-:Y:S04]  /*139b0*/  STS.128 [UR5+0x34740], R28 ;  /* 0x0347401cff007988 */ /* 0x0047e80008000c05 */
[----:B-1----:R3:W-:Y:S04]  /*139c0*/  STS.128 [UR5+0x34750], R24 ;  /* 0x03475018ff007988 */ /* 0x0027e80008000c05 */
[----:B------:R3:W-:Y:S04]  /*139d0*/  STS.128 [UR5+0x34760], R8 ;  /* 0x03476008ff007988 */ /* 0x0007e80008000c05 */
[----:B----4-:R3:W-:Y:S02]  /*139e0*/  STS.128 [UR5+0x34770], R4 ;  /* 0x03477004ff007988 */ /* 0x0107e40008000c05 */
.L_x_160:
[----:B------:R-:W-:Y:S05]  /*139f0*/  BSYNC B0 ;  /* 0x0000000000007941 */ /* 0x000fea0003800000 */
.L_x_159:
[----:B------:R-:W-:Y:S01]  /*13a00*/  ELECT P0, URZ, PT ;  /* 0x00000000003f782f */ /* 0x000fe20003800000 */
[----:B------:R-:W-:Y:S01]  /*13a10*/  NOP ;  /* 0x0000000000007918 */ /* 0x000fe20000000000 */
[----:B------:R-:W-:Y:S01]  /*13a20*/  ULDC UR5, c[0x0][0x884] ;  /* 0x0002210000057ab9 */ /* 0x000fe20000000800 */
[----:B------:R-:W-:Y:S01]  /*13a30*/  ULDC.64 UR8, c[0x0][0x800] ;  /* 0x0002000000087ab9 */ /* 0x000fe20000000a00 */
[----:B------:R-:W-:Y:S01]  /*13a40*/  ULEA UR4, UR5, UR4, 0x1 ;  /* 0x0000000405047291 */ /* 0x000fe2000f8e083f */
[----:B------:R-:W-:Y:S03]  /*13a50*/  BSSY B0, `(.L_x_161) ;  /* 0x0000033000007945 */ /* 0x000fe60003800000 */
[----:B------:R-:W-:-:S05]  /*13a60*/  UIMAD.WIDE UR8, UR4, 0x80, UR8 ;  /* 0x00000080040878a5 */ /* 0x000fca000f8e0208 */
[----:B------:R-:W-:Y:S07]  /*13a70*/  @!P0 BRA `(.L_x_162) ;  /* 0x0000000000c08947 */ /* 0x000fee0003800000 */
[----:B------:R-:W-:Y:S01]  /*13a80*/  ULDC.64 UR4, c[0x0][0x808] ;  /* 0x0002020000047ab9 */ /* 0x000fe20000000a00 */
[----:B------:R-:W-:Y:S01]  /*13a90*/  ULDC.64 UR6, c[0x0][0x810] ;  /* 0x0002040000067ab9 */ /* 0x000fe20000000a00 */
[----:B------:R-:W-:Y:S02]  /*13aa0*/  ISETP.NE.U32.AND P0, PT, RZ, UR4, PT ;  /* 0x00000004ff007c0c */ /* 0x000fe4000bf05070 */
[----:B------:R-:W-:Y:S02]  /*13ab0*/  ISETP.NE.U32.AND P1, PT, RZ, UR6, PT ;  /* 0x00000006ff007c0c */ /* 0x000fe4000bf25070 */
[----:B------:R-:W-:Y:S02]  /*13ac0*/  ISETP.NE.AND.EX P0, PT, RZ, UR5, PT, P0 ;  /* 0x00000005ff007c0c */ /* 0x000fe4000bf05300 */
[----:B------:R-:W-:-:S11]  /*13ad0*/  ISETP.NE.AND.EX P1, PT, RZ, UR7, PT, P1 ;  /* 0x00000007ff007c0c */ /* 0x000fd6000bf25310 */
[----:B------:R-:W-:Y:S05]  /*13ae0*/  @!P0 BRA `(.L_x_163) ;  /* 0x0000000000188947 */ /* 0x000fea0003800000 */
[----:B------:R-:W1:Y:S02]  /*13af0*/  LDC.64 R2, c[0x0][0x808] ;  /* 0x00020200ff027b82 */ /* 0x000e640000000a00 */
[----:B-1---5:R-:W-:-:S06]  /*13b00*/  IMAD.WIDE R2, R18, 0x8, R2 ;  /* 0x0000000812027825 */ /* 0x022fcc00078e0202 */
[----:B------:R-:W2:Y:S01]  /*13b10*/  LDG.E.64 R2, desc[UR38][R2.64] ;  /* 0x0000002602027981 */ /* 0x000ea2000c1e1b00 */
[----:B------:R-:W-:Y:S02]  /*13b20*/  UMOV UR4, 0x400 ;  /* 0x0000040000047882 */ /* 0x000fe40000000000 */
[----:B------:R-:W-:-:S09]  /*13b30*/  ULEA UR4, UR58, UR4, 0x18 ;  /* 0x000000043a047291 */ /* 0x000fd2000f8ec03f */
[----:B--2---:R1:W-:Y:S03]  /*13b40*/  STS.64 [UR4+0x34700], R2 ;  /* 0x03470002ff007988 */ /* 0x0043e60008000a04 */
.L_x_163:
[----:B------:R-:W-:Y:S05]  /*13b50*/  @!P1 BRA `(.L_x_162) ;  /* 0x0000000000889947 */ /* 0x000fea0003800000 */
[----:B-1----:R-:W1:Y:S02]  /*13b60*/  LDC.64 R2, c[0x0][0x810] ;  /* 0x00020400ff027b82 */ /* 0x002e640000000a00 */
[----:B-1---5:R-:W-:-:S06]  /*13b70*/  IMAD.WIDE R2, R18, 0x8, R2 ;  /* 0x0000000812027825 */ /* 0x022fcc00078e0202 */
[----:B------:R-:W2:Y:S01]  /*13b80*/  LDG.E.64 R2, desc[UR38][R2.64] ;  /* 0x0000002602027981 */ /* 0x000ea2000c1e1b00 */
[----:B------:R-:W-:Y:S01]  /*13b90*/  UMOV UR4, 0x400 ;  /* 0x0000040000047882 */ /* 0x000fe20000000000 */
[----:B---3--:R-:W-:Y:S01]  /*13ba0*/  IADD3 R4, R13, -0x1, RZ ;  /* 0xffffffff0d047810 */ /* 0x008fe20007ffe0ff */
[----:B------:R-:W-:-:S04]  /*13bb0*/  ULEA UR4, UR58, UR4, 0x18 ;  /* 0x000000043a047291 */ /* 0x000fc8000f8ec03f */
[----:B------:R-:W-:-:S05]  /*13bc0*/  UIADD3 UR5, UR4, 0x34700, URZ ;  /* 0x0003470004057890 */ /* 0x000fca000fffe03f */
[----:B------:R-:W1:Y:S01]  /*13bd0*/  LDS R0, [UR4+0x3471c] ;  /* 0x03471c04ff007984 */ /* 0x000e620008000800 */
[----:B------:R-:W-:-:S03]  /*13be0*/  MOV R8, UR5 ;  /* 0x0000000500087c02 */ /* 0x000fc60008000f00 */
[----:B------:R-:W-:Y:S01]  /*13bf0*/  STS [UR4+0x34730], RZ ;  /* 0x034730ffff007988 */ /* 0x000fe20008000804 */
[----:B------:R-:W-:-:S05]  /*13c00*/  SHF.R.U64 R8, R8, 0x4, RZ ;  /* 0x0000000408087819 */ /* 0x000fca00000012ff */
        /* <DEDUP_REMOVED lines=8> */
[----:B-1----:R-:W-:Y:S01]  /*13c90*/  LOP3.LUT R0, R0, 0xf, R5, 0xb8, !PT ;  /* 0x0000000f00007812 */ /* 0x002fe200078eb805 */
[----:B------:R-:W-:Y:S02]  /*13ca0*/  VIADD R5, R19, 0xffffffff ;  /* 0xffffffff13057836 */ /* 0x000fe40000000000 */
[----:B------:R-:W-:Y:S04]  /*13cb0*/  STS [UR4+0x3470c], R2 ;  /* 0x03470c02ff007988 */ /* 0x000fe80008000804 */
[----:B------:R-:W-:Y:S04]  /*13cc0*/  STS [UR4+0x3471c], R0 ;  /* 0x03471c00ff007988 */ /* 0x000fe80008000804 */
[----:B------:R-:W1:Y:S02]  /*13cd0*/  LDS R6, [UR4+0x3471c] ;  /* 0x03471c04ff067984 */ /* 0x000e640008000800 */
[----:B-1----:R-:W-:-:S05]  /*13ce0*/  LOP3.LUT R6, R6, 0xf0, RZ, 0xb8, !PT ;  /* 0x000000f006067812 */ /* 0x002fca00078eb8ff */
[----:B------:R1:W-:Y:S04]  /*13cf0*/  STS [UR4+0x3471c], R6 ;  /* 0x03471c06ff007988 */ /* 0x0003e80008000804 */
[----:B------:R-:W2:Y:S01]  /*13d00*/  LDS R9, [UR4+0x3471c] ;  /* 0x03471c04ff097984 */ /* 0x000ea20008000800 */
[----:B-1----:R-:W-:-:S05]  /*13d10*/  CS2R R6, SRZ ;  /* 0x0000000000067805 */ /* 0x002fca000001ff00 */
[----:B------:R-:W-:Y:S01]  /*13d20*/  STS.128 [UR4+0x34720], R4 ;  /* 0x03472004ff007988 */ /* 0x000fe20008000c04 */
[----:B--2---:R-:W-:-:S05]  /*13d30*/  LOP3.LUT R9, R9, 0xf00, RZ, 0xb8, !PT ;  /* 0x00000f0009097812 */ /* 0x004fca00078eb8ff */
[----:B------:R-:W-:Y:S04]  /*13d40*/  STS.64 [UR4+0x34718], R8 ;  /* 0x03471808ff007988 */ /* 0x000fe80008000a04 */
[----:B------:R-:W1:Y:S02]  /*13d50*/  LDS R3, [UR4+0x3471c] ;  /* 0x03471c04ff037984 */ /* 0x000e640008000800 */
[----:B-1----:R-:W-:-:S05]  /*13d60*/  LOP3.LUT R0, R3, 0xf000, RZ, 0xb8, !PT ;  /* 0x0000f00003007812 */ /* 0x002fca00078eb8ff */
[----:B------:R2:W-:Y:S02]  /*13d70*/  STS [UR4+0x3471c], R0 ;  /* 0x03471c00ff007988 */ /* 0x0005e40008000804 */
.L_x_162:
[----:B------:R-:W-:Y:S05]  /*13d80*/  BSYNC B0 ;  /* 0x0000000000007941 */ /* 0x000fea0003800000 */
.L_x_161:
[----:B--2---:R-:W2:Y:S01]  /*13d90*/  S2R R0, SR_LANEID ;  /* 0x0000000000007919 */ /* 0x004ea20000000000 */
[----:B------:R-:W-:Y:S01]  /*13da0*/  ELECT P0, URZ, PT ;  /* 0x00000000003f782f */ /* 0x000fe20003800000 */
[----:B------:R-:W-:Y:S01]  /*13db0*/  NOP ;  /* 0x0000000000007918 */ /* 0x000fe20000000000 */
[----:B------:R-:W-:Y:S11]  /*13dc0*/  BSSY B0, `(.L_x_164) ;  /* 0x0000004000007945 */ /* 0x000ff60003800000 */
[----:B------:R-:W-:Y:S05]  /*13dd0*/  @!P0 BRA `(.L_x_165) ;  /* 0x0000000000088947 */ /* 0x000fea0003800000 */
[----:B------:R0:W-:Y:S01]  /*13de0*/  UTMACMDFLUSH ;  /* 0x00000000000079b7 */ /* 0x0001e20000000000 */
[----:B------:R-:W-:-:S04]  /*13df0*/  DEPBAR.LE SB0, 0x0 ;  /* 0x000080000000791a */ /* 0x000fc80000000000 */
.L_x_165:
[----:B------:R-:W-:Y:S05]  /*13e00*/  BSYNC B0 ;  /* 0x0000000000007941 */ /* 0x000fea0003800000 */
.L_x_164:
[----:B------:R-:W-:Y:S01]  /*13e10*/  UMOV UR6, 0x400 ;  /* 0x0000040000067882 */ /* 0x000fe20000000000 */
[----:B--23--:R-:W-:Y:S01]  /*13e20*/  SHF.L.U32 R4, R0, 0x2, RZ ;  /* 0x0000000200047819 */ /* 0x00cfe200000006ff */
[----:B------:R-:W-:-:S03]  /*13e30*/  ULEA UR6, UR58, UR6, 0x18 ;  /* 0x000000063a067291 */ /* 0x000fc6000f8ec03f */
[----:B-1----:R-:W-:Y:S01]  /*13e40*/  IADD3 R2, P0, R4, UR8, RZ ;  /* 0x0000000804027c10 */ /* 0x002fe2000ff1e0ff */
[----:B------:R-:W-:Y:S01]  /*13e50*/  UIADD3 UR5, UR6, 0x34700, URZ ;  /* 0x0003470006057890 */ /* 0x000fe2000fffe03f */
[----:B------:R-:W-:-:S03]  /*13e60*/  MOV R0, RZ ;  /* 0x000000ff00007202 */ /* 0x000fc60000000f00 */
[----:B------:R-:W-:-:S05]  /*13e70*/  IMAD.X R3, RZ, RZ, UR9, P0 ;  /* 0x00000009ff037e24 */ /* 0x000fca00080e06ff */
[----:B------:R-:W1:Y:S01]  /*13e80*/  LDS R5, [R4+UR5] ;  /* 0x0000000504057984 */ /* 0x000e620008000800 */
[----:B------:R-:W-:-:S03]  /*13e90*/  SHF.L.U32 R0, R0, 0x1f, RZ ;  /* 0x0000001f00007819 */ /* 0x000fc600000006ff */
[----:B-1----:R1:W2:Y:S02]  /*13ea0*/  ATOMG.E.EXCH.STRONG.GPU PT, RZ, [R2], R5 ;  /* 0x0000000502ff73a8 */ /* 0x0022a400041ee100 */
[----:B--2---:R-:W2:Y:S01]  /*13eb0*/  SYNCS.PHASECHK.TRANS64.TRYWAIT P0, [UR6+0x34508], R0 ;  /* 0x03450800ff0075a7 */ /* 0x004ea20008000146 */
[----:B------:R-:W-:Y:S02]  /*13ec0*/  ULOP3.LUT UR4, UR59, 0x1, URZ, 0xfc, !UPT ;  /* 0x000000013b047892 */ /* 0x000fe4000f8efc3f */
[----:B------:R-:W-:Y:S01]  /*13ed0*/  ULOP3.LUT UR36, UR61, 0x2, URZ, 0xfc, !UPT ;  /* 0x000000023d247892 */ /* 0x000fe2000f8efc3f */
[----:B-12---:R-:W-:Y:S11]  /*13ee0*/  @!P0 BRA `(.L_x_166) ;  /* 0x0000006400a08947 */ /* 0x006ff60003800000 */
.L_x_381:
[----:B------:R-:W-:Y:S01]  /*13ef0*/  IMAD.MOV.U32 R2, RZ, RZ, 0x1 ;  /* 0x00000001ff027424 */ /* 0x000fe200078e00ff */
[----:B-1----:R-:W-:Y:S01]  /*13f00*/  MOV R0, RZ ;  /* 0x000000ff00007202 */ /* 0x002fe20000000f00 */
[----:B------:R-:W-:Y:S01]  /*13f10*/  ULDC UR37, c[0x0][0x598] ;  /* 0x0001660000257ab9 */ /* 0x000fe20000000800 */
[----:B------:R-:W-:Y:S01]  /*13f20*/  ULDC UR41, c[0x0][0x580] ;  /* 0x0001600000297ab9 */ /* 0x000fe20000000800 */
[----:B------:R-:W-:Y:S01]  /*13f30*/  ULDC.64 UR10, c[0x0][0x590] ;  /* 0x00016400000a7ab9 */ /* 0x000fe20000000a00 */
[----:B------:R-:W-:-:S05]  /*13f40*/  ULDC.64 UR12, c[0x0][0x588] ;  /* 0x00016200000c7ab9 */ /* 0x000fca0000000a00 */
.L_x_275:
[----:B------:R-:W-:-:S06]  /*13f50*/  UISETP.NE.AND UP0, UPT, UR4, 0x3, UPT ;  /* 0x000000030400788c */ /* 0x000fcc000bf05270 */
[----:B------:R-:W-:-:S13]  /*13f60*/  PLOP3.LUT P1, PT, PT, PT, UP0, 0x80, 0x0 ;  /* 0x000000000000781c */ /* 0x000fda0003f2f008 */
[----:B-----5:R-:W-:Y:S05]  /*13f70*/  @!P1 BRA `(.L_x_167) ;  /* 0x0000000000049947 */ /* 0x020fea0003800000 */
[----:B------:R-:W-:Y:S01]  /*13f80*/  BPT.TRAP 0x1 ;  /* 0x000000040000795c */ /* 0x000fe20000300000 */
.L_x_167:
[----:B------:R-:W-:Y:S02]  /*13f90*/  R2UR UR7, R22 ;  /* 0x00000000160772ca */ /* 0x000fe400000e0000 */
[----:B------:R-:W-:Y:S02]  /*13fa0*/  SHF.L.U32 R3, R0, 0x1f, RZ ;  /* 0x0000001f00037819 */ /* 0x000fe400000006ff */
[----:B------:R-:W-:-:S09]  /*13fb0*/  LEA R4, R22, UR6, 0x4 ;  /* 0x0000000616047c11 */ /* 0x000fd2000f8e20ff */
[----:B------:R-:W-:-:S09]  /*13fc0*/  ULEA UR7, UR7, UR6, 0x3 ;  /* 0x0000000607077291 */ /* 0x000fd2000f8e183f */
[----:B------:R-:W1:Y:S02]  /*13fd0*/  SYNCS.PHASECHK.TRANS64.TRYWAIT P0, [UR7+0x34400], R3 ;  /* 0x03440003ff0075a7 */ /* 0x000e640008000147 */
[----:B-1----:R-:W-:Y:S05]  /*13fe0*/  @!P0 BRA `(.L_x_168) ;  /* 0x0000006400788947 */ /* 0x002fea0003800000 */
.L_x_382:
[----:B-1----:R-:W1:Y:S01]  /*13ff0*/  LDS.128 R4, [R4+0x34530] ;  /* 0x0345300004047984 */ /* 0x002e620000000c00 */
[----:B------:R-:W-:Y:S01]  /*14000*/  @!PT LDS RZ, [RZ] ;  /* 0x00000000fffff984 */ /* 0x000fe20000000800 */
[----:B------:R-:W-:Y:S01]  /*14010*/  @!PT LDS RZ, [RZ] ;  /* 0x00000000fffff984 */ /* 0x000fe20000000800 */
[----:B------:R-:W-:Y:S01]  /*14020*/  @!PT LDS RZ, [RZ] ;  /* 0x00000000fffff984 */ /* 0x000fe20000000800 */
[----:B------:R-:W-:Y:S01]  /*14030*/  @!PT LDS RZ, [RZ] ;  /* 0x00000000fffff984 */ /* 0x000fe20000000800 */
[----:B------:R2:W-:Y:S06]  /*14040*/  MEMBAR.ALL.CTA ;  /* 0x0000000000007992 */ /* 0x0005ec0000008000 */
[----:B--2---:R-:W2:Y:S01]  /*14050*/  FENCE.VIEW.ASYNC.S ;  /* 0x00000000000073c6 */ /* 0x004ea20000000000 */
[----:B------:R-:W-:Y:S05]  /*14060*/  @!P1 BRA `(.L_x_169) ;  /* 0x0000000000049947 */ /* 0x000fea0003800000 */
[----:B------:R-:W-:Y:S01]  /*14070*/  BPT.TRAP 0x1 ;  /* 0x000000040000795c */ /* 0x000fe20000300000 */
.L_x_169:
[----:B------:R-:W-:Y:S01]  /*14080*/  UIADD3 UR7, UR7, 0x34440, URZ ;  /* 0x0003444007077890 */ /* 0x000fe2000fffe03f */
[----:B-----5:R-:W-:Y:S02]  /*14090*/  R2UR UR18, R16 ;  /* 0x00000000101272ca */ /* 0x020fe400000e0000 */
[----:B------:R-:W-:Y:S01]  /*140a0*/  R2UR UR19, R17 ;  /* 0x00000000111372ca */ /* 0x000fe200000e0000 */
[----:B------:R-:W-:Y:S01]  /*140b0*/  UPRMT UR7, UR58, 0x654, UR7 ;  /* 0x000006543a077896 */ /* 0x000fe20008000007 */
[----:B------:R-:W-:Y:S02]  /*140c0*/  LOP3.LUT P1, RZ, R2, 0xff, RZ, 0xc0, !PT ;  /* 0x000000ff02ff7812 */ /* 0x000fe4000782c0ff */
[----:B------:R-:W-:-:S04]  /*140d0*/  ISETP.NE.U32.AND P0, PT, RZ, UR10, PT ;  /* 0x0000000aff007c0c */ /* 0x000fc8000bf05070 */
[----:B------:R-:W-:Y:S02]  /*140e0*/  ISETP.NE.AND.EX P0, PT, RZ, UR11, PT, P0 ;  /* 0x0000000bff007c0c */ /* 0x000fe4000bf05300 */
[----:B--2---:R-:W-:Y:S01]  /*140f0*/  SYNCS.ARRIVE.TRANS64.RED.A1T0 RZ, [UR7], RZ ;  /* 0x000000ffffff79a7 */ /* 0x004fe20008100407 */
[----:B------:R-:W-:Y:S02]  /*14100*/  USHF.L.U32 UR18, UR18, 0x7, URZ ;  /* 0x0000000712127899 */ /* 0x000fe4000800063f */
[----:B------:R-:W-:Y:S02]  /*14110*/  USHF.L.U32 UR19, UR19, 0x8, URZ ;  /* 0x0000000813137899 */ /* 0x000fe4000800063f */
[----:B------:R-:W-:Y:S10]  /*14120*/  @!P1 BRA `(.L_x_170) ;  /* 0x00000000000c9947 */ /* 0x000ff40003800000 */
[----:B------:R-:W-:-:S04]  /*14130*/  DEPBAR {5,4,3,2,1,0} ;  /* 0x0000003f0000791a */ /* 0x000fc80000000000 */
[----:B------:R2:W-:Y:S02]  /*14140*/  UTMACCTL.IV [UR8] ;  /* 0x00000000080079b9 */ /* 0x0005e40008000000 */
[----:B--2---:R-:W-:Y:S01]  /*14150*/  NOP ;  /* 0x0000000000007918 */ /* 0x004fe20000000000 */
.L_x_170:
[----:B------:R-:W-:Y:S05]  /*14160*/  @!P0 BRA `(.L_x_171) ;  /* 0x0000000000188947 */ /* 0x000fea0003800000 */
[----:B------:R-:W2:Y:S02]  /*14170*/  LDC.64 R2, c[0x0][0x590] ;  /* 0x00016400ff027b82 */ /* 0x000ea40000000a00 */
[----:B--2---:R-:W-:-:S06]  /*14180*/  IMAD.WIDE R2, R18, 0x8, R2 ;  /* 0x0000000812027825 */ /* 0x004fcc00078e0202 */
[----:B------:R-:W2:Y:S04]  /*14190*/  LDG.E.64 R2, desc[UR38][R2.64] ;  /* 0x0000002602027981 */ /* 0x000ea8000c1e1b00 */
[----:B--2---:R-:W2:Y:S02]  /*141a0*/  LD.E R8, desc[UR38][R2.64] ;  /* 0x0000002602087980 */ /* 0x004ea4000c101900 */
[----:B--2---:R-:W-:Y:S01]  /*141b0*/  FSETP.NEU.AND P0, PT, R8, RZ, PT ;  /* 0x000000ff0800720b */ /* 0x004fe20003f0d000 */
[----:B------:R-:W-:-:S12]  /*141c0*/  BRA `(.L_x_172) ;  /* 0x0000000000247947 */ /* 0x000fd80003800000 */
.L_x_171:
[----:B------:R-:W-:Y:S02]  /*141d0*/  ISETP.NE.U32.AND P1, PT, RZ, UR12, PT ;  /* 0x0000000cff007c0c */ /* 0x000fe4000bf25070 */
[----:B------:R-:W-:Y:S02]  /*141e0*/  FSETP.NEU.AND P0, PT, RZ, UR41, PT ;  /* 0x00000029ff007c0b */ /* 0x000fe4000bf0d000 */
[----:B------:R-:W-:-:S13]  /*141f0*/  ISETP.NE.AND.EX P1, PT, RZ, UR13, PT, P1 ;  /* 0x0000000dff007c0c */ /* 0x000fda000bf25310 */
[----:B------:R-:W-:Y:S05]  /*14200*/  @!P1 BRA `(.L_x_172) ;  /* 0x0000000000149947 */ /* 0x000fea0003800000 */
[----:B------:R-:W2:Y:S01]  /*14210*/  LDC.64 R2, c[0x0][0x588] ;  /* 0x00016200ff027b82 */ /* 0x000ea20000000a00 */
[----:B------:R-:W-:-:S04]  /*14220*/  IMAD R9, R18, UR37, RZ ;  /* 0x0000002512097c24 */ /* 0x000fc8000f8e02ff */
[----:B--2---:R-:W-:-:S06]  /*14230*/  IMAD.WIDE R2, R9, 0x4, R2 ;  /* 0x0000000409027825 */ /* 0x004fcc00078e0202 */
[----:B------:R-:W2:Y:S02]  /*14240*/  LDG.E R2, desc[UR38][R2.64] ;  /* 0x0000002602027981 */ /* 0x000ea4000c1e1900 */
[----:B--2---:R-:W-:-:S13]  /*14250*/  FSETP.NEU.AND P0, PT, R2, RZ, PT ;  /* 0x000000ff0200720b */ /* 0x004fda0003f0d000 */
.L_x_172:
[----:B------:R-:W-:Y:S01]  /*14260*/  UISETP.NE.AND UP0, UPT, UR36, 0x3, UPT ;  /* 0x000000032400788c */ /* 0x000fe2000bf05270 */
[----:B------:R-:W-:-:S05]  /*14270*/  ELECT P1, URZ, PT ;  /* 0x00000000003f782f */ /* 0x000fca0003820000 */
[----:B------:R-:W-:Y:S02]  /*14280*/  PLOP3.LUT P2, PT, PT, PT, UP0, 0x80, 0x0 ;  /* 0x000000000000781c */ /* 0x000fe40003f4f008 */
[----:B------:R-:W-:-:S11]  /*14290*/  PLOP3.LUT P0, PT, P0, P1, PT, 0x2a, 0x0 ;  /* 0x000000000000781c */ /* 0x000fd60000702572 */
[----:B------:R-:W-:Y:S05]  /*142a0*/  @!P2 BRA `(.L_x_173) ;  /* 0x000000000004a947 */ /* 0x000fea0003800000 */
[----:B------:R-:W-:Y:S01]  /*142b0*/  BPT.TRAP 0x1 ;  /* 0x000000040000795c */ /* 0x000fe20000300000 */
.L_x_173:
[----:B------:R-:W-:-:S05]  /*142c0*/  IMAD.MOV.U32 R8, RZ, RZ, 0x1 ;  /* 0x00000001ff087424 */ /* 0x000fca00078e00ff */
[----:B------:R-:W-:-:S04]  /*142d0*/  SHF.L.U32 R8, R8, 0x1f, RZ ;  /* 0x0000001f08087819 */ /* 0x000fc800000006ff */
[----:B------:R-:W2:Y:S02]  /*142e0*/  SYNCS.PHASECHK.TRANS64.TRYWAIT P1, [UR6+0x344e0], R8 ;  /* 0x0344e008ff0075a7 */ /* 0x000ea40008020146 */
[----:B--2---:R-:W-:Y:S05]  /*142f0*/  @!P1 BRA `(.L_x_174) ;  /* 0x0000006000cc9947 */ /* 0x004fea0003800000 */
.L_x_383:
[----:B------:R-:W-:Y:S04]  /*14300*/  BSSY B0, `(.L_x_175) ;  /* 0x000000b000007945 */ /* 0x000fe80003800000 */
[----:B------:R-:W-:Y:S05]  /*14310*/  @P0 BRA `(.L_x_176) ;  /* 0x0000000000240947 */ /* 0x000fea0003800000 */
[----:B------:R-:W-:Y:S02]  /*14320*/  UIADD3 UR16, UR6, 0x30000, URZ ;  /* 0x0003000006107890 */ /* 0x000fe4000fffe03f */
[----:B------:R-:W-:Y:S01]  /*14330*/  UIADD3 UR17, UR6, 0x344c0, URZ ;  /* 0x000344c006117890 */ /* 0x000fe2000fffe03f */
[----:B------:R-:W-:Y:S01]  /*14340*/  UMOV UR14, 0x0 ;  /* 0x00000000000e7882 */ /* 0x000fe20000000000 */
[----:B------:R-:W-:-:S07]  /*14350*/  UMOV UR15, 0x10000000 ;  /* 0x10000000000f7882 */ /* 0x000fce0000000000 */
[----:B------:R3:W-:Y:S02]  /*14360*/  UTMALDG.2D [UR16], [UR8], desc[UR14] ;  /* 0x00000e10080075b4 */ /* 0x0007e40008009000 */
[----:B---3--:R-:W-:Y:S05]  /*14370*/  @!P2 BRA `(.L_x_177) ;  /* 0x000000000004a947 */ /* 0x008fea0003800000 */
[----:B------:R-:W-:Y:S01]  /*14380*/  BPT.TRAP 0x1 ;  /* 0x000000040000795c */ /* 0x000fe20000300000 */
.L_x_177:
[----:B------:R-:W3:Y:S02]  /*14390*/  LDC R2, c[0x0][0x828] ;  /* 0x00020a00ff027b82 */ /* 0x000ee40000000800 */
[----:B---3--:R3:W-:Y:S02]  /*143a0*/  SYNCS.ARRIVE.TRANS64.RED.A0TR RZ, [UR6+0x344c0], R2 ;  /* 0x0344c002ffff79a7 */ /* 0x0087e40008300406 */
.L_x_176:
[----:B------:R-:W-:Y:S05]  /*143b0*/  BSYNC B0 ;  /* 0x0000000000007941 */ /* 0x000fea0003800000 */
.L_x_175:
[----:B------:R-:W-:Y:S05]  /*143c0*/  @!P2 BRA `(.L_x_178) ;  /* 0x000000000004a947 */ /* 0x000fea0003800000 */
[----:B------:R-:W-:Y:S01]  /*143d0*/  BPT.TRAP 0x1 ;  /* 0x000000040000795c */ /* 0x000fe20000300000 */
.L_x_178:
[----:B------:R-:W-:-:S04]  /*143e0*/  UIADD3 UR21, UR6, 0x344c0, URZ ;  /* 0x000344c006157890 */ /* 0x000fc8000fffe03f */
[----:B------:R-:W-:-:S09]  /*143f0*/  UPRMT UR7, UR58, 0x654, UR21 ;  /* 0x000006543a077896 */ /* 0x000fd20008000015 */
[----:B------:R-:W-:Y:S01]  /*14400*/  SYNCS.ARRIVE.TRANS64.RED.A1T0 RZ, [UR7], RZ ;  /* 0x000000ffffff79a7 */ /* 0x000fe20008100407 */
[----:B------:R-:W-:Y:S05]  /*14410*/  @!P2 BRA `(.L_x_179) ;  /* 0x000000000004a947 */ /* 0x000fea0003800000 */
[----:B------:R-:W-:Y:S01]  /*14420*/  BPT.TRAP 0x1 ;  /* 0x000000040000795c */ /* 0x000fe20000300000 */
.L_x_179:
[----:B------:R-:W4:Y:S02]  /*14430*/  SYNCS.PHASECHK.TRANS64.TRYWAIT P1, [UR6+0x344e8], R8 ;  /* 0x0344e808ff0075a7 */ /* 0x000f240008020146 */
[----:B----4-:R-:W-:Y:S05]  /*14440*/  @!P1 BRA `(.L_x_180) ;  /* 0x0000006000909947 */ /* 0x010fea0003800000 */
.L_x_384:
[----:B------:R-:W-:Y:S04]  /*14450*/  BSSY B0, `(.L_x_181) ;  /* 0x000000d000007945 */ /* 0x000fe80003800000 */
[----:B------:R-:W-:Y:S05]  /*14460*/  @P0 BRA `(.L_x_182) ;  /* 0x00000000002c0947 */ /* 0x000fea0003800000 */
[----:B------:R-:W-:Y:S02]  /*14470*/  UIADD3 UR26, UR18, 0x40, URZ ;  /* 0x00000040121a7890 */ /* 0x000fe4000fffe03f */
[----:B------:R-:W-:Y:S02]  /*14480*/  UIADD3 UR24, UR6, 0x31000, URZ ;  /* 0x0003100006187890 */ /* 0x000fe4000fffe03f */
[----:B------:R-:W-:Y:S01]  /*14490*/  UIADD3 UR25, UR6, 0x344c8, URZ ;  /* 0x000344c806197890 */ /* 0x000fe2000fffe03f */
[----:B------:R-:W-:Y:S01]  /*144a0*/  UMOV UR14, 0x0 ;  /* 0x00000000000e7882 */ /* 0x000fe20000000000 */
[----:B------:R-:W-:Y:S01]  /*144b0*/  UMOV UR15, 0x10000000 ;  /* 0x10000000000f7882 */ /* 0x000fe20000000000 */
[----:B------:R-:W-:-:S06]  /*144c0*/  UMOV UR27, UR19 ;  /* 0x00000013001b7c82 */ /* 0x000fcc0008000000 */
[----:B------:R4:W-:Y:S02]  /*144d0*/  UTMALDG.2D [UR24], [UR8], desc[UR14] ;  /* 0x00000e18080075b4 */ /* 0x0009e40008009000 */
[----:B----4-:R-:W-:Y:S05]  /*144e0*/  @!P2 BRA `(.L_x_183) ;  /* 0x000000000004a947 */ /* 0x010fea0003800000 */
[----:B------:R-:W-:Y:S01]  /*144f0*/  BPT.TRAP 0x1 ;  /* 0x000000040000795c */ /* 0x000fe20000300000 */
.L_x_183:
[----:B---3--:R-:W3:Y:S02]  /*14500*/  LDC R2, c[0x0][0x828] ;  /* 0x00020a00ff027b82 */ /* 0x008ee40000000800 */
[----:B---3--:R4:W-:Y:S02]  /*14510*/  SYNCS.ARRIVE.TRANS64.RED.A0TR RZ, [UR6+0x344c8], R2 ;  /* 0x0344c802ffff79a7 */ /* 0x0089e40008300406 */
.L_x_182:
[----:B------:R-:W-:Y:S05]  /*14520*/  BSYNC B0 ;  /* 0x0000000000007941 */ /* 0x000fea0003800000 */
.L_x_181:
[----:B------:R-:W-:Y:S05]  /*14530*/  @!P2 BRA `(.L_x_184) ;  /* 0x000000000004a947 */ /* 0x000fea0003800000 */
[----:B------:R-:W-:Y:S01]  /*14540*/  BPT.TRAP 0x1 ;  /* 0x000000040000795c */ /* 0x000fe20000300000 */
.L_x_184:
[----:B------:R-:W-:Y:S02]  /*14550*/  UIADD3 UR25, UR6, 0x344c8, URZ ;  /* 0x000344c806197890 */ /* 0x000fe4000fffe03f */
[----:B------:R-:W-:Y:S02]  /*14560*/  UIADD3 UR31, UR19, 0x20, URZ ;  /* 0x00000020131f7890 */ /* 0x000fe4000fffe03f */
[----:B------:R-:W-:-:S09]  /*14570*/  UPRMT UR14, UR58, 0x654, UR25 ;  /* 0x000006543a0e7896 */ /* 0x000fd20008000019 */
[----:B------:R-:W-:Y:S01]  /*14580*/  SYNCS.ARRIVE.TRANS64.RED.A1T0 RZ, [UR14], RZ ;  /* 0x000000ffffff79a7 */ /* 0x000fe2000810040e */
[----:B------:R-:W-:Y:S05]  /*14590*/  @!P2 BRA `(.L_x_185) ;  /* 0x000000000004a947 */ /* 0x000fea0003800000 */
[----:B------:R-:W-:Y:S01]  /*145a0*/  BPT.TRAP 0x1 ;  /* 0x000000040000795c */ /* 0x000fe20000300000 */
.L_x_185:
[----:B------:R-:W5:Y:S02]  /*145b0*/  SYNCS.PHASECHK.TRANS64.TRYWAIT P1, [UR6+0x344f0], R8 ;  /* 0x0344f008ff0075a7 */ /* 0x000f640008020146 */
[----:B-----5:R-:W-:Y:S05]  /*145c0*/  @!P1 BRA `(.L_x_186) ;  /* 0x0000006000489947 */ /* 0x020fea0003800000 */
.L_x_385:
[----:B------:R-:W-:Y:S04]  /*145d0*/  BSSY B0, `(.L_x_187) ;  /* 0x000000c000007945 */ /* 0x000fe80003800000 */
[----:B------:R-:W-:Y:S05]  /*145e0*/  @P0 BRA `(.L_x_188) ;  /* 0x0000000000280947 */ /* 0x000fea0003800000 */
[----:B------:R-:W-:Y:S02]  /*145f0*/  UIADD3 UR28, UR6, 0x32000, URZ ;  /* 0x00032000061c7890 */ /* 0x000fe4000fffe03f */
[----:B------:R-:W-:Y:S01]  /*14600*/  UIADD3 UR29, UR6, 0x344d0, URZ ;  /* 0x000344d0061d7890 */ /* 0x000fe2000fffe03f */
[----:B------:R-:W-:Y:S01]  /*14610*/  UMOV UR16, 0x0 ;  /* 0x0000000000107882 */ /* 0x000fe20000000000 */
[----:B------:R-:W-:Y:S01]  /*14620*/  UMOV UR17, 0x10000000 ;  /* 0x1000000000117882 */ /* 0x000fe20000000000 */
[----:B------:R-:W-:-:S06]  /*14630*/  UMOV UR30, UR18 ;  /* 0x00000012001e7c82 */ /* 0x000fcc0008000000 */
[----:B------:R1:W-:Y:S02]  /*14640*/  UTMALDG.2D [UR28], [UR8], desc[UR16] ;  /* 0x0000101c080075b4 */ /* 0x0003e40008009000 */
[----:B-1----:R-:W-:Y:S05]  /*14650*/  @!P2 BRA `(.L_x_189) ;  /* 0x000000000004a947 */ /* 0x002fea0003800000 */
[----:B------:R-:W-:Y:S01]  /*14660*/  BPT.TRAP 0x1 ;  /* 0x000000040000795c */ /* 0x000fe20000300000 */
.L_x_189:
[----:B---34-:R-:W1:Y:S02]  /*14670*/  LDC R2, c[0x0][0x828] ;  /* 0x00020a00ff027b82 */ /* 0x018e640000000800 */
[----:B-1----:R1:W-:Y:S02]  /*14680*/  SYNCS.ARRIVE.TRANS64.RED.A0TR RZ, [UR6+0x344d0], R2 ;  /* 0x0344d002ffff79a7 */ /* 0x0023e40008300406 */
.L_x_188:
[----:B------:R-:W-:Y:S05]  /*14690*/  BSYNC B0 ;  /* 0x0000000000007941 */ /* 0x000fea0003800000 */
.L_x_187:
[----:B------:R-:W-:Y:S05]  /*146a0*/  @!P2 BRA `(.L_x_190) ;  /* 0x000000000004a947 */ /* 0x000fea0003800000 */
[----:B------:R-:W-:Y:S01]  /*146b0*/  BPT.TRAP 0x1 ;  /* 0x000000040000795c */ /* 0x000fe20000300000 */
.L_x_190:
[----:B------:R-:W-:-:S04]  /*146c0*/  UIADD3 UR29, UR6, 0x344d0, URZ ;  /* 0x000344d0061d7890 */ /* 0x000fc8000fffe03f */
[----:B------:R-:W-:-:S09]  /*146d0*/  UPRMT UR15, UR58, 0x654, UR29 ;  /* 0x000006543a0f7896 */ /* 0x000fd2000800001d */
[----:B------:R-:W-:Y:S01]  /*146e0*/  SYNCS.ARRIVE.TRANS64.RED.A1T0 RZ, [UR15], RZ ;  /* 0x000000ffffff79a7 */ /* 0x000fe2000810040f */
[----:B------:R-:W-:Y:S05]  /*146f0*/  @!P2 BRA `(.L_x_191) ;  /* 0x000000000004a947 */ /* 0x000fea0003800000 */
[----:B------:R-:W-:Y:S01]  /*14700*/  BPT.TRAP 0x1 ;  /* 0x000000040000795c */ /* 0x000fe20000300000 */
.L_x_191:
[----:B------:R-:W5:Y:S02]  /*14710*/  SYNCS.PHASECHK.TRANS64.TRYWAIT P1, [UR6+0x344f8], R8 ;  /* 0x0344f808ff0075a7 */ /* 0x000f640008020146 */
[----:B-----5:R-:W-:Y:S05]  /*14720*/  @!P1 BRA `(.L_x_192) ;  /* 0x0000006000089947 */ /* 0x020fea0003800000 */
.L_x_386:
        /* <DEDUP_REMOVED lines=11> */
.L_x_195:
[----:B---34-:R-:W1:Y:S02]  /*147e0*/  LDC R2, c[0x0][0x828] ;  /* 0x00020a00ff027b82 */ /* 0x018e640000000800 */
[----:B-1----:R1:W-:Y:S02]  /*147f0*/  SYNCS.ARRIVE.TRANS64.RED.A0TR RZ, [UR6+0x344d8], R2 ;  /* 0x0344d802ffff79a7 */ /* 0x0023e40008300406 */
.L_x_194:
[----:B------:R-:W-:Y:S05]  /*14800*/  BSYNC B0 ;  /* 0x0000000000007941 */ /* 0x000fea0003800000 */
.L_x_193:
[----:B------:R-:W-:Y:S05]  /*14810*/  @!P2 BRA `(.L_x_196) ;  /* 0x000000000004a947 */ /* 0x000fea0003800000 */
[----:B------:R-:W-:Y:S01]  /*14820*/  BPT.TRAP 0x1 ;  /* 0x000000040000795c */ /* 0x000fe20000300000 */
.L_x_196:
[----:B------:R-:W-:Y:S02]  /*14830*/  UIADD3 UR33, UR6, 0x344d8, URZ ;  /* 0x000344d806217890 */ /* 0x000fe4000fffe03f */
[----:B------:R-:W-:Y:S02]  /*14840*/  UIADD3 UR23, UR19, 0x40, URZ ;  /* 0x0000004013177890 */ /* 0x000fe4000fffe03f */
[----:B------:R-:W-:-:S09]  /*14850*/  UPRMT UR16, UR58, 0x654, UR33 ;  /* 0x000006543a107896 */ /* 0x000fd20008000021 */
[----:B------:R-:W-:Y:S01]  /*14860*/  SYNCS.ARRIVE.TRANS64.RED.A1T0 RZ, [UR16], RZ ;  /* 0x000000ffffff79a7 */ /* 0x000fe20008100410 */
[----:B------:R-:W-:Y:S05]  /*14870*/  @!P2 BRA `(.L_x_197) ;  /* 0x000000000004a947 */ /* 0x000fea0003800000 */
[----:B------:R-:W-:Y:S01]  /*14880*/  BPT.TRAP 0x1 ;  /* 0x000000040000795c */ /* 0x000fe20000300000 */
.L_x_197:
[----:B-1-34-:R-:W-:-:S04]  /*14890*/  SHF.L.U32 R2, RZ, 0x1f, RZ ;  /* 0x0000001fff027819 */ /* 0x01afc800000006ff */
[----:B------:R-:W1:Y:S02]  /*148a0*/  SYNCS.PHASECHK.TRANS64.TRYWAIT P1, [UR6+0x344e0], R2 ;  /* 0x0344e002ff0075a7 */ /* 0x000e640008020146 */
[----:B-1----:R-:W-:Y:S05]  /*148b0*/  @!P1 BRA `(.L_x_198) ;  /* 0x0000005c00bc9947 */ /* 0x002fea0003800000 */
.L_x_387:
[----:B------:R-:W-:Y:S04]  /*148c0*/  BSSY B0, `(.L_x_199) ;  /* 0x000000b000007945 */ /* 0x000fe80003800000 */
[----:B------:R-:W-:Y:S05]  /*148d0*/  @P0 BRA `(.L_x_200) ;  /* 0x0000000000240947 */ /* 0x000fea0003800000 */
[----:B------:R-:W-:Y:S01]  /*148e0*/  UIADD3 UR20, UR6, 0x30000, URZ ;  /* 0x0003000006147890 */ /* 0x000fe2000fffe03f */
[----:B------:R-:W-:Y:S01]  /*148f0*/  UMOV UR26, 0x0 ;  /* 0x00000000001a7882 */ /* 0x000fe20000000000 */
[----:B------:R-:W-:Y:S01]  /*14900*/  UMOV UR27, 0x10000000 ;  /* 0x10000000001b7882 */ /* 0x000fe20000000000 */
[----:B------:R-:W-:-:S06]  /*14910*/  UMOV UR22, UR18 ;  /* 0x0000001200167c82 */ /* 0x000fcc0008000000 */
[----:B------:R3:W-:Y:S02]  /*14920*/  UTMALDG.2D [UR20], [UR8], desc[UR26] ;  /* 0x00001a14080075b4 */ /* 0x0007e40008009000 */
[----:B---3--:R-:W-:Y:S05]  /*14930*/  @!P2 BRA `(.L_x_201) ;  /* 0x000000000004a947 */ /* 0x008fea0003800000 */
[----:B------:R-:W-:Y:S01]  /*14940*/  BPT.TRAP 0x1 ;  /* 0x000000040000795c */ /* 0x000fe20000300000 */
.L_x_201:
[----:B-12---:R-:W1:Y:S02]  /*14950*/  LDC R3, c[0x0][0x828] ;  /* 0x00020a00ff037b82 */ /* 0x006e640000000800 */
[----:B-1----:R3:W-:Y:S02]  /*14960*/  SYNCS.ARRIVE.TRANS64.RED.A0TR RZ, [UR6+0x344c0], R3 ;  /* 0x0344c003ffff79a7 */ /* 0x0027e40008300406 */
.L_x_200:
[----:B------:R-:W-:Y:S05]  /*14970*/  BSYNC B0 ;  /* 0x0000000000007941 */ /* 0x000fea0003800000 */
.L_x_199:
[----:B------:R-:W-:Y:S05]  /*14980*/  @!P2 BRA `(.L_x_202) ;  /* 0x000000000004a947 */ /* 0x000fea0003800000 */
[----:B------:R-:W-:Y:S01]  /*14990*/  BPT.TRAP 0x1 ;  /* 0x000000040000795c */ /* 0x000fe20000300000 */
.L_x_202:
[----:B------:R-:W-:Y:S01]  /*149a0*/  SYNCS.ARRIVE.TRANS64.RED.A1T0 RZ, [UR7], RZ ;  /* 0x000000ffffff79a7 */ /* 0x000fe20008100407 */
[----:B------:R-:W-:Y:S05]  /*149b0*/  @!P2 BRA `(.L_x_203) ;  /* 0x000000000004a947 */ /* 0x000fea0003800000 */
[----:B------:R-:W-:Y:S01]  /*149c0*/  BPT.TRAP 0x1 ;  /* 0x000000040000795c */ /* 0x000fe20000300000 */
.L_x_203:
[----:B------:R-:W4:Y:S02]  /*149d0*/  SYNCS.PHASECHK.TRANS64.TRYWAIT P1, [UR6+0x344e8], R2 ;  /* 0x0344e802ff0075a7 */ /* 0x000f240008020146 */
[----:B----4-:R-:W-:Y:S05]  /*149e0*/  @!P1 BRA `(.L_x_204) ;  /* 0x0000005c00889947 */ /* 0x010fea0003800000 */
.L_x_388:
        /* <DEDUP_REMOVED lines=10> */
.L_x_207:
[----:B-123--:R-:W1:Y:S02]  /*14a90*/  LDC R3, c[0x0][0x828] ;  /* 0x00020a00ff037b82 */ /* 0x00ee640000000800 */
[----:B-1----:R4:W-:Y:S02]  /*14aa0*/  SYNCS.ARRIVE.TRANS64.RED.A0TR RZ, [UR6+0x344c8], R3 ;  /* 0x0344c803ffff79a7 */ /* 0x0029e40008300406 */
.L_x_206:
[----:B------:R-:W-:Y:S05]  /*14ab0*/  BSYNC B0 ;  /* 0x0000000000007941 */ /* 0x000fea0003800000 */
.L_x_205:
[----:B------:R-:W-:Y:S05]  /*14ac0*/  @!P2 BRA `(.L_x_208) ;  /* 0x000000000004a947 */ /* 0x000fea0003800000 */
[----:B------:R-:W-:Y:S01]  /*14ad0*/  BPT.TRAP 0x1 ;  /* 0x000000040000795c */ /* 0x000fe20000300000 */
.L_x_208:
[----:B------:R-:W-:Y:S01]  /*14ae0*/  SYNCS.ARRIVE.TRANS64.RED.A1T0 RZ, [UR14], RZ ;  /* 0x000000ffffff79a7 */ /* 0x000fe2000810040e */
[----:B------:R-:W-:Y:S01]  /*14af0*/  UIADD3 UR31, UR19, 0x60, URZ ;  /* 0x00000060131f7890 */ /* 0x000fe2000fffe03f */
[----:B------:R-:W-:Y:S11]  /*14b00*/  @!P2 BRA `(.L_x_209) ;  /* 0x000000000004a947 */ /* 0x000ff60003800000 */
[----:B------:R-:W-:Y:S01]  /*14b10*/  BPT.TRAP 0x1 ;  /* 0x000000040000795c */ /* 0x000fe20000300000 */
.L_x_209:
[----:B------:R-:W5:Y:S02]  /*14b20*/  SYNCS.PHASECHK.TRANS64.TRYWAIT P1, [UR6+0x344f0], R2 ;  /* 0x0344f002ff0075a7 */ /* 0x000f640008020146 */
[----:B-----5:R-:W-:Y:S05]  /*14b30*/  @!P1 BRA `(.L_x_210) ;  /* 0x0000005c004c9947 */ /* 0x020fea0003800000 */
.L_x_389:
[----:B------:R-:W-:Y:S04]  /*14b40*/  BSSY B0, `(.L_x_211) ;  /* 0x000000b000007945 */ /* 0x000fe80003800000 */
[----:B------:R-:W-:Y:S05]  /*14b50*/  @P0 BRA `(.L_x_212) ;  /* 0x0000000000240947 */ /* 0x000fea0003800000 */
[----:B------:R-:W-:Y:S01]  /*14b60*/  UIADD3 UR28, UR6, 0x32000, URZ ;  /* 0x00032000061c7890 */ /* 0x000fe2000fffe03f */
[----:B------:R-:W-:Y:S01]  /*14b70*/  UMOV UR22, 0x0 ;  /* 0x0000000000167882 */ /* 0x000fe20000000000 */
[----:B------:R-:W-:Y:S01]  /*14b80*/  UMOV UR23, 0x10000000 ;  /* 0x1000000000177882 */ /* 0x000fe20000000000 */
[----:B------:R-:W-:-:S06]  /*14b90*/  UMOV UR30, UR18 ;  /* 0x00000012001e7c82 */ /* 0x000fcc0008000000 */
[----:B------:R1:W-:Y:S02]  /*14ba0*/  UTMALDG.2D [UR28], [UR8], desc[UR22] ;  /* 0x0000161c080075b4 */ /* 0x0003e40008009000 */
[----:B-1----:R-:W-:Y:S05]  /*14bb0*/  @!P2 BRA `(.L_x_213) ;  /* 0x000000000004a947 */ /* 0x002fea0003800000 */
[----:B------:R-:W-:Y:S01]  /*14bc0*/  BPT.TRAP 0x1 ;  /* 0x000000040000795c */ /* 0x000fe20000300000 */
.L_x_213:
[----:B--234-:R-:W1:Y:S02]  /*14bd0*/  LDC R3, c[0x0][0x828] ;  /* 0x00020a00ff037b82 */ /* 0x01ce640000000800 */
[----:B-1----:R1:W-:Y:S02]  /*14be0*/  SYNCS.ARRIVE.TRANS64.RED.A0TR RZ, [UR6+0x344d0], R3 ;  /* 0x0344d003ffff79a7 */ /* 0x0023e40008300406 */
.L_x_212:
[----:B------:R-:W-:Y:S05]  /*14bf0*/  BSYNC B0 ;  /* 0x0000000000007941 */ /* 0x000fea0003800000 */
.L_x_211:
[----:B------:R-:W-:Y:S05]  /*14c00*/  @!P2 BRA `(.L_x_214) ;  /* 0x000000000004a947 */ /* 0x000fea0003800000 */
[----:B------:R-:W-:Y:S01]  /*14c10*/  BPT.TRAP 0x1 ;  /* 0x000000040000795c */ /* 0x000fe20000300000 */
.L_x_214:
[----:B------:R-:W-:Y:S01]  /*14c20*/  SYNCS.ARRIVE.TRANS64.RED.A1T0 RZ, [UR15], RZ ;  /* 0x000000ffffff79a7 */ /* 0x000fe2000810040f */
[----:B------:R-:W-:Y:S05]  /*14c30*/  @!P2 BRA `(.L_x_215) ;  /* 0x000000000004a947 */ /* 0x000fea0003800000 */
[----:B------:R-:W-:Y:S01]  /*14c40*/  BPT.TRAP 0x1 ;  /* 0x000000040000795c */ /* 0x000fe20000300000 */
.L_x_215:
[----:B------:R-:W5:Y:S02]  /*14c50*/  SYNCS.PHASECHK.TRANS64.TRYWAIT P1, [UR6+0x344f8], R2 ;  /* 0x0344f802ff0075a7 */ /* 0x000f640008020146 */
[----:B-----5:R-:W-:Y:S05]  /*14c60*/  @!P1 BRA `(.L_x_216) ;  /* 0x0000005c00189947 */ /* 0x020fea0003800000 */
.L_x_390:
        /* <DEDUP_REMOVED lines=10> */
.L_x_219:
[----:B--234-:R-:W1:Y:S02]  /*14d10*/  LDC R3, c[0x0][0x828] ;  /* 0x00020a00ff037b82 */ /* 0x01ce640000000800 */
[----:B-1----:R1:W-:Y:S02]  /*14d20*/  SYNCS.ARRIVE.TRANS64.RED.A0TR RZ, [UR6+0x344d8], R3 ;  /* 0x0344d803ffff79a7 */ /* 0x0023e40008300406 */
.L_x_218:
[----:B------:R-:W-:Y:S05]  /*14d30*/  BSYNC B0 ;  /* 0x0000000000007941 */ /* 0x000fea0003800000 */
.L_x_217:
[----:B------:R-:W-:Y:S05]  /*14d40*/  @!P2 BRA `(.L_x_220) ;  /* 0x000000000004a947 */ /* 0x000fea0003800000 */
[----:B------:R-:W-:Y:S01]  /*14d50*/  BPT.TRAP 0x1 ;  /* 0x000000040000795c */ /* 0x000fe20000300000 */
.L_x_220:
[----:B------:R-:W-:Y:S01]  /*14d60*/  SYNCS.ARRIVE.TRANS64.RED.A1T0 RZ, [UR16], RZ ;  /* 0x000000ffffff79a7 */ /* 0x000fe20008100410 */
[----:B------:R-:W-:Y:S01]  /*14d70*/  UIADD3 UR23, UR19, 0x80, URZ ;  /* 0x0000008013177890 */ /* 0x000fe2000fffe03f */
[----:B------:R-:W-:Y:S11]  /*14d80*/  @!P2 BRA `(.L_x_221) ;  /* 0x000000000004a947 */ /* 0x000ff60003800000 */
[----:B------:R-:W-:Y:S01]  /*14d90*/  BPT.TRAP 0x1 ;  /* 0x000000040000795c */ /* 0x000fe20000300000 */
.L_x_221:
[----:B------:R-:W5:Y:S02]  /*14da0*/  SYNCS.PHASECHK.TRANS64.TRYWAIT P1, [UR6+0x344e0], R8 ;  /* 0x0344e008ff0075a7 */ /* 0x000f640008020146 */
[----:B-----5:R-:W-:Y:S05]  /*14db0*/  @!P1 BRA `(.L_x_222) ;  /* 0x0000005800dc9947 */ /* 0x020fea0003800000 */
.L_x_391:
        /* <DEDUP_REMOVED lines=9> */
.L_x_225:
[----:B--234-:R-:W1:Y:S02]  /*14e50*/  LDC R3, c[0x0][0x828] ;  /* 0x00020a00ff037b82 */ /* 0x01ce640000000800 */
[----:B-1----:R1:W-:Y:S02]  /*14e60*/  SYNCS.ARRIVE.TRANS64.RED.A0TR RZ, [UR6+0x344c0], R3 ;  /* 0x0344c003ffff79a7 */ /* 0x0023e40008300406 */
.L_x_224:
[----:B------:R-:W-:Y:S05]  /*14e70*/  BSYNC B0 ;  /* 0x0000000000007941 */ /* 0x000fea0003800000 */
.L_x_223:
[----:B------:R-:W-:Y:S05]  /*14e80*/  @!P2 BRA `(.L_x_226) ;  /* 0x000000000004a947 */ /* 0x000fea0003800000 */
[----:B------:R-:W-:Y:S01]  /*14e90*/  BPT.TRAP 0x1 ;  /* 0x000000040000795c */ /* 0x000fe20000300000 */
.L_x_226:
[----:B------:R-:W-:Y:S01]  /*14ea0*/  SYNCS.ARRIVE.TRANS64.RED.A1T0 RZ, [UR7], RZ ;  /* 0x000000ffffff79a7 */ /* 0x000fe20008100407 */
[----:B------:R-:W-:Y:S05]  /*14eb0*/  @!P2 BRA `(.L_x_227) ;  /* 0x000000000004a947 */ /* 0x000fea0003800000 */
[----:B------:R-:W-:Y:S01]  /*14ec0*/  BPT.TRAP 0x1 ;  /* 0x000000040000795c */ /* 0x000fe20000300000 */
.L_x_227:
[----:B------:R-:W5:Y:S02]  /*14ed0*/  SYNCS.PHASECHK.TRANS64.TRYWAIT P1, [UR6+0x344e8], R8 ;  /* 0x0344e808ff0075a7 */ /* 0x000f640008020146 */
[----:B-----5:R-:W-:Y:S05]  /*14ee0*/  @!P1 BRA `(.L_x_228) ;  /* 0x0000005800a89947 */ /* 0x020fea0003800000 */
.L_x_392:
        /* <DEDUP_REMOVED lines=10> */
.L_x_231:
[----:B--234-:R-:W1:Y:S02]  /*14f90*/  LDC R3, c[0x0][0x828] ;  /* 0x00020a00ff037b82 */ /* 0x01ce640000000800 */
[----:B-1----:R1:W-:Y:S02]  /*14fa0*/  SYNCS.ARRIVE.TRANS64.RED.A0TR RZ, [UR6+0x344c8], R3 ;  /* 0x0344c803ffff79a7 */ /* 0x0023e40008300406 */
.L_x_230:
[----:B------:R-:W-:Y:S05]  /*14fb0*/  BSYNC B0 ;  /* 0x0000000000007941 */ /* 0x000fea0003800000 */
.L_x_229:
[----:B------:R-:W-:Y:S05]  /*14fc0*/  @!P2 BRA `(.L_x_232) ;  /* 0x000000000004a947 */ /* 0x000fea0003800000 */
[----:B------:R-:W-:Y:S01]  /*14fd0*/  BPT.TRAP 0x1 ;  /* 0x000000040000795c */ /* 0x000fe20000300000 */
.L_x_232:
[----:B------:R-:W-:Y:S01]  /*14fe0*/  SYNCS.ARRIVE.TRANS64.RED.A1T0 RZ, [UR14], RZ ;  /* 0x000000ffffff79a7 */ /* 0x000fe2000810040e */
[----:B------:R-:W-:Y:S01]  /*14ff0*/  UIADD3 UR31, UR19, 0xa0, URZ ;  /* 0x000000a0131f7890 */ /* 0x000fe2000fffe03f */
[----:B------:R-:W-:Y:S11]  /*15000*/  @!P2 BRA `(.L_x_233) ;  /* 0x000000000004a947 */ /* 0x000ff60003800000 */
[----:B------:R-:W-:Y:S01]  /*15010*/  BPT.TRAP 0x1 ;  /* 0x000000040000795c */ /* 0x000fe20000300000 */
.L_x_233:
[----:B------:R-:W5:Y:S02]  /*15020*/  SYNCS.PHASECHK.TRANS64.TRYWAIT P1, [UR6+0x344f0], R8 ;  /* 0x0344f008ff0075a7 */ /* 0x000f640008020146 */
[----:B-----5:R-:W-:Y:S05]  /*15030*/  @!P1 BRA `(.L_x_234) ;  /* 0x00000058006c9947 */ /* 0x020fea0003800000 */
.L_x_393:
        /* <DEDUP_REMOVED lines=9> */
.L_x_237:
[----:B--234-:R-:W1:Y:S02]  /*150d0*/  LDC R3, c[0x0][0x828] ;  /* 0x00020a00ff037b82 */ /* 0x01ce640000000800 */
[----:B-1----:R1:W-:Y:S02]  /*150e0*/  SYNCS.ARRIVE.TRANS64.RED.A0TR RZ, [UR6+0x344d0], R3 ;  /* 0x0344d003ffff79a7 */ /* 0x0023e40008300406 */
.L_x_236:
[----:B------:R-:W-:Y:S05]  /*150f0*/  BSYNC B0 ;  /* 0x0000000000007941 */ /* 0x000fea0003800000 */
.L_x_235:
[----:B------:R-:W-:Y:S05]  /*15100*/  @!P2 BRA `(.L_x_238) ;  /* 0x000000000004a947 */ /* 0x000fea0003800000 */
[----:B------:R-:W-:Y:S01]  /*15110*/  BPT.TRAP 0x1 ;  /* 0x000000040000795c */ /* 0x000fe20000300000 */
.L_x_238:
[----:B------:R-:W-:Y:S01]  /*15120*/  SYNCS.ARRIVE.TRANS64.RED.A1T0 RZ, [UR15], RZ ;  /* 0x000000ffffff79a7 */ /* 0x000fe2000810040f */
[----:B------:R-:W-:Y:S05]  /*15130*/  @!P2 BRA `(.L_x_239) ;  /* 0x000000000004a947 */ /* 0x000fea0003800000 */
[----:B------:R-:W-:Y:S01]  /*15140*/  BPT.TRAP 0x1 ;  /* 0x000000040000795c */ /* 0x000fe20000300000 */
.L_x_239:
[----:B------:R-:W5:Y:S02]  /*15150*/  SYNCS.PHASECHK.TRANS64.TRYWAIT P1, [UR6+0x344f8], R8 ;  /* 0x0344f808ff0075a7 */ /* 0x000f640008020146 */
[----:B-----5:R-:W-:Y:S05]  /*15160*/  @!P1 BRA `(.L_x_240) ;  /* 0x0000005800389947 */ /* 0x020fea0003800000 */
.L_x_394:
        /* <DEDUP_REMOVED lines=10> */
.L_x_243:
[----:B--234-:R-:W1:Y:S02]  /*15210*/  LDC R3, c[0x0][0x828] ;  /* 0x00020a00ff037b82 */ /* 0x01ce640000000800 */
[----:B-1----:R1:W-:Y:S02]  /*15220*/  SYNCS.ARRIVE.TRANS64.RED.A0TR RZ, [UR6+0x344d8], R3 ;  /* 0x0344d803ffff79a7 */ /* 0x0023e40008300406 */
.L_x_242:
[----:B------:R-:W-:Y:S05]  /*15230*/  BSYNC B0 ;  /* 0x0000000000007941 */ /* 0x000fea0003800000 */
.L_x_241:
[----:B------:R-:W-:Y:S05]  /*15240*/  @!P2 BRA `(.L_x_244) ;  /* 0x000000000004a947 */ /* 0x000fea0003800000 */
[----:B------:R-:W-:Y:S01]  /*15250*/  BPT.TRAP 0x1 ;  /* 0x000000040000795c */ /* 0x000fe20000300000 */
.L_x_244:
[----:B------:R-:W-:Y:S01]  /*15260*/  SYNCS.ARRIVE.TRANS64.RED.A1T0 RZ, [UR16], RZ ;  /* 0x000000ffffff79a7 */ /* 0x000fe20008100410 */
[----:B------:R-:W-:Y:S01]  /*15270*/  UIADD3 UR23, UR19, 0xc0, URZ ;  /* 0x000000c013177890 */ /* 0x000fe2000fffe03f */
[----:B------:R-:W-:Y:S11]  /*15280*/  @!P2 BRA `(.L_x_245) ;  /* 0x000000000004a947 */ /* 0x000ff60003800000 */
[----:B------:R-:W-:Y:S01]  /*15290*/  BPT.TRAP 0x1 ;  /* 0x000000040000795c */ /* 0x000fe20000300000 */
.L_x_245:
[----:B------:R-:W5:Y:S02]  /*152a0*/  SYNCS.PHASECHK.TRANS64.TRYWAIT P1, [UR6+0x344e0], R2 ;  /* 0x0344e002ff0075a7 */ /* 0x000f640008020146 */
[----:B-----5:R-:W-:Y:S05]  /*152b0*/  @!P1 BRA `(.L_x_246) ;  /* 0x0000005400fc9947 */ /* 0x020fea0003800000 */
.L_x_395:
        /* <DEDUP_REMOVED lines=9> */
.L_x_249:
[----:B--234-:R-:W1:Y:S02]  /*15350*/  LDC R3, c[0x0][0x828] ;  /* 0x00020a00ff037b82 */ /* 0x01ce640000000800 */
[----:B-1----:R1:W-:Y:S02]  /*15360*/  SYNCS.ARRIVE.TRANS64.RED.A0TR RZ, [UR6+0x344c0], R3 ;  /* 0x0344c003ffff79a7 */ /* 0x0023e40008300406 */
.L_x_248:
[----:B------:R-:W-:Y:S05]  /*15370*/  BSYNC B0 ;  /* 0x0000000000007941 */ /* 0x000fea0003800000 */
.L_x_247:
[----:B------:R-:W-:Y:S05]  /*15380*/  @!P2 BRA `(.L_x_250) ;  /* 0x000000000004a947 */ /* 0x000fea0003800000 */
[----:B------:R-:W-:Y:S01]  /*15390*/  BPT.TRAP 0x1 ;  /* 0x000000040000795c */ /* 0x000fe20000300000 */
.L_x_250:
[----:B------:R-:W-:Y:S01]  /*153a0*/  SYNCS.ARRIVE.TRANS64.RED.A1T0 RZ, [UR7], RZ ;  /* 0x000000ffffff79a7 */ /* 0x000fe20008100407 */
[----:B------:R-:W-:Y:S05]  /*153b0*/  @!P2 BRA `(.L_x_251) ;  /* 0x000000000004a947 */ /* 0x000fea0003800000 */
[----:B------:R-:W-:Y:S01]  /*153c0*/  BPT.TRAP 0x1 ;  /* 0x000000040000795c */ /* 0x000fe20000300000 */
.L_x_251:
[----:B------:R-:W5:Y:S02]  /*153d0*/  SYNCS.PHASECHK.TRANS64.TRYWAIT P1, [UR6+0x344e8], R2 ;  /* 0x0344e802ff0075a7 */ /* 0x000f640008020146 */
[----:B-----5:R-:W-:Y:S05]  /*153e0*/  @!P1 BRA `(.L_x_252) ;  /* 0x0000005400c89947 */ /* 0x020fea0003800000 */
.L_x_396:
        /* <DEDUP_REMOVED lines=10> */
.L_x_255:
[----:B--234-:R-:W1:Y:S02]  /*15490*/  LDC R3, c[0x0][0x828] ;  /* 0x00020a00ff037b82 */ /* 0x01ce640000000800 */
[----:B-1----:R1:W-:Y:S02]  /*154a0*/  SYNCS.ARRIVE.TRANS64.RED.A0TR RZ, [UR6+0x344c8], R3 ;  /* 0x0344c803ffff79a7 */ /* 0x0023e40008300406 */
.L_x_254:
[----:B------:R-:W-:Y:S05]  /*154b0*/  BSYNC B0 ;  /* 0x0000000000007941 */ /* 0x000fea0003800000 */
.L_x_253:
[----:B------:R-:W-:Y:S05]  /*154c0*/  @!P2 BRA `(.L_x_256) ;  /* 0x000000000004a947 */ /* 0x000fea0003800000 */
[----:B------:R-:W-:Y:S01]  /*154d0*/  BPT.TRAP 0x1 ;  /* 0x000000040000795c */ /* 0x000fe20000300000 */
.L_x_256:
[----:B------:R-:W-:Y:S01]  /*154e0*/  SYNCS.ARRIVE.TRANS64.RED.A1T0 RZ, [UR14], RZ ;  /* 0x000000ffffff79a7 */ /* 0x000fe2000810040e */
[----:B------:R-:W-:Y:S01]  /*154f0*/  UIADD3 UR23, UR19, 0xe0, URZ ;  /* 0x000000e013177890 */ /* 0x000fe2000fffe03f */
[----:B------:R-:W-:Y:S11]  /*15500*/  @!P2 BRA `(.L_x_257) ;  /* 0x000000000004a947 */ /* 0x000ff60003800000 */
[----:B------:R-:W-:Y:S01]  /*15510*/  BPT.TRAP 0x1 ;  /* 0x000000040000795c */ /* 0x000fe20000300000 */
.L_x_257:
[----:B------:R-:W5:Y:S02]  /*15520*/  SYNCS.PHASECHK.TRANS64.TRYWAIT P1, [UR6+0x344f0], R2 ;  /* 0x0344f002ff0075a7 */ /* 0x000f640008020146 */
[----:B-----5:R-:W-:Y:S05]  /*15530*/  @!P1 BRA `(.L_x_258) ;  /* 0x00000054008c9947 */ /* 0x020fea0003800000 */
.L_x_397:
[----:B------:R-:W-:Y:S04]  /*15540*/  BSSY B0, `(.L_x_259) ;  /* 0x000000c000007945 */ /* 0x000fe80003800000 */
[----:B------:R-:W-:Y:S05]  /*15550*/  @P0 BRA `(.L_x_260) ;  /* 0x0000000000280947 */ /* 0x000fea0003800000 */
[----:B------:R-:W-:Y:S01]  /*15560*/  UIADD3 UR20, UR6, 0x32000, URZ ;  /* 0x0003200006147890 */ /* 0x000fe2000fffe03f */
[----:B------:R-:W-:Y:S01]  /*15570*/  UMOV UR24, 0x0 ;  /* 0x0000000000187882 */ /* 0x000fe20000000000 */
[----:B------:R-:W-:Y:S01]  /*15580*/  UMOV UR25, 0x10000000 ;  /* 0x1000000000197882 */ /* 0x000fe20000000000 */
[----:B------:R-:W-:Y:S01]  /*15590*/  UMOV UR21, UR29 ;  /* 0x0000001d00157c82 */ /* 0x000fe20008000000 */
[----:B------:R-:W-:-:S05]  /*155a0*/  UMOV UR22, UR18 ;  /* 0x0000001200167c82 */ /* 0x000fca0008000000 */
[----:B------:R1:W-:Y:S02]  /*155b0*/  UTMALDG.2D [UR20], [UR8], desc[UR24] ;  /* 0x00001814080075b4 */ /* 0x0003e40008009000 */
[----:B-1----:R-:W-:Y:S05]  /*155c0*/  @!P2 BRA `(.L_x_261) ;  /* 0x000000000004a947 */ /* 0x002fea0003800000 */
[----:B------:R-:W-:Y:S01]  /*155d0*/  BPT.TRAP 0x1 ;  /* 0x000000040000795c */ /* 0x000fe20000300000 */
.L_x_261:
[----:B--234-:R-:W1:Y:S02]  /*155e0*/  LDC R3, c[0x0][0x828] ;  /* 0x00020a00ff037b82 */ /* 0x01ce640000000800 */
[----:B-1----:R1:W-:Y:S02]  /*155f0*/  SYNCS.ARRIVE.TRANS64.RED.A0TR RZ, [UR6+0x344d0], R3 ;  /* 0x0344d003ffff79a7 */ /* 0x0023e40008300406 */
.L_x_260:
[----:B------:R-:W-:Y:S05]  /*15600*/  BSYNC B0 ;  /* 0x0000000000007941 */ /* 0x000fea0003800000 */
.L_x_259:
[----:B------:R-:W-:Y:S05]  /*15610*/  @!P2 BRA `(.L_x_262) ;  /* 0x000000000004a947 */ /* 0x000fea0003800000 */
[----:B------:R-:W-:Y:S01]  /*15620*/  BPT.TRAP 0x1 ;  /* 0x000000040000795c */ /* 0x000fe20000300000 */
.L_x_262:
[----:B------:R-:W-:Y:S01]  /*15630*/  SYNCS.ARRIVE.TRANS64.RED.A1T0 RZ, [UR15], RZ ;  /* 0x000000ffffff79a7 */ /* 0x000fe2000810040f */
[----:B------:R-:W-:Y:S05]  /*15640*/  @!P2 BRA `(.L_x_263) ;  /* 0x000000000004a947 */ /* 0x000fea0003800000 */
[----:B------:R-:W-:Y:S01]  /*15650*/  BPT.TRAP 0x1 ;  /* 0x000000040000795c */ /* 0x000fe20000300000 */
.L_x_263:
[----:B------:R-:W5:Y:S02]  /*15660*/  SYNCS.PHASECHK.TRANS64.TRYWAIT P1, [UR6+0x344f8], R2 ;  /* 0x0344f802ff0075a7 */ /* 0x000f640008020146 */
[----:B-----5:R-:W-:Y:S05]  /*15670*/  @!P1 BRA `(.L_x_264) ;  /* 0x0000005400549947 */ /* 0x020fea0003800000 */
.L_x_398:
        /* <DEDUP_REMOVED lines=10> */
.L_x_267:
[----:B------:R-:W1:Y:S02]  /*15720*/  LDC R2, c[0x0][0x828] ;  /* 0x00020a00ff027b82 */ /* 0x000e640000000800 */
[----:B-1----:R1:W-:Y:S02]  /*15730*/  SYNCS.ARRIVE.TRANS64.RED.A0TR RZ, [UR6+0x344d8], R2 ;  /* 0x0344d802ffff79a7 */ /* 0x0023e40008300406 */
.L_x_266:
[----:B------:R-:W-:Y:S05]  /*15740*/  BSYNC B0 ;  /* 0x0000000000007941 */ /* 0x000fea0003800000 */
.L_x_265:
[----:B------:R-:W-:Y:S05]  /*15750*/  @!P2 BRA `(.L_x_268) ;  /* 0x000000000004a947 */ /* 0x000fea0003800000 */
[----:B------:R-:W-:Y:S01]  /*15760*/  BPT.TRAP 0x1 ;  /* 0x000000040000795c */ /* 0x000fe20000300000 */
.L_x_268:
[----:B------:R-:W-:Y:S01]  /*15770*/  ISETP.NE.AND P0, PT, R7, RZ, PT ;  /* 0x000000ff0700720c */ /* 0x000fe20003f05270 */
[----:B------:R-:W-:Y:S01]  /*15780*/  SYNCS.ARRIVE.TRANS64.RED.A1T0 RZ, [UR16], RZ ;  /* 0x000000ffffff79a7 */ /* 0x000fe20008100410 */
[CC--:B------:R-:W-:Y:S02]  /*15790*/  ISETP.NE.AND P3, PT, R18.reuse, R6.reuse, PT ;  /* 0x000000061200720c */ /* 0x0c0fe40003f65270 */
[----:B------:R-:W-:-:S13]  /*157a0*/  ISETP.EQ.OR P0, PT, R18, R6, !P0 ;  /* 0x000000061200720c */ /* 0x000fda0004702670 */
[----:B------:R-:W-:Y:S05]  /*157b0*/  @P0 BRA `(.L_x_269) ;  /* 0x0000000400040947 */ /* 0x000fea0003800000 */
[----:B------:R-:W-:Y:S01]  /*157c0*/  ELECT P0, URZ, PT ;  /* 0x00000000003f782f */ /* 0x000fe20003800000 */
[----:B------:R-:W-:-:S12]  /*157d0*/  BSSY B0, `(.L_x_270) ;  /* 0x0000032000007945 */ /* 0x000fd80003800000 */
[----:B------:R-:W-:Y:S05]  /*157e0*/  @!P0 BRA `(.L_x_271) ;  /* 0x0000000000c08947 */ /* 0x000fea0003800000 */
[----:B-1234-:R-:W1:Y:S08]  /*157f0*/  LDC.64 R2, c[0x0][0x290] ;  /* 0x0000a400ff027b82 */ /* 0x01ee700000000a00 */
[----:B------:R-:W2:Y:S08]  /*15800*/  LDC.64 R10, c[0x0][0x808] ;  /* 0x00020200ff0a7b82 */ /* 0x000eb00000000a00 */
[----:B------:R-:W3:Y:S01]  /*15810*/  LDC.64 R14, c[0x0][0x810] ;  /* 0x00020400ff0e7b82 */ /* 0x000ee20000000a00 */
[----:B-1----:R-:W-:-:S05]  /*15820*/  IMAD.WIDE R2, R6, 0xc, R2 ;  /* 0x0000000c06027825 */ /* 0x002fca00078e0202 */
[----:B------:R1:W5:Y:S04]  /*15830*/  LDG.E R12, desc[UR38][R2.64] ;  /* 0x00000026020c7981 */ /* 0x000368000c1e1900 */
[----:B------:R1:W5:Y:S01]  /*15840*/  LDG.E R13, desc[UR38][R2.64+0x4] ;  /* 0x00000426020d7981 */ /* 0x000362000c1e1900 */
[----:B--2---:R-:W-:Y:S02]  /*15850*/  ISETP.NE.U32.AND P0, PT, R10, RZ, PT ;  /* 0x000000ff0a00720c */ /* 0x004fe40003f05070 */
[----:B------:R-:W-:Y:S02]  /*15860*/  SHF.R.S32.HI R9, RZ, 0x1f, R6 ;  /* 0x0000001fff097819 */ /* 0x000fe40000011406 */
[----:B------:R-:W-:Y:S02]  /*15870*/  ISETP.NE.AND.EX P0, PT, R11, RZ, PT, P0 ;  /* 0x000000ff0b00720c */ /* 0x000fe40003f05300 */
[----:B---3--:R-:W-:-:S04]  /*15880*/  ISETP.NE.U32.AND P1, PT, R14, RZ, PT ;  /* 0x000000ff0e00720c */ /* 0x008fc80003f25070 */
[----:B------:R-:W-:-:S07]  /*15890*/  ISETP.NE.AND.EX P1, PT, R15, RZ, PT, P1 ;  /* 0x000000ff0f00720c */ /* 0x000fce0003f25310 */
[----:B-1----:R-:W-:Y:S06]  /*158a0*/  @!P0 BRA `(.L_x_272) ;  /* 0x0000000000108947 */ /* 0x002fec0003800000 */
[----:B------:R-:W-:-:S04]  /*158b0*/  LEA R2, P0, R6, R10, 0x3 ;  /* 0x0000000a06027211 */ /* 0x000fc800078018ff */
[----:B------:R-:W-:-:S06]  /*158c0*/  LEA.HI.X R3, R6, R11, R9, 0x3, P0 ;  /* 0x0000000b06037211 */ /* 0x000fcc00000f1c09 */
[----:B------:R-:W2:Y:S04]  /*158d0*/  LDG.E.64 R2, desc[UR38][R2.64] ;  /* 0x0000002602027981 */ /* 0x000ea8000c1e1b00 */
[----:B--2---:R1:W-:Y:S02]  /*158e0*/  STS.64 [UR5], R2 ;  /* 0x00000002ff007988 */ /* 0x0043e40008000a05 */
.L_x_272:
[----:B------:R-:W-:Y:S05]  /*158f0*/  @!P1 BRA `(.L_x_271) ;  /* 0x00000000007c9947 */ /* 0x000fea0003800000 */
[----:B-1----:R-:W-:-:S04]  /*15900*/  LEA R2, P0, R6, R14, 0x3 ;  /* 0x0000000e06027211 */ /* 0x002fc800078018ff */
[----:B------:R-:W-:Y:S02]  /*15910*/  LEA.HI.X R3, R6, R15, R9, 0x3, P0 ;  /* 0x0000000f06037211 */ /* 0x000fe400000f1c09 */
[----:B------:R-:W1:Y:S04]  /*15920*/  LDS R9, [UR5+0x1c] ;  /* 0x00001c05ff097984 */ /* 0x000e680008000800 */
[----:B------:R-:W2:Y:S01]  /*15930*/  LDG.E.64 R2, desc[UR38][R2.64] ;  /* 0x0000002602027981 */ /* 0x000ea2000c1e1b00 */
[----:B------:R-:W-:Y:S01]  /*15940*/  MOV R18, UR5 ;  /* 0x0000000500127c02 */ /* 0x000fe20008000f00 */
[----:B-----5:R-:W-:Y:S01]  /*15950*/  VIADD R13, R13, 0xffffffff ;  /* 0xffffffff0d0d7836 */ /* 0x020fe20000000000 */
[----:B------:R-:W-:Y:S02]  /*15960*/  IADD3 R12, R12, -0x1, RZ ;  /* 0xffffffff0c0c7810 */ /* 0x000fe40007ffe0ff */
[----:B------:R-:W-:-:S02]  /*15970*/  CS2R R14, SRZ ;  /* 0x00000000000e7805 */ /* 0x000fc4000001ff00 */
[----:B------:R-:W-:Y:S01]  /*15980*/  SHF.R.U64 R18, R18, 0x4, RZ ;  /* 0x0000000412127819 */ /* 0x000fe200000012ff */
[----:B------:R-:W-:Y:S04]  /*15990*/  STS [UR5+0x30], RZ ;  /* 0x000030ffff007988 */ /* 0x000fe80008000805 */
[----:B------:R-:W-:Y:S04]  /*159a0*/  STS.128 [UR5+0x20], R12 ;  /* 0x0000200cff007988 */ /* 0x000fe80008000c05 */
        /* <DEDUP_REMOVED lines=10> */
[----:B------:R-:W-:Y:S04]  /*15a50*/  STS [UR5+0x1c], R9 ;  /* 0x00001c09ff007988 */ /* 0x000fe80008000805 */
[----:B------:R-:W1:Y:S02]  /*15a60*/  LDS R10, [UR5+0x1c] ;  /* 0x00001c05ff0a7984 */ /* 0x000e640008000800 */
[----:B-1----:R-:W-:-:S05]  /*15a70*/  LOP3.LUT R10, R10, 0xf0, RZ, 0xb8, !PT ;  /* 0x000000f00a0a7812 */ /* 0x002fca00078eb8ff */
[----:B------:R-:W-:Y:S04]  /*15a80*/  STS [UR5+0x1c], R10 ;  /* 0x00001c0aff007988 */ /* 0x000fe80008000805 */
[----:B------:R-:W1:Y:S02]  /*15a90*/  LDS R11, [UR5+0x1c] ;  /* 0x00001c05ff0b7984 */ /* 0x000e640008000800 */
[----:B-1----:R-:W-:-:S05]  /*15aa0*/  LOP3.LUT R19, R11, 0xf00, RZ, 0xb8, !PT ;  /* 0x00000f000b137812 */ /* 0x002fca00078eb8ff */
[----:B------:R-:W-:Y:S04]  /*15ab0*/  STS.64 [UR5+0x18], R18 ;  /* 0x00001812ff007988 */ /* 0x000fe80008000a05 */
[----:B------:R-:W1:Y:S02]  /*15ac0*/  LDS R11, [UR5+0x1c] ;  /* 0x00001c05ff0b7984 */ /* 0x000e640008000800 */
[----:B-1----:R-:W-:-:S05]  /*15ad0*/  LOP3.LUT R2, R11, 0xf000, RZ, 0xb8, !PT ;  /* 0x0000f0000b027812 */ /* 0x002fca00078eb8ff */
[----:B------:R1:W-:Y:S02]  /*15ae0*/  STS [UR5+0x1c], R2 ;  /* 0x00001c02ff007988 */ /* 0x0003e40008000805 */
.L_x_271:
[----:B------:R-:W-:Y:S05]  /*15af0*/  BSYNC B0 ;  /* 0x0000000000007941 */ /* 0x000fea0003800000 */
.L_x_270:
[----:B-1----:R-:W1:Y:S01]  /*15b00*/  S2R R2, SR_LANEID ;  /* 0x0000000000027919 */ /* 0x002e620000000000 */
[----:B------:R-:W-:Y:S01]  /*15b10*/  NOP ;  /* 0x0000000000007918 */ /* 0x000fe20000000000 */
[----:B------:R-:W-:Y:S01]  /*15b20*/  ELECT P0, URZ, PT ;  /* 0x00000000003f782f */ /* 0x000fe20003800000 */
[----:B------:R-:W-:Y:S01]  /*15b30*/  BSSY B0, `(.L_x_273) ;  /* 0x0000008000007945 */ /* 0x000fe20003800000 */
[----:B-1----:R-:W-:-:S04]  /*15b40*/  SHF.L.U32 R10, R2, 0x2, RZ ;  /* 0x00000002020a7819 */ /* 0x002fc800000006ff */
[----:B------:R-:W-:Y:S01]  /*15b50*/  IADD3 R2, P1, R10, UR8, RZ ;  /* 0x000000080a027c10 */ /* 0x000fe2000ff3e0ff */
[----:B------:R1:W1:Y:S04]  /*15b60*/  LDS R9, [R10+UR5] ;  /* 0x000000050a097984 */ /* 0x0002680008000800 */
[----:B--234-:R-:W-:Y:S02]  /*15b70*/  IMAD.X R3, RZ, RZ, UR9, P1 ;  /* 0x00000009ff037e24 */ /* 0x01cfe400088e06ff */
[----:B------:R-:W-:Y:S06]  /*15b80*/  @!P0 BRA `(.L_x_274) ;  /* 0x0000000000088947 */ /* 0x000fec0003800000 */
[----:B------:R0:W-:Y:S01]  /*15b90*/  UTMACMDFLUSH ;  /* 0x00000000000079b7 */ /* 0x0001e20000000000 */
[----:B------:R-:W-:-:S04]  /*15ba0*/  DEPBAR.LE SB0, 0x0 ;  /* 0x000080000000791a */ /* 0x000fc80000000000 */
.L_x_274:
[----:B------:R-:W-:Y:S05]  /*15bb0*/  BSYNC B0 ;  /* 0x0000000000007941 */ /* 0x000fea0003800000 */
.L_x_273:
[----:B-1----:R1:W5:Y:S02]  /*15bc0*/  ATOMG.E.EXCH.STRONG.GPU PT, RZ, [R2], R9 ;  /* 0x0000000902ff73a8 */ /* 0x00236400041ee100 */
.L_x_269:
[----:B------:R-:W-:Y:S01]  /*15bd0*/  ISETP.NE.AND P1, PT, R7, RZ, PT ;  /* 0x000000ff0700720c */ /* 0x000fe20003f25270 */
[----:B------:R-:W-:Y:S01]  /*15be0*/  IMAD.MOV.U32 R16, RZ, RZ, R4 ;  /* 0x000000ffff107224 */ /* 0x000fe200078e0004 */
[----:B------:R-:W-:Y:S01]  /*15bf0*/  IADD3 R22, R22, 0x1, RZ ;  /* 0x0000000116167810 */ /* 0x000fe20007ffe0ff */
[----:B------:R-:W-:Y:S01]  /*15c00*/  IMAD.MOV.U32 R18, RZ, RZ, R6 ;  /* 0x000000ffff127224 */ /* 0x000fe200078e0006 */
[----:B-1----:R-:W-:Y:S02]  /*15c10*/  SEL R2, RZ, 0x1, !P3 ;  /* 0x00000001ff027807 */ /* 0x002fe40005800000 */
[----:B------:R-:W-:Y:S02]  /*15c20*/  ISETP.NE.AND P0, PT, R22, 0x8, PT ;  /* 0x000000081600780c */ /* 0x000fe40003f05270 */
[----:B------:R-:W-:Y:S02]  /*15c30*/  MOV R17, R5 ;  /* 0x0000000500117202 */ /* 0x000fe40000000f00 */
[----:B--234-:R-:W-:-:S02]  /*15c40*/  SEL R3, RZ, 0x1, P0 ;  /* 0x00000001ff037807 */ /* 0x01cfc40000000000 */
[----:B------:R-:W-:Y:S02]  /*15c50*/  SEL R22, R22, RZ, P0 ;  /* 0x000000ff16167207 */ /* 0x000fe40000000000 */
[----:B------:R-:W-:Y:S01]  /*15c60*/  LOP3.LUT R0, R0, R3, RZ, 0x3c, !PT ;  /* 0x0000000300007212 */ /* 0x000fe200078e3cff */
[----:B------:R-:W-:Y:S06]  /*15c70*/  @P1 BRA `(.L_x_275) ;  /* 0xffffffe000b41947 */ /* 0x000fec000383ffff */
[----:B-----5:R-:W-:Y:S01]  /*15c80*/  ELECT P0, URZ, PT ;  /* 0x00000000003f782f */ /* 0x020fe20003800000 */
[----:B------:R-:W-:-:S12]  /*15c90*/  BSSY B0, `(.L_x_276) ;  /* 0x0000017000007945 */ /* 0x000fd80003800000 */
[----:B------:R-:W-:Y:S05]  /*15ca0*/  @!P0 BRA `(.L_x_277) ;  /* 0x0000000000548947 */ /* 0x000fea0003800000 */
[----:B------:R-:W-:Y:S05]  /*15cb0*/  @!P2 BRA `(.L_x_278) ;  /* 0x000000000004a947 */ /* 0x000fea0003800000 */
[----:B------:R-:W-:Y:S01]  /*15cc0*/  BPT.TRAP 0x1 ;  /* 0x000000040000795c */ /* 0x000fe20000300000 */
.L_x_278:
[----:B------:R-:W1:Y:S02]  /*15cd0*/  SYNCS.PHASECHK.TRANS64.TRYWAIT P0, [UR6+0x344e0], R8 ;  /* 0x0344e008ff0075a7 */ /* 0x000e640008000146 */
[----:B-1----:R-:W-:Y:S05]  /*15ce0*/  @!P0 BRA `(.L_x_279) ;  /* 0x0000004c00d08947 */ /* 0x002fea0003800000 */
.L_x_399:
[----:B------:R-:W-:Y:S05]  /*15cf0*/  @!P2 BRA `(.L_x_280) ;  /* 0x000000000004a947 */ /* 0x000fea0003800000 */
[----:B------:R-:W-:Y:S01]  /*15d00*/  BPT.TRAP 0x1 ;  /* 0x000000040000795c */ /* 0x000fe20000300000 */
.L_x_280:
[----:B------:R-:W2:Y:S02]  /*15d10*/  SYNCS.PHASECHK.TRANS64.TRYWAIT P0, [UR6+0x344e8], R8 ;  /* 0x0344e808ff0075a7 */ /* 0x000ea40008000146 */
[----:B--2---:R-:W-:Y:S05]  /*15d20*/  @!P0 BRA `(.L_x_281) ;  /* 0x0000004c00d88947 */ /* 0x004fea0003800000 */
.L_x_400:
[----:B------:R-:W-:Y:S05]  /*15d30*/  @!P2 BRA `(.L_x_282) ;  /* 0x000000000004a947 */ /* 0x000fea0003800000 */
[----:B------:R-:W-:Y:S01]  /*15d40*/  BPT.TRAP 0x1 ;  /* 0x000000040000795c */ /* 0x000fe20000300000 */
.L_x_282:
[----:B------:R-:W2:Y:S02]  /*15d50*/  SYNCS.PHASECHK.TRANS64.TRYWAIT P0, [UR6+0x344f0], R8 ;  /* 0x0344f008ff0075a7 */ /* 0x000ea40008000146 */
[----:B--2---:R-:W-:Y:S05]  /*15d60*/  @!P0 BRA `(.L_x_283) ;  /* 0x0000004c00e08947 */ /* 0x004fea0003800000 */
.L_x_401:
[----:B------:R-:W-:Y:S05]  /*15d70*/  @!P2 BRA `(.L_x_284) ;  /* 0x000000000004a947 */ /* 0x000fea0003800000 */
[----:B------:R-:W-:Y:S01]  /*15d80*/  BPT.TRAP 0x1 ;  /* 0x000000040000795c */ /* 0x000fe20000300000 */
.L_x_284:
[----:B------:R-:W-:-:S04]  /*15d90*/  MOV R0, 0x1 ;  /* 0x0000000100007802 */ /* 0x000fc80000000f00 */
[----:B------:R-:W-:-:S07]  /*15da0*/  SHF.L.U32 R0, R0, 0x1f, RZ ;  /* 0x0000001f00007819 */ /* 0x000fce00000006ff */
.L_x_285:
[----:B-1----:R-:W-:-:S04]  /*15db0*/  IMAD.U32 R3, RZ, RZ, UR6 ;  /* 0x00000006ff037e24 */ /* 0x002fc8000f8e00ff */
[----:B------:R1:W2:Y:S03]  /*15dc0*/  SYNCS.PHASECHK.TRANS64.TRYWAIT P0, [R3+URZ+0x344f8], R0 ;  /* 0x0344f800030075a7 */ /* 0x0002a6000800017f */
[----:B--2---:R-:W-:Y:S05]  /*15dd0*/  @!P0 NANOSLEEP.SYNCS 0x989680 ;  /* 0x009896800000895d */ /* 0x004fea0003900000 */
[----:B------:R-:W2:Y:S02]  /*15de0*/  @!P0 SYNCS.PHASECHK.TRANS64 P0, [R3+URZ+0x344f8], R0 ;  /* 0x0344f800030085a7 */ /* 0x000ea4000800007f */
[----:B--2---:R-:W-:Y:S05]  /*15df0*/  @!P0 BRA `(.L_x_285) ;  /* 0xfffffffc00ec8947 */ /* 0x004fea000383ffff */
.L_x_277:
[----:B------:R-:W-:Y:S05]  /*15e00*/  BSYNC B0 ;  /* 0x0000000000007941 */ /* 0x000fea0003800000 */
.L_x_276:
[----:B------:R-:W-:Y:S05]  /*15e10*/  EXIT ;  /* 0x000000000000794d */ /* 0x000fea0003800000 */
.L_x_158:
[----:B------:R-:W1:Y:S01]  /*15e20*/  S2UR UR4, SR_CTAID.Y ;  /* 0x00000000000479c3 */ /* 0x000e620000002600 */
[----:B------:R-:W3:Y:S01]  /*15e30*/  S2R R0, SR_LANEID ;  /* 0x0000000000007919 */ /* 0x000ee20000000000 */
[----:B------:R-:W-:Y:S01]  /*15e40*/  ELECT P0, URZ, PT ;  /* 0x00000000003f782f */ /* 0x000fe20003800000 */
[----:B------:R-:W-:Y:S01]  /*15e50*/  BSSY B0, `(.L_x_286) ;  /* 0x000003b000007945 */ /* 0x000fe20003800000 */
[----:B------:R-:W-:Y:S01]  /*15e60*/  ULDC.64 UR12, c[0x0][0x508] ;  /* 0x00014200000c7ab9 */ /* 0x000fe20000000a00 */
[----:B-1----:R-:W-:-:S04]  /*15e70*/  UIMAD UR4, UR4, UR60, UR57 ;  /* 0x0000003c040472a4 */ /* 0x002fc8000f8e0239 */
[----:B------:R-:W-:-:S06]  /*15e80*/  UIMAD.WIDE UR12, UR4, 0x80, UR12 ;  /* 0x00000080040c78a5 */ /* 0x000fcc000f8e020c */
[----:B------:R-:W-:Y:S06]  /*15e90*/  @!P0 BRA `(.L_x_287) ;  /* 0x0000000000d88947 */ /* 0x000fec0003800000 */
[----:B------:R1:W-:Y:S01]  /*15ea0*/  STL [R1+0x204], R13 ;  /* 0x0002040d01007387 */ /* 0x0003e20000100800 */
[----:B------:R-:W4:Y:S01]  /*15eb0*/  LDC.64 R14, c[0x0][0x358] ;  /* 0x0000d600ff0e7b82 */ /* 0x000f220000000a00 */
[----:B------:R-:W-:Y:S02]  /*15ec0*/  UMOV UR4, 0x400 ;  /* 0x0000040000047882 */ /* 0x000fe40000000000 */
[----:B------:R3:W-:Y:S01]  /*15ed0*/  STL [R1+0x200], R11 ;  /* 0x0002000b01007387 */ /* 0x0007e20000100800 */
[----:B--2---:R-:W-:-:S04]  /*15ee0*/  ULEA UR4, UR58, UR4, 0x18 ;  /* 0x000000043a047291 */ /* 0x004fc8000f8ec03f */
[----:B------:R-:W2:Y:S08]  /*15ef0*/  LDC.64 R8, c[0x0][0x340] ;  /* 0x0000d000ff087b82 */ /* 0x000eb00000000a00 */
[----:B-1----:R-:W4:Y:S08]  /*15f00*/  LDC.64 R12, c[0x0][0x350] ;  /* 0x0000d400ff0c7b82 */ /* 0x002f300000000a00 */
[----:B---3--:R-:W2:Y:S08]  /*15f10*/  LDC.64 R10, c[0x0][0x348] ;  /* 0x0000d200ff0a7b82 */ /* 0x008eb00000000a00 */
[----:B------:R-:W1:Y:S01]  /*15f20*/  LDC.64 R32, c[0x0][0x300] ;  /* 0x0000c000ff207b82 */ /* 0x000e620000000a00 */
[----:B----4-:R3:W-:Y:S07]  /*15f30*/  STS.128 [UR4+0x34650], R12 ;  /* 0x0346500cff007988 */ /* 0x0107ee0008000c04 */
[----:B------:R-:W1:Y:S01]  /*15f40*/  LDC.64 R34, c[0x0][0x308] ;  /* 0x0000c200ff227b82 */ /* 0x000e620000000a00 */
[----:B--2---:R2:W-:Y:S07]  /*15f50*/  STS.128 [UR4+0x34640], R8 ;  /* 0x03464008ff007988 */ /* 0x0045ee0008000c04 */
[----:B------:R-:W4:Y:S08]  /*15f60*/  LDC.64 R28, c[0x0][0x310] ;  /* 0x0000c400ff1c7b82 */ /* 0x000f300000000a00 */
[----:B---3--:R-:W3:Y:S08]  /*15f70*/  LDC.64 R12, c[0x0][0x420] ;  /* 0x00010800ff0c7b82 */ /* 0x008ef00000000a00 */
[----:B------:R-:W3:Y:S01]  /*15f80*/  LDC.64 R14, c[0x0][0x428] ;  /* 0x00010a00ff0e7b82 */ /* 0x000ee20000000a00 */
[----:B-1----:R-:W-:Y:S07]  /*15f90*/  STS.128 [UR4+0x34600], R32 ;  /* 0x03460020ff007988 */ /* 0x002fee0008000c04 */
[----:B--2---:R-:W1:Y:S08]  /*15fa0*/  LDC.64 R8, c[0x0][0x430] ;  /* 0x00010c00ff087b82 */ /* 0x004e700000000a00 */
[----:B------:R-:W1:Y:S01]  /*15fb0*/  LDC.64 R10, c[0x0][0x438] ;  /* 0x00010e00ff0a7b82 */ /* 0x000e620000000a00 */
[----:B---3--:R2:W-:Y:S07]  /*15fc0*/  STS.128 [UR4+0x346a0], R12 ;  /* 0x0346a00cff007988 */ /* 0x0085ee0008000c04 */
[----:B------:R-:W4:Y:S08]  /*15fd0*/  LDC.64 R30, c[0x0][0x318] ;  /* 0x0000c600ff1e7b82 */ /* 0x000f300000000a00 */
[----:B------:R-:W3:Y:S01]  /*15fe0*/  LDC.64 R24, c[0x0][0x320] ;  /* 0x0000c800ff187b82 */ /* 0x000ee20000000a00 */
[----:B--2---:R2:W5:Y:S07]  /*15ff0*/  LDL.LU R13, [R1+0x204] ;  /* 0x00020400010d7983 */ /* 0x00456e0000300800 */
[----:B------:R-:W3:Y:S01]  /*16000*/  LDC.64 R26, c[0x0][0x328] ;  /* 0x0000ca00ff1a7b82 */ /* 0x000ee20000000a00 */
[----:B-1----:R1:W-:Y:S07]  /*16010*/  STS.128 [UR4+0x346b0], R8 ;  /* 0x0346b008ff007988 */ /* 0x0023ee0008000c04 */
[----:B------:R-:W2:Y:S01]  /*16020*/  LDC.64 R4, c[0x0][0x330] ;  /* 0x0000cc00ff047b82 */ /* 0x000ea20000000a00 */
[----:B----4-:R4:W-:Y:S04]  /*16030*/  STS.128 [UR4+0x34610], R28 ;  /* 0x0346101cff007988 */ /* 0x0109e80008000c04 */
[----:B-1----:R1:W5:Y:S03]  /*16040*/  LDL.LU R11, [R1+0x200] ;  /* 0x00020000010b7983 */ /* 0x0023660000300800 */
[----:B------:R-:W2:Y:S01]  /*16050*/  LDC.64 R6, c[0x0][0x338] ;  /* 0x0000ce00ff067b82 */ /* 0x000ea20000000a00 */
[----:B---3--:R3:W-:Y:S07]  /*16060*/  STS.128 [UR4+0x34620], R24 ;  /* 0x03462018ff007988 */ /* 0x0087ee0008000c04 */
[----:B------:R-:W1:Y:S08]  /*16070*/  LDC.64 R32, c[0x0][0x360] ;  /* 0x0000d800ff207b82 */ /* 0x000e700000000a00 */
[----:B------:R-:W1:Y:S01]  /*16080*/  LDC.64 R34, c[0x0][0x368] ;  /* 0x0000da00ff227b82 */ /* 0x000e620000000a00 */
[----:B--2---:R2:W-:Y:S07]  /*16090*/  STS.128 [UR4+0x34630], R4 ;  /* 0x03463004ff007988 */ /* 0x0045ee0008000c04 */
[----:B----4-:R-:W4:Y:S08]  /*160a0*/  LDC.64 R28, c[0x0][0x370] ;  /* 0x0000dc00ff1c7b82 */ /* 0x010f300000000a00 */
[----:B------:R-:W4:Y:S08]  /*160b0*/  LDC.64 R30, c[0x0][0x378] ;  /* 0x0000de00ff1e7b82 */ /* 0x000f300000000a00 */
[----:B---3--:R-:W3:Y:S01]  /*160c0*/  LDC.64 R24, c[0x0][0x400] ;  /* 0x00010000ff187b82 */ /* 0x008ee20000000a00 */
[----:B-1----:R1:W-:Y:S07]  /*160d0*/  STS.128 [UR4+0x34660], R32 ;  /* 0x03466020ff007988 */ /* 0x0023ee0008000c04 */
[----:B------:R-:W3:Y:S08]  /*160e0*/  LDC.64 R26, c[0x0][0x408] ;  /* 0x00010200ff1a7b82 */ /* 0x000ef00000000a00 */
[----:B--2---:R-:W2:Y:S01]  /*160f0*/  LDC.64 R4, c[0x0][0x410] ;  /* 0x00010400ff047b82 */ /* 0x004ea20000000a00 */
[----:B----4-:R4:W-:Y:S07]  /*16100*/  STS.128 [UR4+0x34670], R28 ;  /* 0x0346701cff007988 */ /* 0x0109ee0008000c04 */
[----:B------:R-:W2:Y:S01]  /*16110*/  LDC.64 R6, c[0x0][0x418] ;  /* 0x00010600ff067b82 */ /* 0x000ea20000000a00 */
[----:B---3--:R3:W-:Y:S07]  /*16120*/  STS.128 [UR4+0x34680], R24 ;  /* 0x03468018ff007988 */ /* 0x0087ee0008000c04 */
[----:B-1----:R-:W1:Y:S08]  /*16130*/  LDC.64 R32, c[0x0][0x440] ;  /* 0x00011000ff207b82 */ /* 0x002e700000000a00 */
[----:B------:R-:W1:Y:S01]  /*16140*/  LDC.64 R34, c[0x0][0x448] ;  /* 0x00011200ff227b82 */ /* 0x000e620000000a00 */
[----:B--2---:R2:W-:Y:S07]  /*16150*/  STS.128 [UR4+0x34690], R4 ;  /* 0x03469004ff007988 */ /* 0x0045ee0008000c04 */
[----:B----4-:R-:W4:Y:S08]  /*16160*/  LDC.64 R28, c[0x0][0x450] ;  /* 0x00011400ff1c7b82 */ /* 0x010f300000000a00 */
[----:B------:R-:W4:Y:S08]  /*16170*/  LDC.64 R30, c[0x0][0x458] ;  /* 0x00011600ff1e7b82 */ /* 0x000f300000000a00 */
[----:B---3--:R-:W3:Y:S08]  /*16180*/  LDC.64 R24, c[0x0][0x460] ;  /* 0x00011800ff187b82 */ /* 0x008ef00000000a00 */
[----:B------:R-:W3:Y:S08]  /*16190*/  LDC.64 R26, c[0x0][0x468] ;  /* 0x00011a00ff1a7b82 */ /* 0x000ef00000000a00 */
[----:B--2---:R-:W2:Y:S08]  /*161a0*/  LDC.64 R4, c[0x0][0x470] ;  /* 0x00011c00ff047b82 */ /* 0x004eb00000000a00 */
[----:B------:R-:W2:Y:S01]  /*161b0*/  LDC.64 R6, c[0x0][0x478] ;  /* 0x00011e00ff067b82 */ /* 0x000ea20000000a00 */
[----:B-1----:R1:W-:Y:S04]  /*161c0*/  STS.128 [UR4+0x346c0], R32 ;  /* 0x0346c020ff007988 */ /* 0x0023e80008000c04 */
[----:B----4-:R1:W-:Y:S04]  /*161d0*/  STS.128 [UR4+0x346d0], R28 ;  /* 0x0346d01cff007988 */ /* 0x0103e80008000c04 */
[----:B---3--:R1:W-:Y:S04]  /*161e0*/  STS.128 [UR4+0x346e0], R24 ;  /* 0x0346e018ff007988 */ /* 0x0083e80008000c04 */
[----:B--2---:R1:W-:Y:S02]  /*161f0*/  STS.128 [UR4+0x346f0], R4 ;  /* 0x0346f004ff007988 */ /* 0x0043e40008000c04 */
.L_x_287:
[----:B--2---:R-:W-:Y:S05]  /*16200*/  BSYNC B0 ;  /* 0x0000000000007941 */ /* 0x004fea0003800000 */
.L_x_286:
[----:B------:R-:W-:Y:S01]  /*16210*/  ELECT P0, URZ, PT ;  /* 0x00000000003f782f */ /* 0x000fe20003800000 */
[----:B------:R-:W-:Y:S01]  /*16220*/  NOP ;  /* 0x0000000000007918 */ /* 0x000fe20000000000 */
[----:B------:R-:W-:Y:S11]  /*16230*/  BSSY B0, `(.L_x_288) ;  /* 0x0000044000007945 */ /* 0x000ff60003800000 */
[----:B------:R-:W-:Y:S05]  /*16240*/  @!P0 BRA `(.L_x_289) ;  /* 0x0000000400088947 */ /* 0x000fea0003800000 */
[----:B-1----:R-:W1:Y:S08]  /*16250*/  LDC.64 R4, c[0x0][0x518] ;  /* 0x00014600ff047b82 */ /* 0x002e700000000a00 */
[----:B------:R-:W2:Y:S08]  /*16260*/  LDC.64 R2, c[0x0][0x528] ;  /* 0x00014a00ff027b82 */ /* 0x000eb00000000a00 */
[----:B------:R-:W4:Y:S01]  /*16270*/  LDC.64 R8, c[0x0][0x510] ;  /* 0x00014400ff087b82 */ /* 0x000f220000000a00 */
[----:B-1----:R-:W-:-:S07]  /*16280*/  IMAD.WIDE R4, R18, 0x8, R4 ;  /* 0x0000000812047825 */ /* 0x002fce00078e0204 */
[----:B------:R-:W1:Y:S01]  /*16290*/  LDC.64 R6, c[0x0][0x520] ;  /* 0x00014800ff067b82 */ /* 0x000e620000000a00 */
[----:B------:R-:W3:Y:S01]  /*162a0*/  LDG.E.64 R4, desc[UR38][R4.64] ;  /* 0x0000002604047981 */ /* 0x000ee2000c1e1b00 */
[----:B--2---:R-:W-:-:S06]  /*162b0*/  IMAD.WIDE R2, R18, 0x8, R2 ;  /* 0x0000000812027825 */ /* 0x004fcc00078e0202 */
[----:B------:R-:W2:Y:S01]  /*162c0*/  LDG.E.64 R2, desc[UR38][R2.64] ;  /* 0x0000002602027981 */ /* 0x000ea2000c1e1b00 */
[----:B----4-:R-:W-:-:S06]  /*162d0*/  IMAD.WIDE R8, R18, 0x8, R8 ;  /* 0x0000000812087825 */ /* 0x010fcc00078e0208 */
[----:B------:R-:W4:Y:S01]  /*162e0*/  LDG.E.64 R8, desc[UR38][R8.64] ;  /* 0x0000002608087981 */ /* 0x000f22000c1e1b00 */
[----:B-1----:R-:W-:-:S06]  /*162f0*/  IMAD.WIDE R6, R18, 0x8, R6 ;  /* 0x0000000812067825 */ /* 0x002fcc00078e0206 */
[----:B------:R-:W4:Y:S01]  /*16300*/  LDG.E.64 R6, desc[UR38][R6.64] ;  /* 0x0000002606067981 */ /* 0x000f22000c1e1b00 */
[----:B------:R-:W-:Y:S02]  /*16310*/  UMOV UR4, 0x400 ;  /* 0x0000040000047882 */ /* 0x000fe40000000000 */
[----:B------:R-:W-:-:S09]  /*16320*/  ULEA UR4, UR58, UR4, 0x18 ;  /* 0x000000043a047291 */ /* 0x000fd2000f8ec03f */
[----:B------:R-:W1:Y:S04]  /*16330*/  LDS R10, [UR4+0x3461c] ;  /* 0x03461c04ff0a7984 */ /* 0x000e680008000800 */
[----:B------:R-:W1:Y:S01]  /*16340*/  LDS R12, [UR4+0x3469c] ;  /* 0x03469c04ff0c7984 */ /* 0x000e620008000800 */
[----:B------:R-:W-:Y:S02]  /*16350*/  UIADD3 UR6, UR4, 0x34680, URZ ;  /* 0x0003468004067890 */ /* 0x000fe4000fffe03f */
[----:B------:R-:W-:-:S04]  /*16360*/  UIADD3 UR5, UR4, 0x34600, URZ ;  /* 0x0003460004057890 */ /* 0x000fc8000fffe03f */
[----:B------:R-:W-:Y:S02]  /*16370*/  IMAD.U32 R26, RZ, RZ, UR6 ;  /* 0x00000006ff1a7e24 */ /* 0x000fe4000f8e00ff */
[----:B------:R-:W-:-:S03]  /*16380*/  MOV R24, UR5 ;  /* 0x0000000500187c02 */ /* 0x000fc60008000f00 */
[----:B------:R-:W-:Y:S02]  /*16390*/  SHF.R.U64 R26, R26, 0x4, RZ ;  /* 0x000000041a1a7819 */ /* 0x000fe400000012ff */
[----:B------:R-:W-:Y:S02]  /*163a0*/  SHF.R.U64 R24, R24, 0x4, RZ ;  /* 0x0000000418187819 */ /* 0x000fe400000012ff */
[----:B-----5:R-:W-:Y:S01]  /*163b0*/  IADD3 R13, R13, -0x1, RZ ;  /* 0xffffffff0d0d7810 */ /* 0x020fe20007ffe0ff */
[----:B------:R-:W-:Y:S04]  /*163c0*/  STS [UR4+0x34690], R26 ;  /* 0x0346901aff007988 */ /* 0x000fe80008000804 */
[----:B------:R-:W-:Y:S04]  /*163d0*/  STS [UR4+0x34610], R24 ;  /* 0x03461018ff007988 */ /* 0x000fe80008000804 */
[----:B------:R-:W-:Y:S04]  /*163e0*/  STS [UR4+0x34614], R24 ;  /* 0x03461418ff007988 */ /* 0x000fe80008000804 */
[----:B------:R-:W-:Y:S04]  /*163f0*/  STS [UR4+0x34694], R26 ;  /* 0x0346941aff007988 */ /* 0x000fe80008000804 */
[----:B------:R-:W-:Y:S04]  /*16400*/  STS [UR4+0x34630], RZ ;  /* 0x034630ffff007988 */ /* 0x000fe80008000804 */
[----:B------:R-:W-:Y:S01]  /*16410*/  STS [UR4+0x346b0], RZ ;  /* 0x0346b0ffff007988 */ /* 0x000fe20008000804 */
[----:B---3--:R-:W-:-:S04]  /*16420*/  LOP3.LUT R5, R5, 0x1fffffff, RZ, 0xc0, !PT ;  /* 0x1fffffff05057812 */ /* 0x008fc800078ec0ff */
[----:B------:R-:W-:Y:S02]  /*16430*/  SHF.R.U32.HI R15, RZ, 0x4, R5 ;  /* 0x00000004ff0f7819 */ /* 0x000fe40000011605 */
[----:B--2---:R-:W-:Y:S02]  /*16440*/  LOP3.LUT R3, R3, 0x1fffffff, RZ, 0xc0, !PT ;  /* 0x1fffffff03037812 */ /* 0x004fe400078ec0ff */
[----:B-1----:R-:W-:Y:S02]  /*16450*/  LOP3.LUT R10, R10, 0xf, R15, 0xb8, !PT ;  /* 0x0000000f0a0a7812 */ /* 0x002fe400078eb80f */
[----:B------:R-:W-:-:S04]  /*16460*/  SHF.R.U32.HI R15, RZ, 0x4, R3 ;  /* 0x00000004ff0f7819 */ /* 0x000fc80000011603 */
[----:B------:R-:W-:Y:S01]  /*16470*/  LOP3.LUT R14, R12, 0xf, R15, 0xb8, !PT ;  /* 0x0000000f0c0e7812 */ /* 0x000fe200078eb80f */
[----:B------:R-:W-:Y:S04]  /*16480*/  STS [UR4+0x3461c], R10 ;  /* 0x03461c0aff007988 */ /* 0x000fe80008000804 */
[----:B------:R-:W-:Y:S04]  /*16490*/  STS [UR4+0x3469c], R14 ;  /* 0x03469c0eff007988 */ /* 0x000fe80008000804 */
[----:B------:R-:W1:Y:S04]  /*164a0*/  LDS R12, [UR4+0x3461c] ;  /* 0x03461c04ff0c7984 */ /* 0x000e680008000800 */
[----:B------:R-:W2:Y:S01]  /*164b0*/  LDS R15, [UR4+0x3469c] ;  /* 0x03469c04ff0f7984 */ /* 0x000ea20008000800 */
[----:B-1----:R-:W-:-:S02]  /*164c0*/  LOP3.LUT R12, R12, 0xf0, RZ, 0xb8, !PT ;  /* 0x000000f00c0c7812 */ /* 0x002fc400078eb8ff */
[----:B--2---:R-:W-:-:S03]  /*164d0*/  LOP3.LUT R15, R15, 0xf0, RZ, 0xb8, !PT ;  /* 0x000000f00f0f7812 */ /* 0x004fc600078eb8ff */
[----:B------:R-:W-:Y:S04]  /*164e0*/  STS [UR4+0x3461c], R12 ;  /* 0x03461c0cff007988 */ /* 0x000fe80008000804 */
[----:B------:R-:W-:Y:S04]  /*164f0*/  STS [UR4+0x3469c], R15 ;  /* 0x03469c0fff007988 */ /* 0x000fe80008000804 */
[----:B------:R-:W1:Y:S04]  /*16500*/  LDS R25, [UR4+0x3461c] ;  /* 0x03461c04ff197984 */ /* 0x000e680008000800 */
[----:B------:R-:W2:Y:S01]  /*16510*/  LDS R27, [UR4+0x3469c] ;  /* 0x03469c04ff1b7984 */ /* 0x000ea20008000800 */
[----:B-1----:R-:W-:-:S02]  /*16520*/  LOP3.LUT R25, R25, 0xf00, RZ, 0xb8, !PT ;  /* 0x00000f0019197812 */ /* 0x002fc400078eb8ff */
[----:B--2---:R-:W-:-:S03]  /*16530*/  LOP3.LUT R27, R27, 0xf00, RZ, 0xb8, !PT ;  /* 0x00000f001b1b7812 */ /* 0x004fc600078eb8ff */
[----:B------:R-:W-:Y:S04]  /*16540*/  STS.64 [UR4+0x34618], R24 ;  /* 0x03461818ff007988 */ /* 0x000fe80008000a04 */
[----:B------:R-:W-:Y:S04]  /*16550*/  STS.64 [UR4+0x34698], R26 ;  /* 0x0346981aff007988 */ /* 0x000fe80008000a04 */
[----:B------:R-:W1:Y:S04]  /*16560*/  LDS R10, [UR4+0x3461c] ;  /* 0x03461c04ff0a7984 */ /* 0x000e680008000800 */
[----:B------:R-:W2:Y:S01]  /*16570*/  LDS R23, [UR4+0x3469c] ;  /* 0x03469c04ff177984 */ /* 0x000ea20008000800 */
[----:B------:R-:W-:Y:S01]  /*16580*/  VIADD R12, R11, 0xffffffff ;  /* 0xffffffff0b0c7836 */ /* 0x000fe20000000000 */
[----:B------:R-:W-:-:S02]  /*16590*/  CS2R R14, SRZ ;  /* 0x00000000000e7805 */ /* 0x000fc4000001ff00 */
[----:B------:R-:W-:Y:S02]  /*165a0*/  SHF.R.U64 R5, R4, 0x4, R5 ;  /* 0x0000000404057819 */ /* 0x000fe40000001205 */
[----:B------:R-:W-:Y:S01]  /*165b0*/  SHF.R.U64 R4, R2, 0x4, R3 ;  /* 0x0000000402047819 */ /* 0x000fe20000001203 */
[----:B------:R3:W-:Y:S04]  /*165c0*/  STS.128 [UR4+0x34620], R12 ;  /* 0x0346200cff007988 */ /* 0x0007e80008000c04 */
[----:B------:R1:W-:Y:S04]  /*165d0*/  STS [UR4+0x3460c], R5 ;  /* 0x03460c05ff007988 */ /* 0x0003e80008000804 */
[----:B------:R1:W-:Y:S01]  /*165e0*/  STS [UR4+0x3468c], R4 ;  /* 0x03468c04ff007988 */ /* 0x0003e20008000804 */
[----:B---3--:R-:W-:-:S03]  /*165f0*/  IADD3 R13, R19, -0x1, RZ ;  /* 0xffffffff130d7810 */ /* 0x008fc60007ffe0ff */
[----:B----4-:R4:W-:Y:S04]  /*16600*/  STS.64 [UR4+0x34600], R8 ;  /* 0x03460008ff007988 */ /* 0x0109e80008000a04 */
[----:B------:R4:W-:Y:S04]  /*16610*/  STS.128 [UR4+0x346a0], R12 ;  /* 0x0346a00cff007988 */ /* 0x0009e80008000c04 */
[----:B------:R4:W-:Y:S01]  /*16620*/  STS.64 [UR4+0x34680], R6 ;  /* 0x03468006ff007988 */ /* 0x0009e20008000a04 */
[----:B-1----:R-:W-:Y:S02]  /*16630*/  LOP3.LUT R2, R10, 0xf000, RZ, 0xb8, !PT ;  /* 0x0000f0000a027812 */ /* 0x002fe400078eb8ff */
[----:B--2---:R-:W-:-:S03]  /*16640*/  LOP3.LUT R3, R23, 0xf000, RZ, 0xb8, !PT ;  /* 0x0000f00017037812 */ /* 0x004fc600078eb8ff */
[----:B------:R4:W-:Y:S04]  /*16650*/  STS [UR4+0x3461c], R2 ;  /* 0x03461c02ff007988 */ /* 0x0009e80008000804 */
[----:B------:R4:W-:Y:S02]  /*16660*/  STS [UR4+0x3469c], R3 ;  /* 0x03469c03ff007988 */ /* 0x0009e40008000804 */
.L_x_289:
[----:B------:R-:W-:Y:S05]  /*16670*/  BSYNC B0 ;  /* 0x0000000000007941 */ /* 0x000fea0003800000 */
.L_x_288:
[----:B------:R-:W-:Y:S01]  /*16680*/  ELECT P0, URZ, PT ;  /* 0x00000000003f782f */ /* 0x000fe20003800000 */
[----:B------:R-:W-:Y:S01]  /*16690*/  NOP ;  /* 0x0000000000007918 */ /* 0x000fe20000000000 */
[----:B------:R-:W-:Y:S11]  /*166a0*/  BSSY B0, `(.L_x_290) ;  /* 0x0000004000007945 */ /* 0x000ff60003800000 */
[----:B------:R-:W-:Y:S05]  /*166b0*/  @!P0 BRA `(.L_x_291) ;  /* 0x0000000000088947 */ /* 0x000fea0003800000 */
[----:B------:R0:W-:Y:S01]  /*166c0*/  UTMACMDFLUSH ;  /* 0x00000000000079b7 */ /* 0x0001e20000000000 */
[----:B------:R-:W-:-:S04]  /*166d0*/  DEPBAR.LE SB0, 0x0 ;  /* 0x000080000000791a */ /* 0x000fc80000000000 */
.L_x_291:
[----:B------:R-:W-:Y:S05]  /*166e0*/  BSYNC B0 ;  /* 0x0000000000007941 */ /* 0x000fea0003800000 */
.L_x_290:
[----:B------:R-:W-:Y:S01]  /*166f0*/  UMOV UR4, 0x400 ;  /* 0x0000040000047882 */ /* 0x000fe20000000000 */
[----:B---3--:R-:W-:Y:S01]  /*16700*/  IMAD.SHL.U32 R0, R0, 0x4, RZ ;  /* 0x0000000400007824 */ /* 0x008fe200078e00ff */
[----:B------:R-:W-:Y:S01]  /*16710*/  ULEA UR16, UR58, UR4, 0x18 ;  /* 0x000000043a107291 */ /* 0x000fe2000f8ec03f */
[----:B------:R-:W-:-:S03]  /*16720*/  ULDC UR14, c[0x0][0x884] ;  /* 0x00022100000e7ab9 */ /* 0x000fc60000000800 */
[----:B------:R-:W-:Y:S01]  /*16730*/  UIADD3 UR18, UR16, 0x34600, URZ ;  /* 0x0003460010127890 */ /* 0x000fe2000fffe03f */
[----:B-1----:R-:W-:Y:S01]  /*16740*/  IADD3 R4, P0, R0, UR12, RZ ;  /* 0x0000000c00047c10 */ /* 0x002fe2000ff1e0ff */
[----:B------:R-:W-:Y:S01]  /*16750*/  UIMAD.WIDE UR14, UR14, 0x80, UR12 ;  /* 0x000000800e0e78a5 */ /* 0x000fe2000f8e020c */
[----:B----4-:R-:W-:Y:S02]  /*16760*/  IMAD.MOV.U32 R6, RZ, RZ, 0x1 ;  /* 0x00000001ff067424 */ /* 0x010fe400078e00ff */
[----:B------:R-:W-:-:S03]  /*16770*/  IADD3.X R5, RZ, UR13, RZ, P0, !PT ;  /* 0x0000000dff057c10 */ /* 0x000fc600087fe4ff */
[----:B------:R-:W-:Y:S01]  /*16780*/  IADD3 R2, P1, R0, UR14, RZ ;  /* 0x0000000e00027c10 */ /* 0x000fe2000ff3e0ff */
[----:B------:R-:W1:Y:S04]  /*16790*/  LDS R7, [R0+UR18] ;  /* 0x0000001200077984 */ /* 0x000e680008000800 */
[----:B------:R2:W3:Y:S01]  /*167a0*/  LDS R9, [R0+UR18+0x80] ;  /* 0x0000801200097984 */ /* 0x0004e20008000800 */
[----:B------:R-:W-:Y:S01]  /*167b0*/  IMAD.X R3, RZ, RZ, UR15, P1 ;  /* 0x0000000fff037e24 */ /* 0x000fe200088e06ff */
[----:B------:R-:W-:Y:S02]  /*167c0*/  LOP3.LUT P1, RZ, R21, 0x7f, RZ, 0xc0, !PT ;  /* 0x0000007f15ff7812 */ /* 0x000fe4000782c0ff */
[----:B------:R-:W-:Y:S01]  /*167d0*/  MOV R8, 0x1 ;  /* 0x0000000100087802 */ /* 0x000fe20000000f00 */
[----:B------:R-:W-:Y:S01]  /*167e0*/  BSSY B0, `(.L_x_292) ;  /* 0x00000e4000007945 */ /* 0x000fe20003800000 */
[----:B------:R-:W-:-:S02]  /*167f0*/  ISETP.EQ.OR P2, PT, R20, RZ, P1 ;  /* 0x000000ff1400720c */ /* 0x000fc40000f42670 */
[----:B------:R-:W-:Y:S01]  /*16800*/  MOV R10, RZ ;  /* 0x000000ff000a7202 */ /* 0x000fe20000000f00 */
[----:B--2---:R-:W-:Y:S01]  /*16810*/  IMAD.MOV.U32 R0, RZ, RZ, 0x1 ;  /* 0x00000001ff007424 */ /* 0x004fe200078e00ff */
[----:B------:R-:W-:Y:S01]  /*16820*/  MOV R19, RZ ;  /* 0x000000ff00137202 */ /* 0x000fe20000000f00 */
[----:B------:R-:W-:Y:S02]  /*16830*/  ULOP3.LUT UR20, UR59, 0x1, URZ, 0xfc, !UPT ;  /* 0x000000013b147892 */ /* 0x000fe4000f8efc3f */
[----:B------:R-:W-:Y:S02]  /*16840*/  ULOP3.LUT UR17, UR40, 0x2, URZ, 0xfc, !UPT ;  /* 0x0000000228117892 */ /* 0x000fe4000f8efc3f */
[----:B------:R-:W-:Y:S01]  /*16850*/  UIADD3 UR19, UR16, 0x34680, URZ ;  /* 0x0003468010137890 */ /* 0x000fe2000fffe03f */
[----:B-1----:R-:W5:Y:S04]  /*16860*/  ATOMG.E.EXCH.STRONG.GPU PT, RZ, [R4], R7 ;  /* 0x0000000704ff73a8 */ /* 0x002f6800041ee100 */
[----:B---3--:R1:W5:Y:S02]  /*16870*/  ATOMG.E.EXCH.STRONG.GPU PT, RZ, [R2], R9 ;  /* 0x0000000902ff73a8 */ /* 0x00836400041ee100 */
[----:B-1----:R-:W-:-:S02]  /*16880*/  PRMT R2, R6, 0x7610, R2 ;  /* 0x0000761006027816 */ /* 0x002fc40000000002 */
[----:B------:R-:W-:-:S07]  /*16890*/  PRMT R3, R8, 0x7610, R3 ;  /* 0x0000761008037816 */ /* 0x000fce0000000003 */
.L_x_312:
[----:B------:R-:W-:Y:S01]  /*168a0*/  LOP3.LUT P0, RZ, R3, 0xff, RZ, 0xc0, !PT ;  /* 0x000000ff03ff7812 */ /* 0x000fe2000780c0ff */
[----:B-----5:R-:W-:Y:S01]  /*168b0*/  VIADD R4, R11, 0x7f ;  /* 0x0000007f0b047836 */ /* 0x020fe20000000000 */
[----:B------:R-:W-:Y:S05]  /*168c0*/  YIELD ;  /* 0x0000000000007946 */ /* 0x000fea0003800000 */
[----:B------:R-:W-:Y:S01]  /*168d0*/  SHF.R.S32.HI R5, RZ, 0x1f, R4 ;  /* 0x0000001fff057819 */ /* 0x000fe20000011404 */
[----:B------:R-:W-:Y:S03]  /*168e0*/  BSSY B1, `(.L_x_293) ;  /* 0x0000008000017945 */ /* 0x000fe60003800000 */
[----:B------:R-:W-:-:S02]  /*168f0*/  LEA.HI R5, R5, R4, RZ, 0x7 ;  /* 0x0000000405057211 */ /* 0x000fc400078f38ff */
[----:B------:R-:W-:Y:S05]  /*16900*/  @!P0 BRA `(.L_x_294) ;  /* 0x0000000000148947 */ /* 0x000fea0003800000 */
[----:B------:R-:W-:-:S04]  /*16910*/  DEPBAR {5,4,3,2,1,0} ;  /* 0x0000003f0000791a */ /* 0x000fc80000000000 */
[----:B------:R1:W-:Y:S01]  /*16920*/  UTMACCTL.IV [UR12] ;  /* 0x000000000c0079b9 */ /* 0x0003e20008000000 */
[----:B------:R-:W-:-:S04]  /*16930*/  DEPBAR {5,4,3,2,1,0} ;  /* 0x0000003f0000791a */ /* 0x000fc80000000000 */
[----:B------:R1:W-:Y:S02]  /*16940*/  UTMACCTL.IV [UR14] ;  /* 0x000000000e0079b9 */ /* 0x0003e40008000000 */
[----:B-1----:R-:W-:Y:S01]  /*16950*/  NOP ;  /* 0x0000000000007918 */ /* 0x002fe20000000000 */
.L_x_294:
[----:B------:R-:W-:Y:S05]  /*16960*/  BSYNC B1 ;  /* 0x0000000000017941 */ /* 0x000fea0003800000 */
.L_x_293:
[----:B------:R-:W-:Y:S01]  /*16970*/  UMOV UR4, 0xffffffff ;  /* 0xffffffff00047882 */ /* 0x000fe20000000000 */
[----:B------:R-:W-:Y:S02]  /*16980*/  SHF.R.S32.HI R7, RZ, 0x7, R5 ;  /* 0x00000007ff077819 */ /* 0x000fe40000011405 */
[----:B------:R-:W-:Y:S05]  /*16990*/  BRA.DIV UR4, `(.L_x_295) ;  /* 0x0000004204ec7947 */ /* 0x000fea000b800000 */
[----:B------:R-:W-:-:S13]  /*169a0*/  ELECT P6, URZ, PT ;  /* 0x00000000003f782f */ /* 0x000fda00038c0000 */
.L_x_404:
[----:B------:R-:W-:Y:S01]  /*169b0*/  ISETP.LT.OR P6, PT, R11, 0x1, !P6 ;  /* 0x000000010b00780c */ /* 0x000fe200077c1670 */
[----:B------:R-:W-:-:S12]  /*169c0*/  BSSY B1, `(.L_x_296) ;  /* 0x000002e000017945 */ /* 0x000fd80003800000 */
[----:B------:R-:W-:Y:S05]  /*169d0*/  @P6 BRA `(.L_x_297) ;  /* 0x0000000000b06947 */ /* 0x000fea0003800000 */
[----:B------:R-:W-:Y:S01]  /*169e0*/  SHF.L.U32 R17, R17, 0x8, RZ ;  /* 0x0000000811117819 */ /* 0x000fe200000006ff */
[----:B------:R-:W-:Y:S01]  /*169f0*/  IMAD.SHL.U32 R16, R16, 0x80, RZ ;  /* 0x0000008010107824 */ /* 0x000fe200078e00ff */
[----:B------:R-:W-:Y:S01]  /*16a00*/  IADD3 R9, R7, 0x1, RZ ;  /* 0x0000000107097810 */ /* 0x000fe20007ffe0ff */
[----:B------:R-:W-:Y:S01]  /*16a10*/  IMAD.MOV.U32 R12, RZ, RZ, RZ ;  /* 0x000000ffff0c7224 */ /* 0x000fe200078e00ff */
[----:B------:R-:W-:Y:S01]  /*16a20*/  MOV R3, R0 ;  /* 0x0000000000037202 */ /* 0x000fe20000000f00 */
[----:B------:R-:W-:-:S07]  /*16a30*/  IMAD.MOV.U32 R4, RZ, RZ, R10 ;  /* 0x000000ffff047224 */ /* 0x000fce00078e000a */
.L_x_301:
[----:B--2---:R-:W-:Y:S01]  /*16a40*/  LEA R8, R4, UR16, 0x3 ;  /* 0x0000001004087c11 */ /* 0x004fe2000f8e18ff */
[----:B------:R-:W-:Y:S05]  /*16a50*/  YIELD ;  /* 0x0000000000007946 */ /* 0x000fea0003800000 */
[----:B------:R-:W-:Y:S01]  /*16a60*/  SHF.L.U32 R5, R3, 0x1f, RZ ;  /* 0x0000001f03057819 */ /* 0x000fe200000006ff */
[----:B------:R-:W1:Y:S03]  /*16a70*/  @!P1 LDC R6, c[0x0][0x500] ;  /* 0x00014000ff069b82 */ /* 0x000e660000000800 */
[----:B------:R-:W2:Y:S02]  /*16a80*/  SYNCS.PHASECHK.TRANS64.TRYWAIT P0, [R8+URZ+0x344a0], R5 ;  /* 0x0344a005080075a7 */ /* 0x000ea4000800017f */
[----:B--2---:R-:W-:Y:S05]  /*16a90*/  @!P0 BRA `(.L_x_298) ;  /* 0x0000004000cc8947 */ /* 0x004fea0003800000 */
.L_x_405:
[----:B------:R-:W-:Y:S01]  /*16aa0*/  UPRMT UR4, UR17, 0x9910, URZ ;  /* 0x0000991011047896 */ /* 0x000fe2000800003f */
[----:B-1----:R1:W-:Y:S03]  /*16ab0*/  @!P1 SYNCS.ARRIVE.TRANS64 RZ, [R8+URZ+0x34480], R6 ;  /* 0x0344800608ff99a7 */ /* 0x0023e6000800003f */
[----:B------:R-:W-:-:S06]  /*16ac0*/  UISETP.NE.AND UP0, UPT, UR4, 0x2, UPT ;  /* 0x000000020400788c */ /* 0x000fcc000bf05270 */
[----:B------:R-:W-:-:S13]  /*16ad0*/  PLOP3.LUT P0, PT, PT, PT, UP0, 0x80, 0x0 ;  /* 0x000000000000781c */ /* 0x000fda0003f0f008 */
[----:B-1----:R-:W-:Y:S05]  /*16ae0*/  @P0 BRA `(.L_x_299) ;  /* 0x0000000000040947 */ /* 0x002fea0003800000 */
[----:B------:R-:W-:Y:S01]  /*16af0*/  BPT.TRAP 0x1 ;  /* 0x000000040000795c */ /* 0x000fe20000300000 */
.L_x_299:
[----:B------:R-:W-:Y:S05]  /*16b00*/  @P2 BRA `(.L_x_300) ;  /* 0x0000000000042947 */ /* 0x000fea0003800000 */
[----:B------:R-:W-:Y:S01]  /*16b10*/  BPT.TRAP 0x1 ;  /* 0x000000040000795c */ /* 0x000fe20000300000 */
.L_x_300:
[----:B------:R-:W-:Y:S01]  /*16b20*/  R2UR UR8, R4 ;  /* 0x00000000040872ca */ /* 0x000fe200000e0000 */
[----:B------:R-:W-:Y:S01]  /*16b30*/  VIADD R9, R9, 0xffffffff ;  /* 0xffffffff09097836 */ /* 0x000fe20000000000 */
[----:B------:R-:W-:Y:S01]  /*16b40*/  R2UR UR9, R8 ;  /* 0x00000000080972ca */ /* 0x000fe200000e0000 */
[----:B------:R-:W-:Y:S01]  /*16b50*/  UMOV UR22, 0x0 ;  /* 0x0000000000167882 */ /* 0x000fe20000000000 */
[----:B------:R-:W-:Y:S01]  /*16b60*/  R2UR UR10, R12 ;  /* 0x000000000c0a72ca */ /* 0x000fe200000e0000 */
[----:B------:R-:W-:Y:S01]  /*16b70*/  UMOV UR23, 0x10000000 ;  /* 0x1000000000177882 */ /* 0x000fe20000000000 */
[----:B------:R-:W-:Y:S02]  /*16b80*/  R2UR UR11, R16 ;  /* 0x00000000100b72ca */ /* 0x000fe400000e0000 */
[----:B------:R-:W-:Y:S02]  /*16b90*/  R2UR UR7, R17 ;  /* 0x00000000110772ca */ /* 0x000fe400000e0000 */
[----:B------:R-:W-:-:S02]  /*16ba0*/  ISETP.GT.AND P3, PT, R9, 0x1, PT ;  /* 0x000000010900780c */ /* 0x000fc40003f64270 */
[----:B------:R-:W-:Y:S01]  /*16bb0*/  IADD3 R4, R4, 0x1, RZ ;  /* 0x0000000104047810 */ /* 0x000fe20007ffe0ff */
[----:B------:R-:W-:Y:S01]  /*16bc0*/  ULEA UR4, UR8, UR16, 0xf ;  /* 0x0000001008047291 */ /* 0x000fe2000f8e783f */
[----:B------:R-:W-:Y:S01]  /*16bd0*/  IADD3 R12, R12, 0x80, RZ ;  /* 0x000000800c0c7810 */ /* 0x000fe20007ffe0ff */
[----:B------:R-:W-:Y:S01]  /*16be0*/  ULEA UR8, UR8, UR16, 0xe ;  /* 0x0000001008087291 */ /* 0x000fe2000f8e703f */
[C---:B------:R-:W-:Y:S01]  /*16bf0*/  ISETP.NE.AND P0, PT, R4.reuse, 0x4, PT ;  /* 0x000000040400780c */ /* 0x040fe20003f05270 */
[----:B------:R-:W-:Y:S02]  /*16c00*/  UIADD3 UR9, UR9, 0x34480, URZ ;  /* 0x0003448009097890 */ /* 0x000fe4000fffe03f */
[----:B------:R-:W-:Y:S01]  /*16c10*/  UIADD3 UR4, UR4, 0x10000, URZ ;  /* 0x0001000004047890 */ /* 0x000fe2000fffe03f */
[----:B------:R-:W-:Y:S01]  /*16c20*/  SEL R6, RZ, 0x1, P0 ;  /* 0x00000001ff067807 */ /* 0x000fe20000000000 */
[----:B------:R-:W-:Y:S01]  /*16c30*/  UMOV UR6, UR10 ;  /* 0x0000000a00067c82 */ /* 0x000fe20008000000 */
[----:B------:R-:W-:-:S02]  /*16c40*/  SEL R4, R4, RZ, P0 ;  /* 0x000000ff04047207 */ /* 0x000fc40000000000 */
[----:B------:R-:W-:Y:S01]  /*16c50*/  UMOV UR5, UR9 ;  /* 0x0000000900057c82 */ /* 0x000fe20008000000 */
[----:B------:R-:W-:Y:S01]  /*16c60*/  LOP3.LUT R3, R3, R6, RZ, 0x3c, !PT ;  /* 0x0000000603037212 */ /* 0x000fe200078e3cff */
[----:B------:R1:W-:Y:S02]  /*16c70*/  UTMALDG.2D [UR8], [UR12], desc[UR22] ;  /* 0x000016080c0075b4 */ /* 0x0003e40008009000 */
[----:B------:R1:W-:Y:S02]  /*16c80*/  UTMALDG.2D [UR4], [UR14], desc[UR22] ;  /* 0x000016040e0075b4 */ /* 0x0003e40008009000 */
[----:B-1----:R-:W-:Y:S05]  /*16c90*/  @P3 BRA `(.L_x_301) ;  /* 0xfffffffc00683947 */ /* 0x002fea000383ffff */
.L_x_297:
[----:B------:R-:W-:Y:S05]  /*16ca0*/  BSYNC B1 ;  /* 0x0000000000017941 */ /* 0x000fea0003800000 */
.L_x_296:
[----:B------:R-:W-:Y:S01]  /*16cb0*/  IMAD.IADD R10, R7, 0x1, R10 ;  /* 0x00000001070a7824 */ /* 0x000fe200078e020a */
[----:B------:R-:W-:-:S04]  /*16cc0*/  LOP3.LUT P0, RZ, R2, 0xff, RZ, 0xc0, !PT ;  /* 0x000000ff02ff7812 */ /* 0x000fc8000780c0ff */
[----:B------:R-:W-:-:S04]  /*16cd0*/  SHF.R.U32.HI R2, RZ, 0x2, R10 ;  /* 0x00000002ff027819 */ /* 0x000fc8000001160a */
[----:B------:R-:W-:-:S04]  /*16ce0*/  LOP3.LUT R2, R2, 0x1, RZ, 0xc0, !PT ;  /* 0x0000000102027812 */ /* 0x000fc800078ec0ff */
[----:B------:R-:W-:Y:S01]  /*16cf0*/  ISETP.NE.U32.AND P3, PT, R2, 0x1, PT ;  /* 0x000000010200780c */ /* 0x000fe20003f65070 */
[----:B------:R-:W-:Y:S01]  /*16d00*/  @P0 SYNCS.ARRIVE.TRANS64.A1T0 RZ, [UR16+0x34508], RZ ;  /* 0x034508ffffff09a7 */ /* 0x000fe20008100010 */
[----:B------:R-:W-:Y:S02]  /*16d10*/  MOV R2, UR20 ;  /* 0x0000001400027c02 */ /* 0x000fe40008000f00 */
[----:B------:R-:W-:Y:S02]  /*16d20*/  ISETP.GT.U32.AND P0, PT, R10, 0x3, PT ;  /* 0x000000030a00780c */ /* 0x000fe40003f04070 */
[----:B------:R-:W-:Y:S02]  /*16d30*/  ISETP.NE.AND P4, PT, R2, 0x3, PT ;  /* 0x000000030200780c */ /* 0x000fe40003f85270 */
[C---:B------:R-:W-:Y:S02]  /*16d40*/  ISETP.LT.U32.AND P0, PT, R7.reuse, 0x4, P0 ;  /* 0x000000040700780c */ /* 0x040fe40000701070 */
[----:B------:R-:W-:-:S02]  /*16d50*/  ISETP.GT.U32.AND P3, PT, R7, 0x3, !P3 ;  /* 0x000000030700780c */ /* 0x000fc40005f64070 */
[----:B------:R-:W-:Y:S02]  /*16d60*/  SEL R3, RZ, 0x1, !P0 ;  /* 0x00000001ff037807 */ /* 0x000fe40004000000 */
[----:B------:R-:W-:Y:S02]  /*16d70*/  SEL R2, RZ, 0x1, !P3 ;  /* 0x00000001ff027807 */ /* 0x000fe40005800000 */
[----:B------:R-:W-:Y:S02]  /*16d80*/  LOP3.LUT R10, R10, 0x3, RZ, 0xc0, !PT ;  /* 0x000000030a0a7812 */ /* 0x000fe400078ec0ff */
[----:B------:R-:W-:Y:S01]  /*16d90*/  LOP3.LUT R0, R2, R0, R3, 0x96, !PT ;  /* 0x0000000002007212 */ /* 0x000fe200078e9603 */
[----:B------:R-:W-:Y:S06]  /*16da0*/  @!P4 BRA `(.L_x_302) ;  /* 0x000000000004c947 */ /* 0x000fec0003800000 */
[----:B------:R-:W-:Y:S01]  /*16db0*/  BPT.TRAP 0x1 ;  /* 0x000000040000795c */ /* 0x000fe20000300000 */
.L_x_302:
[C---:B------:R-:W-:Y:S01]  /*16dc0*/  LEA R3, R22.reuse, UR16, 0x3 ;  /* 0x0000001016037c11 */ /* 0x040fe2000f8e18ff */
[----:B------:R-:W-:Y:S01]  /*16dd0*/  BSSY B1, `(.L_x_303) ;  /* 0x0000005000017945 */ /* 0x000fe20003800000 */
[----:B------:R-:W-:Y:S02]  /*16de0*/  SHF.L.U32 R2, R19, 0x1f, RZ ;  /* 0x0000001f13027819 */ /* 0x000fe400000006ff */
[----:B------:R-:W-:Y:S02]  /*16df0*/  LEA R4, R22, UR16, 0x4 ;  /* 0x0000001016047c11 */ /* 0x000fe4000f8e20ff */
[----:B------:R-:W1:Y:S02]  /*16e00*/  SYNCS.PHASECHK.TRANS64.TRYWAIT P0, [R3+URZ+0x34400], R2 ;  /* 0x03440002030075a7 */ /* 0x000e64000800017f */
[----:B-1----:R-:W-:Y:S05]  /*16e10*/  @!P0 BRA `(.L_x_304) ;  /* 0x0000004000008947 */ /* 0x002fea0003800000 */
.L_x_406:
[----:B------:R-:W-:Y:S05]  /*16e20*/  BSYNC B1 ;  /* 0x0000000000017941 */ /* 0x000fea0003800000 */
.L_x_303:
[----:B--2---:R-:W2:Y:S01]  /*16e30*/  LDS.128 R4, [R4+0x34530] ;  /* 0x0345300004047984 */ /* 0x004ea20000000c00 */
[----:B------:R-:W-:Y:S01]  /*16e40*/  @!PT LDS RZ, [RZ] ;  /* 0x00000000fffff984 */ /* 0x000fe20000000800 */
[----:B------:R-:W-:Y:S01]  /*16e50*/  @!PT LDS RZ, [RZ] ;  /* 0x00000000fffff984 */ /* 0x000fe20000000800 */
[----:B------:R-:W-:Y:S01]  /*16e60*/  @!PT LDS RZ, [RZ] ;  /* 0x00000000fffff984 */ /* 0x000fe20000000800 */
[----:B------:R-:W-:Y:S01]  /*16e70*/  @!PT LDS RZ, [RZ] ;  /* 0x00000000fffff984 */ /* 0x000fe20000000800 */
[----:B------:R3:W-:Y:S06]  /*16e80*/  MEMBAR.ALL.CTA ;  /* 0x0000000000007992 */ /* 0x0007ec0000008000 */
[----:B---3--:R-:W3:Y:S01]  /*16e90*/  FENCE.VIEW.ASYNC.S ;  /* 0x00000000000073c6 */ /* 0x008ee20000000000 */
[----:B--2---:R-:W-:Y:S01]  /*16ea0*/  IMAD.MOV.U32 R17, RZ, RZ, R5 ;  /* 0x000000ffff117224 */ /* 0x004fe200078e0005 */
[----:B------:R-:W-:Y:S01]  /*16eb0*/  MOV R16, R4 ;  /* 0x0000000400107202 */ /* 0x000fe20000000f00 */
[----:B---3--:R-:W-:Y:S06]  /*16ec0*/  @!P4 BRA `(.L_x_305) ;  /* 0x000000000004c947 */ /* 0x008fec0003800000 */
[----:B------:R-:W-:Y:S01]  /*16ed0*/  BPT.TRAP 0x1 ;  /* 0x000000040000795c */ /* 0x000fe20000300000 */
.L_x_305:
[----:B------:R-:W2:Y:S01]  /*16ee0*/  S2R R5, SR_CgaCtaId ;  /* 0x0000000000057919 */ /* 0x000ea20000008800 */
[----:B------:R-:W-:Y:S01]  /*16ef0*/  ISETP.NE.AND P0, PT, R7, RZ, PT ;  /* 0x000000ff0700720c */ /* 0x000fe20003f05270 */
[----:B-1----:R-:W-:Y:S01]  /*16f00*/  VIADD R2, R3, 0x34440 ;  /* 0x0003444003027836 */ /* 0x002fe20000000000 */
[CC--:B------:R-:W-:Y:S02]  /*16f10*/  ISETP.NE.AND P3, PT, R6.reuse, R18.reuse, PT ;  /* 0x000000120600720c */ /* 0x0c0fe40003f65270 */
[----:B------:R-:W-:Y:S02]  /*16f20*/  ISETP.EQ.OR P0, PT, R6, R18, !P0 ;  /* 0x000000120600720c */ /* 0x000fe40004702670 */
[----:B--2---:R-:W-:-:S04]  /*16f30*/  PRMT R2, R5, 0x654, R2 ;  /* 0x0000065405027816 */ /* 0x004fc80000000002 */
[----:B------:R1:W-:Y:S07]  /*16f40*/  SYNCS.ARRIVE.TRANS64.RED.A1T0 RZ, [R2+URZ], RZ ;  /* 0x000000ff02ff79a7 */ /* 0x0003ee000810043f */
[----:B------:R-:W-:Y:S05]  /*16f50*/  @P0 BRA `(.L_x_306) ;  /* 0x00000004008c0947 */ /* 0x000fea0003800000 */
[----:B-1----:R-:W1:Y:S02]  /*16f60*/  LDC.64 R2, c[0x0][0x290] ;  /* 0x0000a400ff027b82 */ /* 0x002e640000000a00 */
[----:B-1----:R-:W-:-:S05]  /*16f70*/  IMAD.WIDE R2, R6, 0xc, R2 ;  /* 0x0000000c06027825 */ /* 0x002fca00078e0202 */
[----:B------:R1:W5:Y:S01]  /*16f80*/  LDG.E R11, desc[UR38][R2.64+0x8] ;  /* 0x00000826020b7981 */ /* 0x000362000c1e1900 */
[----:B------:R-:W-:-:S03]  /*16f90*/  UMOV UR4, 0xffffffff ;  /* 0xffffffff00047882 */ /* 0x000fc60000000000 */
[----:B------:R-:W-:Y:S05]  /*16fa0*/  BRA.DIV UR4, `(.L_x_307) ;  /* 0x0000003e04b07947 */ /* 0x000fea000b800000 */
[----:B------:R-:W-:-:S13]  /*16fb0*/  ELECT P6, URZ, PT ;  /* 0x00000000003f782f */ /* 0x000fda00038c0000 */
.L_x_409:
[----:B------:R-:W-:Y:S04]  /*16fc0*/  BSSY B1, `(.L_x_308) ;  /* 0x0000049000017945 */ /* 0x000fe80003800000 */
[----:B------:R-:W-:Y:S05]  /*16fd0*/  @!P6 BRA `(.L_x_309) ;  /* 0x00000004001ce947 */ /* 0x000fea0003800000 */
[----:B------:R-:W-:Y:S01]  /*16fe0*/  SHF.R.S32.HI R21, RZ, 0x1f, R6 ;  /* 0x0000001fff157819 */ /* 0x000fe20000011406 */
[----:B------:R-:W-:Y:S01]  /*16ff0*/  ULDC.64 UR4, c[0x0][0x510] ;  /* 0x0001440000047ab9 */ /* 0x000fe20000000a00 */
[C---:B------:R-:W-:Y:S01]  /*17000*/  SHF.L.U32 R20, R6.reuse, 0x3, RZ ;  /* 0x0000000306147819 */ /* 0x040fe200000006ff */
[----:B------:R-:W-:Y:S01]  /*17010*/  ULDC.64 UR6, c[0x0][0x520] ;  /* 0x0001480000067ab9 */ /* 0x000fe20000000a00 */
[----:B------:R-:W-:Y:S01]  /*17020*/  SHF.L.U64.HI R21, R6, 0x3, R21 ;  /* 0x0000000306157819 */ /* 0x000fe20000010215 */
[----:B------:R-:W2:Y:S01]  /*17030*/  LDG.E R18, desc[UR38][R2.64] ;  /* 0x0000002602127981 */ /* 0x000ea2000c1e1900 */
[C---:B------:R-:W-:Y:S02]  /*17040*/  IADD3 R8, P0, R20.reuse, UR4, RZ ;  /* 0x0000000414087c10 */ /* 0x040fe4000ff1e0ff */
[----:B------:R-:W-:Y:S02]  /*17050*/  IADD3 R4, P4, R20, UR6, RZ ;  /* 0x0000000614047c10 */ /* 0x000fe4000ff9e0ff */
[C---:B------:R-:W-:Y:S01]  /*17060*/  IADD3.X R9, R21.reuse, UR5, RZ, P0, !PT ;  /* 0x0000000515097c10 */ /* 0x040fe200087fe4ff */
[----:B------:R-:W-:Y:S01]  /*17070*/  ULDC.64 UR4, c[0x0][0x518] ;  /* 0x0001460000047ab9 */ /* 0x000fe20000000a00 */
[----:B------:R-:W-:-:S03]  /*17080*/  IADD3.X R5, R21, UR7, RZ, P4, !PT ;  /* 0x0000000715057c10 */ /* 0x000fc6000a7fe4ff */
[----:B------:R-:W3:Y:S04]  /*17090*/  LDG.E.64 R14, desc[UR38][R8.64] ;  /* 0x00000026080e7981 */ /* 0x000ee8000c1e1b00 */
[----:B------:R4:W2:Y:S04]  /*170a0*/  LDG.E.64 R12, desc[UR38][R4.64] ;  /* 0x00000026040c7981 */ /* 0x0008a8000c1e1b00 */
[----:B-1----:R-:W2:Y:S01]  /*170b0*/  LDG.E R2, desc[UR38][R2.64+0x4] ;  /* 0x0000042602027981 */ /* 0x002ea2000c1e1900 */
[----:B----4-:R-:W-:-:S04]  /*170c0*/  IADD3 R4, P0, R20, UR4, RZ ;  /* 0x0000000414047c10 */ /* 0x010fc8000ff1e0ff */
[----:B------:R-:W-:Y:S01]  /*170d0*/  IADD3.X R5, R21, UR5, RZ, P0, !PT ;  /* 0x0000000515057c10 */ /* 0x000fe200087fe4ff */
[----:B------:R-:W-:-:S04]  /*170e0*/  ULDC.64 UR4, c[0x0][0x528] ;  /* 0x00014a0000047ab9 */ /* 0x000fc80000000a00 */
[----:B------:R1:W4:Y:S02]  /*170f0*/  LDG.E.64 R8, desc[UR38][R4.64] ;  /* 0x0000002604087981 */ /* 0x000324000c1e1b00 */
[----:B-1----:R-:W-:-:S04]  /*17100*/  IADD3 R4, P0, R20, UR4, RZ ;  /* 0x0000000414047c10 */ /* 0x002fc8000ff1e0ff */
[----:B------:R-:W-:-:S06]  /*17110*/  IADD3.X R5, R21, UR5, RZ, P0, !PT ;  /* 0x0000000515057c10 */ /* 0x000fcc00087fe4ff */
[----:B------:R-:W4:Y:S04]  /*17120*/  LDG.E.64 R4, desc[UR38][R4.64] ;  /* 0x0000002604047981 */ /* 0x000f28000c1e1b00 */
[----:B---3--:R-:W-:Y:S04]  /*17130*/  STS.64 [UR18], R14 ;  /* 0x0000000eff007988 */ /* 0x008fe80008000a12 */
[----:B--2---:R-:W-:Y:S04]  /*17140*/  STS.64 [UR19], R12 ;  /* 0x0000000cff007988 */ /* 0x004fe80008000a13 */
[----:B------:R-:W1:Y:S01]  /*17150*/  LDS R20, [UR18+0x1c] ;  /* 0x00001c12ff147984 */ /* 0x000e620008000800 */
[----:B----4-:R-:W-:-:S04]  /*17160*/  LOP3.LUT R25, R9, 0x1fffffff, RZ, 0xc0, !PT ;  /* 0x1fffffff09197812 */ /* 0x010fc800078ec0ff */
[----:B------:R-:W-:-:S04]  /*17170*/  SHF.R.U32.HI R9, RZ, 0x4, R25 ;  /* 0x00000004ff097819 */ /* 0x000fc80000011619 */
[----:B-1----:R-:W-:-:S05]  /*17180*/  LOP3.LUT R9, R20, 0xf, R9, 0xb8, !PT ;  /* 0x0000000f14097812 */ /* 0x002fca00078eb809 */
[----:B------:R-:W-:Y:S04]  /*17190*/  STS [UR18+0x1c], R9 ;  /* 0x00001c09ff007988 */ /* 0x000fe80008000812 */
[----:B------:R-:W1:Y:S02]  /*171a0*/  LDS R23, [UR18+0x1c] ;  /* 0x00001c12ff177984 */ /* 0x000e640008000800 */
[----:B-1----:R-:W-:-:S05]  /*171b0*/  LOP3.LUT R23, R23, 0xf0, RZ, 0xb8, !PT ;  /* 0x000000f017177812 */ /* 0x002fca00078eb8ff */
[----:B------:R-:W-:Y:S04]  /*171c0*/  STS [UR18+0x1c], R23 ;  /* 0x00001c17ff007988 */ /* 0x000fe80008000812 */
[----:B------:R-:W1:Y:S01]  /*171d0*/  LDS R21, [UR18+0x1c] ;  /* 0x00001c12ff157984 */ /* 0x000e620008000800 */
[----:B------:R-:W-:-:S05]  /*171e0*/  IMAD.U32 R20, RZ, RZ, UR18 ;  /* 0x00000012ff147e24 */ /* 0x000fca000f8e00ff */
[----:B------:R-:W-:Y:S02]  /*171f0*/  SHF.R.U64 R20, R20, 0x4, RZ ;  /* 0x0000000414147819 */ /* 0x000fe400000012ff */
[----:B-1----:R-:W-:-:S05]  /*17200*/  LOP3.LUT R21, R21, 0xf00, RZ, 0xb8, !PT ;  /* 0x00000f0015157812 */ /* 0x002fca00078eb8ff */
[----:B------:R-:W-:Y:S04]  /*17210*/  STS.64 [UR18+0x18], R20 ;  /* 0x00001814ff007988 */ /* 0x000fe80008000a12 */
[----:B------:R-:W1:Y:S01]  /*17220*/  LDS R24, [UR18+0x1c] ;  /* 0x00001c12ff187984 */ /* 0x000e620008000800 */
[----:B------:R-:W-:Y:S02]  /*17230*/  SHF.R.U64 R9, R8, 0x4, R25 ;  /* 0x0000000408097819 */ /* 0x000fe40000001219 */
[----:B------:R-:W-:Y:S02]  /*17240*/  CS2R R14, SRZ ;  /* 0x00000000000e7805 */ /* 0x000fe4000001ff00 */
[----:B-----5:R-:W-:Y:S01]  /*17250*/  IADD3 R12, R11, -0x1, RZ ;  /* 0xffffffff0b0c7810 */ /* 0x020fe20007ffe0ff */
[----:B------:R-:W-:Y:S01]  /*17260*/  VIADD R13, R18, 0xffffffff ;  /* 0xffffffff120d7836 */ /* 0x000fe20000000000 */
[----:B------:R-:W-:Y:S04]  /*17270*/  STS [UR18+0x10], R20 ;  /* 0x00001014ff007988 */ /* 0x000fe80008000812 */
[----:B------:R-:W-:Y:S04]  /*17280*/  STS [UR18+0x14], R20 ;  /* 0x00001414ff007988 */ /* 0x000fe80008000812 */
[----:B------:R-:W-:Y:S04]  /*17290*/  STS.128 [UR18+0x20], R12 ;  /* 0x0000200cff007988 */ /* 0x000fe80008000c12 */
[----:B------:R-:W-:Y:S04]  /*172a0*/  STS [UR18+0xc], R9 ;  /* 0x00000c09ff007988 */ /* 0x000fe80008000812 */
[----:B------:R-:W-:Y:S01]  /*172b0*/  STS [UR18+0x30], RZ ;  /* 0x000030ffff007988 */ /* 0x000fe20008000812 */
[----:B-1----:R-:W-:-:S05]  /*172c0*/  LOP3.LUT R3, R24, 0xf000, RZ, 0xb8, !PT ;  /* 0x0000f00018037812 */ /* 0x002fca00078eb8ff */
[----:B------:R-:W-:Y:S04]  /*172d0*/  STS [UR18+0x1c], R3 ;  /* 0x00001c03ff007988 */ /* 0x000fe80008000812 */
[----:B------:R-:W1:Y:S01]  /*172e0*/  LDS R8, [UR19+0x1c] ;  /* 0x00001c13ff087984 */ /* 0x000e620008000800 */
[----:B------:R-:W-:-:S04]  /*172f0*/  LOP3.LUT R21, R5, 0x1fffffff, RZ, 0xc0, !PT ;  /* 0x1fffffff05157812 */ /* 0x000fc800078ec0ff */
[----:B------:R-:W-:-:S04]  /*17300*/  SHF.R.U32.HI R5, RZ, 0x4, R21 ;  /* 0x00000004ff057819 */ /* 0x000fc80000011615 */
[----:B-1----:R-:W-:-:S05]  /*17310*/  LOP3.LUT R8, R8, 0xf, R5, 0xb8, !PT ;  /* 0x0000000f08087812 */ /* 0x002fca00078eb805 */
[----:B------:R-:W-:Y:S04]  /*17320*/  STS [UR19+0x1c], R8 ;  /* 0x00001c08ff007988 */ /* 0x000fe80008000813 */
[----:B------:R-:W1:Y:S02]  /*17330*/  LDS R5, [UR19+0x1c] ;  /* 0x00001c13ff057984 */ /* 0x000e640008000800 */
[----:B-1----:R-:W-:-:S05]  /*17340*/  LOP3.LUT R5, R5, 0xf0, RZ, 0xb8, !PT ;  /* 0x000000f005057812 */ /* 0x002fca00078eb8ff */
[----:B------:R-:W-:Y:S04]  /*17350*/  STS [UR19+0x1c], R5 ;  /* 0x00001c05ff007988 */ /* 0x000fe80008000813 */
[----:B------:R-:W1:Y:S01]  /*17360*/  LDS R9, [UR19+0x1c] ;  /* 0x00001c13ff097984 */ /* 0x000e620008000800 */
[----:B------:R-:W-:-:S04]  /*17370*/  MOV R24, UR19 ;  /* 0x0000001300187c02 */ /* 0x000fc80008000f00 */
[----:B------:R-:W-:Y:S02]  /*17380*/  SHF.R.U64 R24, R24, 0x4, RZ ;  /* 0x0000000418187819 */ /* 0x000fe400000012ff */
[----:B-1----:R-:W-:-:S05]  /*17390*/  LOP3.LUT R25, R9, 0xf00, RZ, 0xb8, !PT ;  /* 0x00000f0009197812 */ /* 0x002fca00078eb8ff */
[----:B------:R-:W-:Y:S04]  /*173a0*/  STS.64 [UR19+0x18], R24 ;  /* 0x00001818ff007988 */ /* 0x000fe80008000a13 */
[----:B------:R-:W1:Y:S01]  /*173b0*/  LDS R3, [UR19+0x1c] ;  /* 0x00001c13ff037984 */ /* 0x000e620008000800 */
[----:B------:R-:W-:Y:S01]  /*173c0*/  VIADD R13, R2, 0xffffffff ;  /* 0xffffffff020d7836 */ /* 0x000fe20000000000 */
[----:B------:R-:W-:Y:S02]  /*173d0*/  SHF.R.U64 R4, R4, 0x4, R21 ;  /* 0x0000000404047819 */ /* 0x000fe40000001215 */
[----:B------:R2:W-:Y:S04]  /*173e0*/  STS [UR19+0x10], R24 ;  /* 0x00001018ff007988 */ /* 0x0005e80008000813 */
[----:B------:R2:W-:Y:S04]  /*173f0*/  STS.128 [UR19+0x20], R12 ;  /* 0x0000200cff007988 */ /* 0x0005e80008000c13 */
[----:B------:R2:W-:Y:S04]  /*17400*/  STS [UR19+0xc], R4 ;  /* 0x00000c04ff007988 */ /* 0x0005e80008000813 */
[----:B------:R2:W-:Y:S04]  /*17410*/  STS [UR19+0x14], R24 ;  /* 0x00001418ff007988 */ /* 0x0005e80008000813 */
[----:B------:R-:W-:Y:S01]  /*17420*/  STS [UR19+0x30], RZ ;  /* 0x000030ffff007988 */ /* 0x000fe20008000813 */
[----:B-1----:R-:W-:-:S05]  /*17430*/  LOP3.LUT R2, R3, 0xf000, RZ, 0xb8, !PT ;  /* 0x0000f00003027812 */ /* 0x002fca00078eb8ff */
[----:B------:R2:W-:Y:S02]  /*17440*/  STS [UR19+0x1c], R2 ;  /* 0x00001c02ff007988 */ /* 0x0005e40008000813 */
.L_x_309:
[----:B------:R-:W-:Y:S05]  /*17450*/  BSYNC B1 ;  /* 0x0000000000017941 */ /* 0x000fea0003800000 */
.L_x_308:
[----:B------:R-:W-:-:S03]  /*17460*/  UMOV UR4, 0xffffffff ;  /* 0xffffffff00047882 */ /* 0x000fc60000000000 */
[----:B------:R-:W-:Y:S05]  /*17470*/  BRA.DIV UR4, `(.L_x_310) ;  /* 0x0000003a049c7947 */ /* 0x000fea000b800000 */
[----:B------:R-:W-:Y:S01]  /*17480*/  ELECT P6, URZ, PT ;  /* 0x00000000003f782f */ /* 0x000fe200038c0000 */
[----:B------:R-:W-:-:S12]  /*17490*/  NOP ;  /* 0x0000000000007918 */ /* 0x000fd80000000000 */
.L_x_413:
[----:B-12---:R-:W1:Y:S02]  /*174a0*/  S2R R2, SR_LANEID ;  /* 0x0000000000027919 */ /* 0x006e640000000000 */
[----:B-1----:R-:W-:-:S04]  /*174b0*/  SHF.L.U32 R8, R2, 0x2, RZ ;  /* 0x0000000202087819 */ /* 0x002fc800000006ff */
[C---:B------:R-:W-:Y:S01]  /*174c0*/  IADD3 R4, P0, R8.reuse, UR12, RZ ;  /* 0x0000000c08047c10 */ /* 0x040fe2000ff1e0ff */
[----:B------:R1:W2:Y:S01]  /*174d0*/  LDS R9, [R8+UR18] ;  /* 0x0000001208097984 */ /* 0x0002a20008000800 */
[----:B------:R-:W-:-:S03]  /*174e0*/  IADD3 R2, P4, R8, UR14, RZ ;  /* 0x0000000e08027c10 */ /* 0x000fc6000ff9e0ff */
[----:B------:R1:W3:Y:S01]  /*174f0*/  LDS R13, [R8+UR18+0x80] ;  /* 0x00008012080d7984 */ /* 0x0002e20008000800 */
[----:B------:R-:W-:Y:S09]  /*17500*/  @!P6 BRA `(.L_x_311) ;  /* 0x000000000008e947 */ /* 0x000ff20003800000 */
[----:B------:R0:W-:Y:S01]  /*17510*/  UTMACMDFLUSH ;  /* 0x00000000000079b7 */ /* 0x0001e20000000000 */
[----:B------:R-:W-:-:S04]  /*17520*/  DEPBAR.LE SB0, 0x0 ;  /* 0x000080000000791a */ /* 0x000fc80000000000 */
.L_x_311:
[----:B------:R-:W-:Y:S01]  /*17530*/  IMAD.X R5, RZ, RZ, UR13, P0 ;  /* 0x0000000dff057e24 */ /* 0x000fe200080e06ff */
[----:B------:R-:W-:Y:S01]  /*17540*/  IADD3.X R3, RZ, UR15, RZ, P4, !PT ;  /* 0x0000000fff037c10 */ /* 0x000fe2000a7fe4ff */
[----:B------:R-:W-:Y:S05]  /*17550*/  WARPSYNC.ALL ;  /* 0x0000000000007948 */ /* 0x000fea0003800000 */
[----:B--2---:R2:W5:Y:S04]  /*17560*/  ATOMG.E.EXCH.STRONG.GPU PT, RZ, [R4], R9 ;  /* 0x0000000904ff73a8 */ /* 0x00456800041ee100 */
[----:B---3--:R2:W5:Y:S01]  /*17570*/  ATOMG.E.EXCH.STRONG.GPU PT, RZ, [R2], R13 ;  /* 0x0000000d02ff73a8 */ /* 0x00856200041ee100 */
[----:B------:R-:W-:-:S07]  /*17580*/  IMAD.MOV.U32 R18, RZ, RZ, R6 ;  /* 0x000000ffff127224 */ /* 0x000fce00078e0006 */
.L_x_306:
[----:B------:R-:W-:Y:S02]  /*17590*/  ISETP.NE.AND P4, PT, R7, RZ, PT ;  /* 0x000000ff0700720c */ /* 0x000fe40003f85270 */
[----:B------:R-:W-:Y:S02]  /*175a0*/  IADD3 R22, R22, 0x1, RZ ;  /* 0x0000000116167810 */ /* 0x000fe40007ffe0ff */
[----:B--2---:R-:W-:Y:S02]  /*175b0*/  SEL R3, RZ, 0x1, !P3 ;  /* 0x00000001ff037807 */ /* 0x004fe40005800000 */
[----:B------:R-:W-:-:S04]  /*175c0*/  ISETP.NE.AND P0, PT, R22, 0x8, PT ;  /* 0x000000081600780c */ /* 0x000fc80003f05270 */
[----:B-1----:R-:W-:Y:S02]  /*175d0*/  SEL R2, RZ, 0x1, P0 ;  /* 0x00000001ff027807 */ /* 0x002fe40000000000 */
[----:B------:R-:W-:Y:S02]  /*175e0*/  SEL R22, R22, RZ, P0 ;  /* 0x000000ff16167207 */ /* 0x000fe40000000000 */
[----:B------:R-:W-:Y:S02]  /*175f0*/  LOP3.LUT R19, R19, R2, RZ, 0x3c, !PT ;  /* 0x0000000213137212 */ /* 0x000fe400078e3cff */
[----:B------:R-:W-:Y:S01]  /*17600*/  PRMT R2, RZ, 0x7610, R2 ;  /* 0x00007610ff027816 */ /* 0x000fe20000000002 */
[----:B------:R-:W-:Y:S06]  /*17610*/  @P4 BRA `(.L_x_312) ;  /* 0xfffffff000a04947 */ /* 0x000fec000383ffff */
[----:B------:R-:W-:Y:S05]  /*17620*/  BSYNC B0 ;  /* 0x0000000000007941 */ /* 0x000fea0003800000 */
.L_x_292:
[----:B------:R-:W-:-:S03]  /*17630*/  UMOV UR4, 0xffffffff ;  /* 0xffffffff00047882 */ /* 0x000fc60000000000 */
[----:B------:R-:W-:Y:S05]  /*17640*/  BRA.DIV UR4, `(.L_x_313) ;  /* 0x0000003a04587947 */ /* 0x000fea000b800000 */
[----:B-----5:R-:W-:-:S13]  /*17650*/  ELECT P6, URZ, PT ;  /* 0x00000000003f782f */ /* 0x020fda00038c0000 */
.L_x_416:
[----:B------:R-:W-:Y:S04]  /*17660*/  BSSY B0, `(.L_x_314) ;  /* 0x000002a000007945 */ /* 0x000fe80003800000 */
[----:B------:R-:W-:Y:S05]  /*17670*/  @!P6 BRA `(.L_x_315) ;  /* 0x0000000000a0e947 */ /* 0x000fea0003800000 */
[----:B------:R-:W-:-:S04]  /*17680*/  ULOP3.LUT UR4, UR40, 0x2, URZ, 0xfc, !UPT ;  /* 0x0000000228047892 */ /* 0x000fc8000f8efc3f */
[----:B------:R-:W-:-:S06]  /*17690*/  UISETP.NE.AND UP0, UPT, UR4, 0x3, UPT ;  /* 0x000000030400788c */ /* 0x000fcc000bf05270 */
[----:B------:R-:W-:-:S13]  /*176a0*/  PLOP3.LUT P0, PT, PT, PT, UP0, 0x80, 0x0 ;  /* 0x000000000000781c */ /* 0x000fda0003f0f008 */
[----:B------:R-:W-:Y:S05]  /*176b0*/  @!P0 BRA `(.L_x_316) ;  /* 0x0000000000048947 */ /* 0x000fea0003800000 */
[----:B------:R-:W-:Y:S01]  /*176c0*/  BPT.TRAP 0x1 ;  /* 0x000000040000795c */ /* 0x000fe20000300000 */
.L_x_316:
[----:B------:R-:W-:Y:S01]  /*176d0*/  IMAD.U32 R3, RZ, RZ, UR16 ;  /* 0x00000010ff037e24 */ /* 0x000fe2000f8e00ff */
[----:B------:R-:W-:-:S04]  /*176e0*/  SHF.L.U32 R2, R0, 0x1f, RZ ;  /* 0x0000001f00027819 */ /* 0x000fc800000006ff */
[----:B------:R-:W-:-:S05]  /*176f0*/  IADD3 R3, R3, 0x344a0, RZ ;  /* 0x000344a003037810 */ /* 0x000fca0007ffe0ff */
[C---:B------:R-:W-:Y:S01]  /*17700*/  IMAD R7, R10.reuse, 0x8, R3 ;  /* 0x000000080a077824 */ /* 0x040fe200078e0203 */
[----:B------:R-:W-:-:S03]  /*17710*/  IADD3 R10, R10, 0x1, RZ ;  /* 0x000000010a0a7810 */ /* 0x000fc60007ffe0ff */
[----:B------:R-:W1:Y:S01]  /*17720*/  SYNCS.PHASECHK.TRANS64.TRYWAIT P0, [R7+URZ], R2 ;  /* 0x00000002070075a7 */ /* 0x000e62000800017f */
[----:B------:R-:W-:-:S04]  /*17730*/  ISETP.NE.AND P1, PT, R10, 0x4, PT ;  /* 0x000000040a00780c */ /* 0x000fc80003f25270 */
[----:B------:R-:W-:Y:S02]  /*17740*/  SEL R5, RZ, 0x1, P1 ;  /* 0x00000001ff057807 */ /* 0x000fe40000800000 */
[----:B------:R-:W-:Y:S02]  /*17750*/  SEL R10, R10, RZ, P1 ;  /* 0x000000ff0a0a7207 */ /* 0x000fe40000800000 */
[----:B------:R-:W-:-:S03]  /*17760*/  LOP3.LUT R5, R0, R5, RZ, 0x3c, !PT ;  /* 0x0000000500057212 */ /* 0x000fc600078e3cff */
[----:B------:R-:W-:Y:S01]  /*17770*/  IMAD R9, R10, 0x8, R3 ;  /* 0x000000080a097824 */ /* 0x000fe200078e0203 */
[----:B------:R-:W-:Y:S01]  /*17780*/  SHF.L.U32 R4, R5, 0x1f, RZ ;  /* 0x0000001f05047819 */ /* 0x000fe200000006ff */
[----:B-1----:R-:W-:Y:S06]  /*17790*/  @!P0 BRA `(.L_x_317) ;  /* 0x0000003800248947 */ /* 0x002fec0003800000 */
.L_x_417:
[----:B------:R-:W2:Y:S01]  /*177a0*/  SYNCS.PHASECHK.TRANS64.TRYWAIT P0, [R9+URZ], R4 ;  /* 0x00000004090075a7 */ /* 0x000ea2000800017f */
[----:B------:R-:W-:-:S04]  /*177b0*/  IADD3 R0, R10, 0x1, RZ ;  /* 0x000000010a007810 */ /* 0x000fc80007ffe0ff */
[----:B------:R-:W-:-:S04]  /*177c0*/  ISETP.NE.AND P1, PT, R0, 0x4, PT ;  /* 0x000000040000780c */ /* 0x000fc80003f25270 */
[----:B-1----:R-:W-:Y:S02]  /*177d0*/  SEL R2, RZ, 0x1, P1 ;  /* 0x00000001ff027807 */ /* 0x002fe40000800000 */
[----:B------:R-:W-:Y:S02]  /*177e0*/  SEL R0, R0, RZ, P1 ;  /* 0x000000ff00007207 */ /* 0x000fe40000800000 */
[----:B------:R-:W-:-:S03]  /*177f0*/  LOP3.LUT R7, R5, R2, RZ, 0x3c, !PT ;  /* 0x0000000205077212 */ /* 0x000fc600078e3cff */
[----:B------:R-:W-:Y:S01]  /*17800*/  IMAD R6, R0, 0x8, R3 ;  /* 0x0000000800067824 */ /* 0x000fe200078e0203 */
[----:B------:R-:W-:Y:S01]  /*17810*/  SHF.L.U32 R5, R7, 0x1f, RZ ;  /* 0x0000001f07057819 */ /* 0x000fe200000006ff */
[----:B--2---:R-:W-:Y:S06]  /*17820*/  @!P0 BRA `(.L_x_318) ;  /* 0x0000003800148947 */ /* 0x004fec0003800000 */
.L_x_418:
[----:B------:R-:W2:Y:S01]  /*17830*/  SYNCS.PHASECHK.TRANS64.TRYWAIT P0, [R6+URZ], R5 ;  /* 0x00000005060075a7 */ /* 0x000ea2000800017f */
[----:B------:R-:W-:-:S04]  /*17840*/  IADD3 R0, R0, 0x1, RZ ;  /* 0x0000000100007810 */ /* 0x000fc80007ffe0ff */
[----:B------:R-:W-:-:S04]  /*17850*/  ISETP.NE.AND P1, PT, R0, 0x4, PT ;  /* 0x000000040000780c */ /* 0x000fc80003f25270 */
[----:B------:R-:W-:Y:S02]  /*17860*/  SEL R2, RZ, 0x1, P1 ;  /* 0x00000001ff027807 */ /* 0x000fe40000800000 */
[----:B------:R-:W-:Y:S02]  /*17870*/  SEL R0, R0, RZ, P1 ;  /* 0x000000ff00007207 */ /* 0x000fe40000800000 */
[----:B------:R-:W-:Y:S01]  /*17880*/  LOP3.LUT R2, R7, R2, RZ, 0x3c, !PT ;  /* 0x0000000207027212 */ /* 0x000fe200078e3cff */
[----:B--2---:R-:W-:Y:S06]  /*17890*/  @!P0 BRA `(.L_x_319) ;  /* 0x00000038000c8947 */ /* 0x004fec0003800000 */
.L_x_419:
[----:B------:R-:W-:Y:S01]  /*178a0*/  IMAD R3, R0, 0x8, R3 ;  /* 0x0000000800037824 */ /* 0x000fe200078e0203 */
[----:B------:R-:W-:-:S07]  /*178b0*/  SHF.L.U32 R0, R2, 0x1f, RZ ;  /* 0x0000001f02007819 */ /* 0x000fce00000006ff */
.L_x_320:
[----:B---3--:R3:W4:Y:S02]  /*178c0*/  SYNCS.PHASECHK.TRANS64.TRYWAIT P0, [R3+URZ], R0 ;  /* 0x00000000030075a7 */ /* 0x008724000800017f */
[----:B----4-:R-:W-:Y:S05]  /*178d0*/  @!P0 NANOSLEEP.SYNCS 0x989680 ;  /* 0x009896800000895d */ /* 0x010fea0003900000 */
[----:B------:R-:W4:Y:S02]  /*178e0*/  @!P0 SYNCS.PHASECHK.TRANS64 P0, [R3+URZ], R0 ;  /* 0x00000000030085a7 */ /* 0x000f24000800007f */
[----:B----4-:R-:W-:Y:S05]  /*178f0*/  @!P0 BRA `(.L_x_320) ;  /* 0xfffffffc00f08947 */ /* 0x010fea000383ffff */
.L_x_315:
[----:B------:R-:W-:Y:S05]  /*17900*/  BSYNC B0 ;  /* 0x0000000000007941 */ /* 0x000fea0003800000 */
.L_x_314:
[----:B------:R-:W-:Y:S05]  /*17910*/  EXIT ;  /* 0x000000000000794d */ /* 0x000fea0003800000 */
.L_x_157:
[----:B------:R-:W-:Y:S01]  /*17920*/  PLOP3.LUT P1, PT, PT, PT, UP3, 0x80, 0x0 ;  /* 0x000000000000781c */ /* 0x000fe20003f2f038 */
[----:B------:R-:W-:Y:S01]  /*17930*/  ULDC UR20, c[0x0][0x10] ;  /* 0x0000040000147ab9 */ /* 0x000fe20000000800 */
[----:B------:R-:W-:Y:S01]  /*17940*/  ULDC UR22, c[0x0][0x904] ;  /* 0x0002410000167ab9 */ /* 0x000fe20000000800 */
[----:B------:R-:W-:Y:S01]  /*17950*/  UMOV UR19, 0xffffffff ;  /* 0xffffffff00137882 */ /* 0x000fe20000000000 */
[----:B------:R-:W-:Y:S01]  /*17960*/  ULDC.64 UR12, c[0x0][0x8c8] ;  /* 0x00023200000c7ab9 */ /* 0x000fe20000000a00 */
[----:B------:R-:W-:Y:S01]  /*17970*/  UIMAD.WIDE.U32 UR20, UR60, UR20, URZ ;  /* 0x000000143c1472a5 */ /* 0x000fe2000f8e003f */
[----:B------:R-:W-:Y:S01]  /*17980*/  MOV R14, 0x1 ;  /* 0x00000001000e7802 */ /* 0x000fe20000000f00 */
[----:B------:R-:W-:Y:S01]  /*17990*/  ULDC.64 UR14, c[0x0][0x8e0] ;  /* 0x00023800000e7ab9 */ /* 0x000fe20000000a00 */
[----:B------:R-:W-:Y:S01]  /*179a0*/  USHF.L.U32 UR23, UR19, UR22, URZ ;  /* 0x0000001613177299 */ /* 0x000fe2000800063f */
[----:B------:R-:W-:Y:S01]  /*179b0*/  IMAD.MOV.U32 R13, RZ, RZ, RZ ;  /* 0x000000ffff0d7224 */ /* 0x000fe200078e00ff */
[----:B------:R-:W-:Y:S01]  /*179c0*/  UIADD3 UR11, UP1, UR12, -0x1, URZ ;  /* 0xffffffff0c0b7890 */ /* 0x000fe2000ff3e03f */
[----:B------:R-:W-:-:S02]  /*179d0*/  ULDC UR19, c[0x0][0x14] ;  /* 0x0000050000137ab9 */ /* 0x000fc40000000800 */
[----:B------:R-:W1:Y:S01]  /*179e0*/  @P1 S2R R2, SR_CTAID.Y ;  /* 0x0000000000021919 */ /* 0x000e620000002600 */
[----:B------:R-:W-:Y:S02]  /*179f0*/  UIADD3 UR12, UP2, UR14, -0x1, URZ ;  /* 0xffffffff0e0c7890 */ /* 0x000fe4000ff5e03f */
[----:B------:R-:W-:Y:S02]  /*17a00*/  UIMAD.WIDE.U32 UR28, UR20, UR19, URZ ;  /* 0x00000013141c72a5 */ /* 0x000fe4000f8e003f */
[----:B------:R-:W-:Y:S01]  /*17a10*/  UIMAD UR21, UR21, UR19, URZ ;  /* 0x00000013151572a4 */ /* 0x000fe2000f8e023f */
[----:B------:R-:W-:Y:S01]  /*17a20*/  ULDC UR18, c[0x0][0x8a8] ;  /* 0x00022a0000127ab9 */ /* 0x000fe20000000800 */
[----:B------:R-:W-:Y:S01]  /*17a30*/  UMOV UR24, 0x1 ;  /* 0x0000000100187882 */ /* 0x000fe20000000000 */
[----:B------:R-:W-:Y:S02]  /*17a40*/  UIADD3.X UR14, UR15, -0x1, URZ, UP2, !UPT ;  /* 0xffffffff0f0e7890 */ /* 0x000fe400097fe43f */
[----:B------:R-:W-:-:S02]  /*17a50*/  UIADD3.X UR13, UR13, -0x1, URZ, UP1, !UPT ;  /* 0xffffffff0d0d7890 */ /* 0x000fc40008ffe43f */
[----:B------:R-:W-:Y:S02]  /*17a60*/  ULOP3.LUT UR15, UR59, 0x2, URZ, 0xfc, !UPT ;  /* 0x000000023b0f7892 */ /* 0x000fe4000f8efc3f */
[----:B------:R-:W-:Y:S02]  /*17a70*/  UIADD3 UR16, UR9, -0x1, URZ ;  /* 0xffffffff09107890 */ /* 0x000fe4000fffe03f */
[----:B------:R-:W-:Y:S02]  /*17a80*/  UIADD3 UR17, UR10, -0x1, URZ ;  /* 0xffffffff0a117890 */ /* 0x000fe4000fffe03f */
[----:B------:R-:W-:Y:S02]  /*17a90*/  UIADD3 UR18, UR18, -0x1, URZ ;  /* 0xffffffff12127890 */ /* 0x000fe4000fffe03f */
[----:B------:R-:W-:Y:S02]  /*17aa0*/  USHF.L.U32 UR19, UR24, UR22, URZ ;  /* 0x0000001618137299 */ /* 0x000fe4000800063f */
[----:B------:R-:W-:-:S02]  /*17ab0*/  ULOP3.LUT UR20, URZ, UR23, URZ, 0x33, !UPT ;  /* 0x000000173f147292 */ /* 0x000fc4000f8e333f */
[----:B------:R-:W-:Y:S01]  /*17ac0*/  UIADD3 UR21, UR29, UR21, URZ ;  /* 0x000000151d157290 */ /* 0x000fe2000fffe03f */
[----:B-1----:R-:W-:-:S15]  /*17ad0*/  @P1 R2UR UR57, R2 ;  /* 0x00000000023912ca */ /* 0x002fde00000e0000 */
.L_x_341:
[----:B------:R-:W1:Y:S01]  /*17ae0*/  LDC.64 R2, c[0x0][0x8f8] ;  /* 0x00023e00ff027b82 */ /* 0x000e620000000a00 */
[----:B------:R-:W-:Y:S01]  /*17af0*/  UIADD3 UR8, UP1, UR8, UR28, URZ ;  /* 0x0000001c08087290 */ /* 0x000fe2000ff3e03f */
[----:B------:R-:W-:Y:S01]  /*17b00*/  ISETP.NE.AND P2, PT, R15, RZ, PT ;  /* 0x000000ff0f00720c */ /* 0x000fe20003f45270 */
[----:B------:R-:W-:Y:S01]  /*17b10*/  UMOV UR22, 0xffffffff ;  /* 0xffffffff00167882 */ /* 0x000fe20000000000 */
[----:B------:R-:W-:Y:S01]  /*17b20*/  UMOV UR23, 0xffffffff ;  /* 0xffffffff00177882 */ /* 0x000fe20000000000 */
[----:B------:R-:W-:Y:S01]  /*17b30*/  UIADD3.X UR7, UR7, UR21, URZ, UP1, !UPT ;  /* 0x0000001507077290 */ /* 0x000fe20008ffe43f */
[----:B------:R-:W-:Y:S01]  /*17b40*/  IMAD.MOV.U32 R19, RZ, RZ, RZ ;  /* 0x000000ffff137224 */ /* 0x000fe200078e00ff */
[----:B------:R-:W-:Y:S01]  /*17b50*/  UMOV UR24, 0xffffffff ;  /* 0xffffffff00187882 */ /* 0x000fe20000000000 */
[----:B-1----:R-:W-:-:S03]  /*17b60*/  ISETP.LE.U32.AND P1, PT, R2, UR8, PT ;  /* 0x0000000802007c0c */ /* 0x002fc6000bf23070 */
[----:B------:R-:W-:-:S04]  /*17b70*/  MOV R2, UR7 ;  /* 0x0000000700027c02 */ /* 0x000fc80008000f00 */
[----:B------:R-:W-:-:S13]  /*17b80*/  ISETP.GE.U32.AND.EX P1, PT, R2, R3, PT, P1 ;  /* 0x000000030200720c */ /* 0x000fda0003f26110 */
[----:B---345:R-:W-:Y:S05]  /*17b90*/  @P2 BRA P1, `(.L_x_321) ;  /* 0x0000001800442947 */ /* 0x038fea0000800000 */
[----:B------:R-:W-:-:S04]  /*17ba0*/  IADD3 R2, P2, R6, UR5, RZ ;  /* 0x0000000506027c10 */ /* 0x000fc8000ff5e0ff */
[----:B------:R-:W-:Y:S02]  /*17bb0*/  ISETP.GT.U32.AND P1, PT, R2, UR8, PT ;  /* 0x0000000802007c0c */ /* 0x000fe4000bf24070 */
[----:B------:R-:W-:-:S04]  /*17bc0*/  IADD3.X R2, R7, UR6, RZ, P2, !PT ;  /* 0x0000000607027c10 */ /* 0x000fc800097fe4ff */
[----:B------:R-:W-:-:S13]  /*17bd0*/  ISETP.GT.U32.AND.EX P1, PT, R2, UR7, PT, P1 ;  /* 0x0000000702007c0c */ /* 0x000fda000bf24110 */
[----:B------:R-:W-:Y:S05]  /*17be0*/  @P1 BRA `(.L_x_322) ;  /* 0x0000001400241947 */ /* 0x000fea0003800000 */
[----:B------:R-:W-:Y:S01]  /*17bf0*/  IADD3 R11, R20, UR4, RZ ;  /* 0x00000004140b7c10 */ /* 0x000fe2000fffe0ff */
[----:B------:R-:W-:Y:S01]  /*17c00*/  ULDC UR22, c[0x0][0x910] ;  /* 0x0002440000167ab9 */ /* 0x000fe20000000800 */
[----:B------:R-:W-:Y:S01]  /*17c10*/  IMAD.MOV.U32 R23, RZ, RZ, R8 ;  /* 0x000000ffff177224 */ /* 0x000fe200078e0008 */
[----:B------:R-:W-:Y:S02]  /*17c20*/  MOV R16, R0 ;  /* 0x0000000000107202 */ /* 0x000fe40000000f00 */
[----:B------:R-:W-:-:S05]  /*17c30*/  VIADD R12, R11, 0x20 ;  /* 0x000000200b0c7836 */ /* 0x000fca0000000000 */
[----:B------:R-:W-:-:S13]  /*17c40*/  ISETP.GE.AND P1, PT, R12, UR22, PT ;  /* 0x000000160c007c0c */ /* 0x000fda000bf26270 */
[----:B------:R-:W1:Y:S01]  /*17c50*/  @!P1 LDC.64 R2, c[0x0][0x918] ;  /* 0x00024600ff029b82 */ /* 0x000e620000000a00 */
[----:B------:R-:W-:Y:S01]  /*17c60*/  @!P1 IADD3 R7, R11, 0x20, RZ ;  /* 0x000000200b079810 */ /* 0x000fe20007ffe0ff */
[----:B------:R-:W-:Y:S01]  /*17c70*/  BSSY B0, `(.L_x_323) ;  /* 0x0000064000007945 */ /* 0x000fe20003800000 */
[----:B------:R-:W-:-:S03]  /*17c80*/  IMAD.MOV.U32 R6, RZ, RZ, 0x7fffffff ;  /* 0x7fffffffff067424 */ /* 0x000fc600078e00ff */
[----:B-1----:R-:W-:-:S05]  /*17c90*/  @!P1 IMAD.WIDE R2, R7, 0xc, R2 ;  /* 0x0000000c07029825 */ /* 0x002fca00078e0202 */
[----:B------:R1:W5:Y:S04]  /*17ca0*/  @!P1 LDG.E R8, desc[UR38][R2.64] ;  /* 0x0000002602089981 */ /* 0x000368000c1e1900 */
[----:B------:R1:W5:Y:S01]  /*17cb0*/  @!P1 LDG.E R0, desc[UR38][R2.64+0x4] ;  /* 0x0000042602009981 */ /* 0x000362000c1e1900 */
[----:B------:R-:W-:Y:S02]  /*17cc0*/  ISETP.GE.AND P1, PT, R11, UR22, PT ;  /* 0x000000160b007c0c */ /* 0x000fe4000bf26270 */
[----:B------:R-:W-:-:S11]  /*17cd0*/  MOV R7, RZ ;  /* 0x000000ff00077202 */ /* 0x000fd60000000f00 */
[----:B-1----:R-:W-:Y:S05]  /*17ce0*/  @P1 BRA `(.L_x_324) ;  /* 0x0000000400701947 */ /* 0x002fea0003800000 */
[----:B------:R-:W-:Y:S01]  /*17cf0*/  IABS R7, R9 ;  /* 0x0000000900077213 */ /* 0x000fe20000000000 */
[----:B------:R-:W-:Y:S01]  /*17d00*/  ULDC UR23, c[0x0][0x8f0] ;  /* 0x00023c0000177ab9 */ /* 0x000fe20000000800 */
[----:B------:R-:W-:Y:S02]  /*17d10*/  IABS R6, R10 ;  /* 0x0000000a00067213 */ /* 0x000fe40000000000 */
[----:B------:R-:W1:Y:S01]  /*17d20*/  I2F.RP R3, R7 ;  /* 0x0000000700037306 */ /* 0x000e620000209400 */
[----:B------:R-:W-:Y:S02]  /*17d30*/  PLOP3.LUT P3, PT, PT, PT, UP0, 0x80, 0x0 ;  /* 0x000000000000781c */ /* 0x000fe40003f6f008 */
[C---:B------:R-:W-:Y:S02]  /*17d40*/  IADD3 R22, P2, R16.reuse, UR12, RZ ;  /* 0x0000000c10167c10 */ /* 0x040fe4000ff5e0ff */
[C---:B------:R-:W-:Y:S02]  /*17d50*/  IADD3 R21, P1, R23.reuse, UR11, RZ ;  /* 0x0000000b17157c10 */ /* 0x040fe4000ff3e0ff */
[----:B------:R-:W-:Y:S01]  /*17d60*/  LEA.HI.X.SX32 R25, R16, UR14, 0x1, P2 ;  /* 0x0000000e10197c11 */ /* 0x000fe200090f0eff */
[----:B------:R-:W3:Y:S01]  /*17d70*/  I2F.RP R2, R6 ;  /* 0x0000000600027306 */ /* 0x000ee20000209400 */
[----:B------:R-:W-:-:S07]  /*17d80*/  LEA.HI.X.SX32 R24, R23, UR13, 0x1, P1 ;  /* 0x0000000d17187c11 */ /* 0x000fce00088f0eff */
[----:B-1----:R-:W1:Y:S08]  /*17d90*/  MUFU.RCP R3, R3 ;  /* 0x0000000300037308 */ /* 0x002e700000001000 */
[----:B---3--:R-:W3:Y:S01]  /*17da0*/  MUFU.RCP R2, R2 ;  /* 0x0000000200027308 */ /* 0x008ee20000001000 */
[----:B-1----:R-:W-:-:S07]  /*17db0*/  VIADD R19, R3, 0xffffffe ;  /* 0x0ffffffe03137836 */ /* 0x002fce0000000000 */
[----:B------:R-:W1:Y:S01]  /*17dc0*/  F2I.FTZ.U32.TRUNC.NTZ R19, R19 ;  /* 0x0000001300137305 */ /* 0x000e62000021f000 */
[----:B---3--:R-:W-:-:S07]  /*17dd0*/  IADD3 R17, R2, 0xffffffe, RZ ;  /* 0x0ffffffe02117810 */ /* 0x008fce0007ffe0ff */
[----:B------:R-:W3:Y:S01]  /*17de0*/  F2I.FTZ.U32.TRUNC.NTZ R17, R17 ;  /* 0x0000001100117305 */ /* 0x000ee2000021f000 */
[----:B-1----:R-:W-:Y:S01]  /*17df0*/  IMAD.MOV R18, RZ, RZ, -R19 ;  /* 0x000000ffff127224 */ /* 0x002fe200078e0a13 */
[----:B---3--:R-:W-:Y:S01]  /*17e00*/  IADD3 R16, RZ, -R17, RZ ;  /* 0x80000011ff107210 */ /* 0x008fe20007ffe0ff */
[----:B------:R-:W-:Y:S06]  /*17e10*/  @!P3 BRA `(.L_x_325) ;  /* 0x000000000034b947 */ /* 0x000fec0003800000 */
[----:B------:R-:W-:Y:S01]  /*17e20*/  ULDC UR4, c[0x0][0x8dc] ;  /* 0x0002370000047ab9 */ /* 0x000fe20000000800 */
[----:B------:R-:W-:Y:S01]  /*17e30*/  ULDC.64 UR24, c[0x0][0x8d0] ;  /* 0x0002340000187ab9 */ /* 0x000fe20000000a00 */
[----:B------:R-:W-:-:S05]  /*17e40*/  IADD3 R3, P1, R21, UR4, RZ ;  /* 0x0000000415037c10 */ /* 0x000fca000ff3e0ff */
[----:B------:R-:W-:-:S04]  /*17e50*/  IMAD.X R21, RZ, RZ, R24, P1 ;  /* 0x000000ffff157224 */ /* 0x000fc800008e0618 */
[----:B------:R-:W-:-:S04]  /*17e60*/  IMAD.WIDE.U32 R4, R21, UR24, RZ ;  /* 0x0000001815047c25 */ /* 0x000fc8000f8e00ff */
[----:B------:R-:W-:-:S04]  /*17e70*/  IMAD.WIDE.U32 R4, P1, R3, UR25, R4 ;  /* 0x0000001903047c25 */ /* 0x000fc8000f820004 */
[----:B------:R-:W-:-:S04]  /*17e80*/  IMAD.WIDE.U32 R2, R3, UR24, RZ ;  /* 0x0000001803027c25 */ /* 0x000fc8000f8e00ff */
[----:B------:R-:W-:Y:S01]  /*17e90*/  IMAD.MOV.U32 R2, RZ, RZ, R5 ;  /* 0x000000ffff027224 */ /* 0x000fe200078e0005 */
[----:B------:R-:W-:Y:S02]  /*17ea0*/  IADD3 RZ, P2, R3, R4, RZ ;  /* 0x0000000403ff7210 */ /* 0x000fe40007f5e0ff */
[----:B------:R-:W-:-:S03]  /*17eb0*/  IADD3.X R3, RZ, RZ, RZ, P1, !PT ;  /* 0x000000ffff037210 */ /* 0x000fc60000ffe4ff */
[----:B------:R-:W-:-:S04]  /*17ec0*/  IMAD.WIDE.U32.X R2, R21, UR25, R2, P2 ;  /* 0x0000001915027c25 */ /* 0x000fc800090e0402 */
[----:B------:R-:W-:Y:S01]  /*17ed0*/  IMAD.MOV.U32 R24, RZ, RZ, R3 ;  /* 0x000000ffff187224 */ /* 0x000fe200078e0003 */
[----:B------:R-:W-:-:S07]  /*17ee0*/  MOV R21, R2 ;  /* 0x0000000200157202 */ /* 0x000fce0000000f00 */
.L_x_325:
[----:B------:R-:W-:Y:S05]  /*17ef0*/  @!P0 BRA `(.L_x_326) ;  /* 0x0000000000348947 */ /* 0x000fea0003800000 */
[----:B------:R-:W-:Y:S01]  /*17f00*/  ULDC UR4, c[0x0][0x8f4] ;  /* 0x00023d0000047ab9 */ /* 0x000fe20000000800 */
[----:B------:R-:W-:Y:S01]  /*17f10*/  ULDC.64 UR24, c[0x0][0x8e8] ;  /* 0x00023a0000187ab9 */ /* 0x000fe20000000a00 */
[----:B------:R-:W-:-:S04]  /*17f20*/  IADD3 R3, P1, R22, UR4, RZ ;  /* 0x0000000416037c10 */ /* 0x000fc8000ff3e0ff */
[----:B------:R-:W-:-:S05]  /*17f30*/  IADD3.X R23, RZ, R25, RZ, P1, !PT ;  /* 0x00000019ff177210 */ /* 0x000fca0000ffe4ff */
[----:B------:R-:W-:-:S04]  /*17f40*/  IMAD.WIDE.U32 R4, R23, UR24, RZ ;  /* 0x0000001817047c25 */ /* 0x000fc8000f8e00ff */
[----:B------:R-:W-:-:S04]  /*17f50*/  IMAD.WIDE.U32 R4, P1, R3, UR25, R4 ;  /* 0x0000001903047c25 */ /* 0x000fc8000f820004 */
[----:B------:R-:W-:Y:S01]  /*17f60*/  IMAD.WIDE.U32 R2, R3, UR24, RZ ;  /* 0x0000001803027c25 */ /* 0x000fe2000f8e00ff */
[----:B------:R-:W-:-:S04]  /*17f70*/  MOV R2, R5 ;  /* 0x0000000500027202 */ /* 0x000fc80000000f00 */
[----:B------:R-:W-:Y:S01]  /*17f80*/  IADD3 RZ, P2, R3, R4, RZ ;  /* 0x0000000403ff7210 */ /* 0x000fe20007f5e0ff */
[----:B------:R-:W-:-:S04]  /*17f90*/  IMAD.X R3, RZ, RZ, RZ, P1 ;  /* 0x000000ffff037224 */ /* 0x000fc800008e06ff */
[----:B------:R-:W-:-:S04]  /*17fa0*/  IMAD.WIDE.U32.X R2, R23, UR25, R2, P2 ;  /* 0x0000001917027c25 */ /* 0x000fc800090e0402 */
[----:B------:R-:W-:Y:S01]  /*17fb0*/  IMAD.MOV.U32 R22, RZ, RZ, R2 ;  /* 0x000000ffff167224 */ /* 0x000fe200078e0002 */
[----:B------:R-:W-:-:S07]  /*17fc0*/  MOV R25, R3 ;  /* 0x0000000300197202 */ /* 0x000fce0000000f00 */
.L_x_326:
[----:B------:R-:W-:Y:S01]  /*17fd0*/  MOV R3, R19 ;  /* 0x0000001300037202 */ /* 0x000fe20000000f00 */
[----:B------:R-:W-:Y:S01]  /*17fe0*/  IMAD R18, R18, R7, RZ ;  /* 0x0000000712127224 */ /* 0x000fe200078e02ff */
[----:B------:R-:W-:Y:S01]  /*17ff0*/  ULDC UR4, c[0x0][0x8d8] ;  /* 0x0002360000047ab9 */ /* 0x000fe20000000800 */
[----:B------:R-:W-:Y:S01]  /*18000*/  IMAD.MOV.U32 R2, RZ, RZ, RZ ;  /* 0x000000ffff027224 */ /* 0x000fe200078e00ff */
[----:B------:R-:W-:Y:S01]  /*18010*/  SHF.R.U64 R21, R21, UR4, R24 ;  /* 0x0000000415157c19 */ /* 0x000fe20008001218 */
[----:B------:R-:W-:Y:S01]  /*18020*/  IMAD R4, R16, R6, RZ ;  /* 0x0000000610047224 */ /* 0x000fe200078e02ff */
[----:B------:R-:W-:Y:S01]  /*18030*/  SHF.R.U64 R22, R22, UR23, R25 ;  /* 0x0000001716167c19 */ /* 0x000fe20008001219 */
[----:B------:R-:W-:Y:S01]  /*18040*/  IMAD.HI.U32 R19, R19, R18, R2 ;  /* 0x0000001213137227 */ /* 0x000fe200078e0002 */
[----:B------:R-:W-:Y:S02]  /*18050*/  IABS R18, R9 ;  /* 0x0000000900127213 */ /* 0x000fe40000000000 */
[----:B------:R-:W-:Y:S01]  /*18060*/  PLOP3.LUT P5, PT, PT, PT, UP3, 0x80, 0x0 ;  /* 0x000000000000781c */ /* 0x000fe20003faf038 */
[----:B------:R-:W-:-:S02]  /*18070*/  IMAD.MOV.U32 R3, RZ, RZ, R17 ;  /* 0x000000ffff037224 */ /* 0x000fc400078e0011 */
[----:B------:R-:W-:Y:S01]  /*18080*/  VIADD R16, R21, UR16 ;  /* 0x0000001015107c36 */ /* 0x000fe20008000000 */
[----:B------:R-:W-:Y:S01]  /*18090*/  IADD3 R21, RZ, -R18, RZ ;  /* 0x80000012ff157210 */ /* 0x000fe20007ffe0ff */
[----:B------:R-:W-:Y:S01]  /*180a0*/  IMAD.HI.U32 R2, R17, R4, R2 ;  /* 0x0000000411027227 */ /* 0x000fe200078e0002 */
[----:B------:R-:W-:Y:S02]  /*180b0*/  IADD3 R17, R22, UR17, RZ ;  /* 0x0000001116117c10 */ /* 0x000fe4000fffe0ff */
[----:B------:R-:W-:Y:S02]  /*180c0*/  IABS R3, R10 ;  /* 0x0000000a00037213 */ /* 0x000fe40000000000 */
[----:B------:R-:W-:Y:S02]  /*180d0*/  IABS R4, R17 ;  /* 0x0000001100047213 */ /* 0x000fe40000000000 */
[----:B------:R-:W-:Y:S01]  /*180e0*/  IABS R5, R16 ;  /* 0x0000001000057213 */ /* 0x000fe20000000000 */
[----:B------:R-:W-:-:S02]  /*180f0*/  IMAD.MOV R18, RZ, RZ, -R3 ;  /* 0x000000ffff127224 */ /* 0x000fc400078e0a03 */
[----:B------:R-:W-:-:S04]  /*18100*/  IMAD.HI.U32 R3, R19, R4, RZ ;  /* 0x0000000413037227 */ /* 0x000fc800078e00ff */
[----:B------:R-:W-:-:S04]  /*18110*/  IMAD.HI.U32 R2, R2, R5, RZ ;  /* 0x0000000502027227 */ /* 0x000fc800078e00ff */
[----:B------:R-:W-:Y:S02]  /*18120*/  IMAD R4, R3, R21, R4 ;  /* 0x0000001503047224 */ /* 0x000fe400078e0204 */
[----:B------:R-:W-:-:S03]  /*18130*/  IMAD R3, R2, R18, R5 ;  /* 0x0000001202037224 */ /* 0x000fc600078e0205 */
[----:B------:R-:W-:Y:S02]  /*18140*/  ISETP.GT.U32.AND P2, PT, R7, R4, PT ;  /* 0x000000040700720c */ /* 0x000fe40003f44070 */
[----:B------:R-:W-:-:S11]  /*18150*/  ISETP.GT.U32.AND P1, PT, R6, R3, PT ;  /* 0x000000030600720c */ /* 0x000fd60003f24070 */
[----:B------:R-:W-:Y:S02]  /*18160*/  @!P2 IADD3 R4, R4, -R7, RZ ;  /* 0x800000070404a210 */ /* 0x000fe40007ffe0ff */
[----:B------:R-:W-:Y:S01]  /*18170*/  @!P1 IMAD.IADD R3, R3, 0x1, -R6 ;  /* 0x0000000103039824 */ /* 0x000fe200078e0a06 */
[----:B------:R-:W-:Y:S02]  /*18180*/  ISETP.GE.AND P2, PT, R17, RZ, PT ;  /* 0x000000ff1100720c */ /* 0x000fe40003f46270 */
[----:B------:R-:W-:Y:S02]  /*18190*/  ISETP.GT.U32.AND P4, PT, R7, R4, PT ;  /* 0x000000040700720c */ /* 0x000fe40003f84070 */
[----:B------:R-:W-:Y:S02]  /*181a0*/  ISETP.GT.U32.AND P3, PT, R6, R3, PT ;  /* 0x000000030600720c */ /* 0x000fe40003f64070 */
[----:B------:R-:W-:-:S09]  /*181b0*/  ISETP.GE.AND P1, PT, R16, RZ, PT ;  /* 0x000000ff1000720c */ /* 0x000fd20003f26270 */
[----:B------:R-:W-:Y:S02]  /*181c0*/  @!P4 IADD3 R4, R4, -R7, RZ ;  /* 0x800000070404c210 */ /* 0x000fe40007ffe0ff */
[----:B------:R-:W-:Y:S01]  /*181d0*/  @!P3 IMAD.IADD R3, R3, 0x1, -R6 ;  /* 0x000000010303b824 */ /* 0x000fe200078e0a06 */
[----:B------:R-:W-:Y:S02]  /*181e0*/  ISETP.NE.AND P4, PT, RZ, UR10, PT ;  /* 0x0000000aff007c0c */ /* 0x000fe4000bf85270 */
[----:B------:R-:W-:Y:S01]  /*181f0*/  ISETP.NE.AND P3, PT, RZ, UR9, PT ;  /* 0x00000009ff007c0c */ /* 0x000fe2000bf65270 */
[----:B------:R-:W-:Y:S01]  /*18200*/  @!P1 IMAD.MOV R3, RZ, RZ, -R3 ;  /* 0x000000ffff039224 */ /* 0x000fe200078e0a03 */
[----:B------:R-:W-:-:S09]  /*18210*/  @!P2 IADD3 R4, -R4, RZ, RZ ;  /* 0x000000ff0404a210 */ /* 0x000fd20007ffe1ff */
[----:B------:R-:W-:Y:S02]  /*18220*/  @!P4 LOP3.LUT R4, RZ, UR10, RZ, 0x33, !PT ;  /* 0x0000000aff04cc12 */ /* 0x000fe4000f8e33ff */
[----:B------:R-:W-:Y:S02]  /*18230*/  @!P3 LOP3.LUT R3, RZ, UR9, RZ, 0x33, !PT ;  /* 0x00000009ff03bc12 */ /* 0x000fe4000f8e33ff */
[----:B------:R-:W-:-:S03]  /*18240*/  IADD3 R4, R17, -R4, RZ ;  /* 0x8000000411047210 */ /* 0x000fc60007ffe0ff */
[----:B------:R-:W-:-:S04]  /*18250*/  IMAD.IADD R3, R16, 0x1, -R3 ;  /* 0x0000000110037824 */ /* 0x000fc800078e0a03 */
[----:B------:R-:W-:Y:S01]  /*18260*/  IMAD R6, R3, R4, RZ ;  /* 0x0000000403067224 */ /* 0x000fe200078e02ff */
[----:B------:R-:W-:-:S04]  /*18270*/  SEL R2, R4, R3, !P5 ;  /* 0x0000000304027207 */ /* 0x000fc80006800000 */
[----:B------:R-:W-:Y:S02]  /*18280*/  SHF.R.S32.HI R5, RZ, 0x1f, R2 ;  /* 0x0000001fff057819 */ /* 0x000fe40000011402 */
[----:B------:R-:W-:Y:S02]  /*18290*/  SHF.R.S32.HI R7, RZ, 0x1f, R6 ;  /* 0x0000001fff077819 */ /* 0x000fe40000011406 */
[----:B------:R-:W-:-:S07]  /*182a0*/  MOV R4, R2 ;  /* 0x0000000200047202 */ /* 0x000fce0000000f00 */
.L_x_324:
[----:B--2---:R-:W-:Y:S05]  /*182b0*/  BSYNC B0 ;  /* 0x0000000000007941 */ /* 0x004fea0003800000 */
.L_x_323:
[----:B------:R-:W1:Y:S01]  /*182c0*/  SHFL.UP PT, R3, R6, 0x1, RZ ;  /* 0x0420000006037989 */ /* 0x000e6200000e00ff */
[----:B------:R-:W-:-:S03]  /*182d0*/  ISETP.NE.AND P1, PT, R20, RZ, PT ;  /* 0x000000ff1400720c */ /* 0x000fc60003f25270 */
[----:B------:R-:W2:Y:S01]  /*182e0*/  SHFL.UP PT, R2, R7, 0x1, RZ ;  /* 0x0420000007027989 */ /* 0x000ea200000e00ff */
[----:B-1----:R-:W-:Y:S02]  /*182f0*/  SEL R3, R3, RZ, P1 ;  /* 0x000000ff03037207 */ /* 0x002fe40000800000 */
[----:B--2---:R-:W-:Y:S02]  /*18300*/  SEL R2, R2, RZ, P1 ;  /* 0x000000ff02027207 */ /* 0x004fe40000800000 */
[----:B------:R-:W-:-:S05]  /*18310*/  IADD3 R18, P2, R3, R6, RZ ;  /* 0x0000000603127210 */ /* 0x000fca0007f5e0ff */
[----:B------:R-:W-:Y:S01]  /*18320*/  IMAD.X R19, R2, 0x1, R7, P2 ;  /* 0x0000000102137824 */ /* 0x000fe200010e0607 */
[----:B------:R-:W1:Y:S01]  /*18330*/  SHFL.UP PT, R3, R18, 0x2, RZ ;  /* 0x0440000012037989 */ /* 0x000e6200000e00ff */
[----:B------:R-:W-:-:S03]  /*18340*/  ISETP.GE.U32.AND P2, PT, R20, 0x2, PT ;  /* 0x000000021400780c */ /* 0x000fc60003f46070 */
[----:B------:R-:W2:Y:S01]  /*18350*/  SHFL.UP PT, R2, R19, 0x2, RZ ;  /* 0x0440000013027989 */ /* 0x000ea200000e00ff */
[----:B-1----:R-:W-:-:S04]  /*18360*/  SEL R3, R3, RZ, P2 ;  /* 0x000000ff03037207 */ /* 0x002fc80001000000 */
[----:B------:R-:W-:Y:S02]  /*18370*/  IADD3 R16, P3, R3, R18, RZ ;  /* 0x0000001203107210 */ /* 0x000fe40007f7e0ff */
[----:B--2---:R-:W-:-:S03]  /*18380*/  SEL R2, R2, RZ, P2 ;  /* 0x000000ff02027207 */ /* 0x004fc60001000000 */
[----:B------:R-:W1:Y:S01]  /*18390*/  SHFL.UP PT, R3, R16, 0x4, RZ ;  /* 0x0480000010037989 */ /* 0x000e6200000e00ff */
[----:B------:R-:W-:Y:S02]  /*183a0*/  IADD3.X R17, R2, R19, RZ, P3, !PT ;  /* 0x0000001302117210 */ /* 0x000fe40001ffe4ff */
[----:B------:R-:W-:-:S03]  /*183b0*/  ISETP.GE.U32.AND P3, PT, R20, 0x4, PT ;  /* 0x000000041400780c */ /* 0x000fc60003f66070 */
[----:B------:R-:W2:Y:S01]  /*183c0*/  SHFL.UP PT, R2, R17, 0x4, RZ ;  /* 0x0480000011027989 */ /* 0x000ea200000e00ff */
[----:B-1----:R-:W-:-:S04]  /*183d0*/  SEL R3, R3, RZ, P3 ;  /* 0x000000ff03037207 */ /* 0x002fc80001800000 */
[----:B------:R-:W-:Y:S02]  /*183e0*/  IADD3 R18, P4, R3, R16, RZ ;  /* 0x0000001003127210 */ /* 0x000fe40007f9e0ff */
[----:B--2---:R-:W-:-:S03]  /*183f0*/  SEL R2, R2, RZ, P3 ;  /* 0x000000ff02027207 */ /* 0x004fc60001800000 */
[----:B------:R-:W1:Y:S02]  /*18400*/  SHFL.UP PT, R3, R18, 0x8, RZ ;  /* 0x0500000012037989 */ /* 0x000e6400000e00ff */
[----:B------:R-:W-:Y:S01]  /*18410*/  IMAD.X R19, R2, 0x1, R17, P4 ;  /* 0x0000000102137824 */ /* 0x000fe200020e0611 */
[----:B------:R-:W-:-:S04]  /*18420*/  ISETP.GE.U32.AND P4, PT, R20, 0x8, PT ;  /* 0x000000081400780c */ /* 0x000fc80003f86070 */
        /* <DEDUP_REMOVED lines=10> */
[----:B--2---:R-:W-:-:S05]  /*184d0*/  SEL R2, R2, RZ, P5 ;  /* 0x000000ff02027207 */ /* 0x004fca0002800000 */
[----:B------:R-:W-:Y:S01]  /*184e0*/  IMAD.X R18, R2, 0x1, R17, P6 ;  /* 0x0000000102127824 */ /* 0x000fe200030e0611 */
[----:B------:R-:W-:-:S04]  /*184f0*/  IADD3 R2, P6, R19, UR5, RZ ;  /* 0x0000000513027c10 */ /* 0x000fc8000ffde0ff */
[----:B------:R-:W-:Y:S02]  /*18500*/  IADD3.X R3, R18, UR6, RZ, P6, !PT ;  /* 0x0000000612037c10 */ /* 0x000fe4000b7fe4ff */
[----:B------:R-:W-:-:S04]  /*18510*/  ISETP.GT.U32.AND P6, PT, R2, UR8, PT ;  /* 0x0000000802007c0c */ /* 0x000fc8000bfc4070 */
[----:B------:R-:W-:-:S13]  /*18520*/  ISETP.GT.U32.AND.EX P6, PT, R3, UR7, PT, P6 ;  /* 0x0000000703007c0c */ /* 0x000fda000bfc4160 */
[----:B------:R-:W-:-:S04]  /*18530*/  VOTE.ANY R16, PT, P6 ;  /* 0x0000000000107806 */ /* 0x000fc800030e0100 */
[----:B------:R-:W-:-:S13]  /*18540*/  ISETP.NE.AND P6, PT, R16, RZ, PT ;  /* 0x000000ff1000720c */ /* 0x000fda0003fc5270 */
[----:B------:R-:W-:Y:S05]  /*18550*/  @P6 BRA `(.L_x_327) ;  /* 0x0000000800786947 */ /* 0x000fea0003800000 */
[----:B------:R-:W-:Y:S01]  /*18560*/  MOV R19, R2 ;  /* 0x0000000200137202 */ /* 0x000fe20000000f00 */
[----:B------:R-:W-:Y:S01]  /*18570*/  IMAD.MOV.U32 R21, RZ, RZ, R3 ;  /* 0x000000ffff157224 */ /* 0x000fe200078e0003 */
[----:B------:R-:W-:Y:S01]  /*18580*/  ULDC UR22, c[0x0][0x910] ;  /* 0x0002440000167ab9 */ /* 0x000fe20000000800 */
[----:B------:R-:W-:Y:S01]  /*18590*/  ULDC UR23, c[0x0][0x8f4] ;  /* 0x00023d0000177ab9 */ /* 0x000fe20000000800 */
[----:B------:R-:W-:Y:S01]  /*185a0*/  ULDC UR4, c[0x0][0x8dc] ;  /* 0x0002370000047ab9 */ /* 0x000fe20000000800 */
[----:B------:R-:W-:Y:S01]  /*185b0*/  ULDC UR30, c[0x0][0x8d8] ;  /* 0x00023600001e7ab9 */ /* 0x000fe20000000800 */
[----:B------:R-:W-:Y:S01]  /*185c0*/  ULDC UR31, c[0x0][0x8f0] ;  /* 0x00023c00001f7ab9 */ /* 0x000fe20000000800 */
[----:B------:R-:W-:Y:S01]  /*185d0*/  ULDC.64 UR24, c[0x0][0x8d0] ;  /* 0x0002340000187ab9 */ /* 0x000fe20000000a00 */
[----:B------:R-:W-:-:S05]  /*185e0*/  ULDC.64 UR26, c[0x0][0x8e8] ;  /* 0x00023a00001a7ab9 */ /* 0x000fca0000000a00 */
.L_x_332:
[----:B------:R-:W-:Y:S01]  /*185f0*/  MOV R11, R12 ;  /* 0x0000000c000b7202 */ /* 0x000fe20000000f00 */
[----:B------:R-:W-:Y:S01]  /*18600*/  VIADD R12, R12, 0x20 ;  /* 0x000000200c0c7836 */ /* 0x000fe20000000000 */
[----:B-----5:R-:W-:Y:S01]  /*18610*/  MOV R17, R0 ;  /* 0x0000000000117202 */ /* 0x020fe20000000f00 */
[----:B------:R-:W-:-:S03]  /*18620*/  IMAD.MOV.U32 R16, RZ, RZ, R8 ;  /* 0x000000ffff107224 */ /* 0x000fc600078e0008 */
[----:B------:R-:W-:-:S13]  /*18630*/  ISETP.GE.AND P6, PT, R12, UR22, PT ;  /* 0x000000160c007c0c */ /* 0x000fda000bfc6270 */
[----:B------:R-:W1:Y:S01]  /*18640*/  @!P6 LDC.64 R2, c[0x0][0x918] ;  /* 0x00024600ff02eb82 */ /* 0x000e620000000a00 */
[----:B------:R-:W2:Y:S01]  /*18650*/  SHFL.IDX PT, R21, R21, 0x1f, 0x1f ;  /* 0x03e01f0015157f89 */ /* 0x000ea200000e0000 */
[----:B------:R-:W-:-:S03]  /*18660*/  @!P6 IADD3 R7, R11, 0x20, RZ ;  /* 0x000000200b07e810 */ /* 0x000fc60007ffe0ff */
[----:B------:R-:W3:Y:S01]  /*18670*/  SHFL.IDX PT, R19, R19, 0x1f, 0x1f ;  /* 0x03e01f0013137f89 */ /* 0x000ee200000e0000 */
[----:B------:R-:W-:Y:S01]  /*18680*/  BSSY B0, `(.L_x_328) ;  /* 0x0000064000007945 */ /* 0x000fe20003800000 */
[----:B-1----:R-:W-:-:S05]  /*18690*/  @!P6 IMAD.WIDE R2, R7, 0xc, R2 ;  /* 0x0000000c0702e825 */ /* 0x002fca00078e0202 */
[----:B------:R1:W5:Y:S04]  /*186a0*/  @!P6 LDG.E R8, desc[UR38][R2.64] ;  /* 0x000000260208e981 */ /* 0x000368000c1e1900 */
[----:B------:R1:W5:Y:S01]  /*186b0*/  @!P6 LDG.E R0, desc[UR38][R2.64+0x4] ;  /* 0x000004260200e981 */ /* 0x000362000c1e1900 */
[----:B------:R-:W-:Y:S01]  /*186c0*/  ISETP.GE.AND P6, PT, R11, UR22, PT ;  /* 0x000000160b007c0c */ /* 0x000fe2000bfc6270 */
[----:B------:R-:W-:Y:S01]  /*186d0*/  IMAD.MOV.U32 R6, RZ, RZ, 0x7fffffff ;  /* 0x7fffffffff067424 */ /* 0x000fe200078e00ff */
[----:B--2---:R-:W-:Y:S02]  /*186e0*/  R2UR UR6, R21 ;  /* 0x00000000150672ca */ /* 0x004fe400000e0000 */
[----:B---3--:R-:W-:Y:S02]  /*186f0*/  R2UR UR5, R19 ;  /* 0x00000000130572ca */ /* 0x008fe400000e0000 */
[----:B------:R-:W-:-:S07]  /*18700*/  MOV R7, RZ ;  /* 0x000000ff00077202 */ /* 0x000fce0000000f00 */
[----:B-1----:R-:W-:Y:S06]  /*18710*/  @P6 BRA `(.L_x_329) ;  /* 0x0000000400686947 */ /* 0x002fec0003800000 */
[----:B------:R-:W-:-:S04]  /*18720*/  IADD3 R18, P6, R16, UR11, RZ ;  /* 0x0000000b10127c10 */ /* 0x000fc8000ffde0ff */
[----:B------:R-:W-:Y:S02]  /*18730*/  LEA.HI.X.SX32 R21, R16, UR13, 0x1, P6 ;  /* 0x0000000d10157c11 */ /* 0x000fe4000b0f0eff */
[----:B------:R-:W-:Y:S02]  /*18740*/  IABS R16, R9 ;  /* 0x0000000900107213 */ /* 0x000fe40000000000 */
[C---:B------:R-:W-:Y:S02]  /*18750*/  IADD3 R22, P6, R17.reuse, UR12, RZ ;  /* 0x0000000c11167c10 */ /* 0x040fe4000ffde0ff */
[----:B------:R-:W1:Y:S02]  /*18760*/  I2F.RP R2, R16 ;  /* 0x0000001000027306 */ /* 0x000e640000209400 */
[----:B------:R-:W-:Y:S02]  /*18770*/  LEA.HI.X.SX32 R23, R17, UR14, 0x1, P6 ;  /* 0x0000000e11177c11 */ /* 0x000fe4000b0f0eff */
[----:B------:R-:W-:-:S04]  /*18780*/  PLOP3.LUT P6, PT, PT, PT, UP0, 0x80, 0x0 ;  /* 0x000000000000781c */ /* 0x000fc80003fcf008 */
[----:B-1----:R-:W1:Y:S02]  /*18790*/  MUFU.RCP R2, R2 ;  /* 0x0000000200027308 */ /* 0x002e640000001000 */
[----:B-1----:R-:W-:-:S06]  /*187a0*/  VIADD R17, R2, 0xffffffe ;  /* 0x0ffffffe02117836 */ /* 0x002fcc0000000000 */
[----:B------:R-:W1:Y:S02]  /*187b0*/  F2I.FTZ.U32.TRUNC.NTZ R17, R17 ;  /* 0x0000001100117305 */ /* 0x000e64000021f000 */
[----:B-1----:R-:W-:Y:S01]  /*187c0*/  IADD3 R19, RZ, -R17, RZ ;  /* 0x80000011ff137210 */ /* 0x002fe20007ffe0ff */
[----:B------:R-:W-:Y:S06]  /*187d0*/  @!P6 BRA `(.L_x_330) ;  /* 0x00000000002ce947 */ /* 0x000fec0003800000 */
        /* <DEDUP_REMOVED lines=11> */
.L_x_330:
        /* <DEDUP_REMOVED lines=12> */
.L_x_331:
[----:B------:R-:W-:Y:S01]  /*18950*/  SHF.R.U64 R4, R22, UR31, R23 ;  /* 0x0000001f16047c19 */ /* 0x000fe20008001217 */
[----:B------:R-:W-:Y:S01]  /*18960*/  IMAD R5, R19, R16, RZ ;  /* 0x0000001013057224 */ /* 0x000fe200078e02ff */
[----:B------:R-:W-:Y:S02]  /*18970*/  IABS R2, R9 ;  /* 0x0000000900027213 */ /* 0x000fe40000000000 */
[----:B------:R-:W-:Y:S01]  /*18980*/  MOV R3, R17 ;  /* 0x0000001100037202 */ /* 0x000fe20000000f00 */
[----:B------:R-:W-:Y:S01]  /*18990*/  VIADD R4, R4, UR17 ;  /* 0x0000001104047c36 */ /* 0x000fe20008000000 */
[----:B------:R-:W-:Y:S01]  /*189a0*/  IADD3 R7, RZ, -R2, RZ ;  /* 0x80000002ff077210 */ /* 0x000fe20007ffe0ff */
[----:B------:R-:W-:Y:S01]  /*189b0*/  IMAD.MOV.U32 R2, RZ, RZ, RZ ;  /* 0x000000ffff027224 */ /* 0x000fe200078e00ff */
[----:B------:R-:W-:Y:S02]  /*189c0*/  SHF.R.U64 R18, R18, UR30, R21 ;  /* 0x0000001e12127c19 */ /* 0x000fe40008001215 */
[----:B------:R-:W-:Y:S01]  /*189d0*/  IABS R6, R4 ;  /* 0x0000000400067213 */ /* 0x000fe20000000000 */
[----:B------:R-:W-:Y:S01]  /*189e0*/  IMAD.HI.U32 R2, R17, R5, R2 ;  /* 0x0000000511027227 */ /* 0x000fe200078e0002 */
[----:B------:R-:W-:-:S02]  /*189f0*/  IABS R17, R10 ;  /* 0x0000000a00117213 */ /* 0x000fc40000000000 */
[----:B------:R-:W-:Y:S01]  /*18a00*/  MOV R3, R7 ;  /* 0x0000000700037202 */ /* 0x000fe20000000f00 */
[----:B------:R-:W-:Y:S01]  /*18a10*/  IMAD.MOV.U32 R5, RZ, RZ, R6 ;  /* 0x000000ffff057224 */ /* 0x000fe200078e0006 */
[----:B------:R-:W-:Y:S01]  /*18a20*/  IADD3 R7, R18, UR16, RZ ;  /* 0x0000001012077c10 */ /* 0x000fe2000fffe0ff */
[----:B------:R-:W1:Y:S01]  /*18a30*/  I2F.RP R6, R17 ;  /* 0x0000001100067306 */ /* 0x000e620000209400 */
[----:B------:R-:W-:Y:S01]  /*18a40*/  IABS R21, R10 ;  /* 0x0000000a00157213 */ /* 0x000fe20000000000 */
[----:B------:R-:W-:Y:S01]  /*18a50*/  IMAD.HI.U32 R2, R2, R5, RZ ;  /* 0x0000000502027227 */ /* 0x000fe200078e00ff */
[----:B------:R-:W-:Y:S02]  /*18a60*/  IABS R18, R7 ;  /* 0x0000000700127213 */ /* 0x000fe40000000000 */
[----:B------:R-:W-:Y:S01]  /*18a70*/  IADD3 R21, RZ, -R21, RZ ;  /* 0x80000015ff157210 */ /* 0x000fe20007ffe0ff */
[----:B------:R-:W-:-:S05]  /*18a80*/  IMAD R5, R2, R3, R5 ;  /* 0x0000000302057224 */ /* 0x000fca00078e0205 */
[----:B------:R-:W-:Y:S01]  /*18a90*/  ISETP.GT.U32.AND P6, PT, R16, R5, PT ;  /* 0x000000051000720c */ /* 0x000fe20003fc4070 */
[----:B-1----:R-:W1:-:S12]  /*18aa0*/  MUFU.RCP R6, R6 ;  /* 0x0000000600067308 */ /* 0x002e580000001000 */
[----:B------:R-:W-:Y:S01]  /*18ab0*/  @!P6 IMAD.IADD R5, R5, 0x1, -R16 ;  /* 0x000000010505e824 */ /* 0x000fe200078e0a10 */
[----:B-1----:R-:W-:-:S04]  /*18ac0*/  IADD3 R2, R6, 0xffffffe, RZ ;  /* 0x0ffffffe06027810 */ /* 0x002fc80007ffe0ff */
[----:B------:R1:W2:Y:S02]  /*18ad0*/  F2I.FTZ.U32.TRUNC.NTZ R3, R2 ;  /* 0x0000000200037305 */ /* 0x0002a4000021f000 */
[----:B-1----:R-:W-:Y:S02]  /*18ae0*/  IMAD.MOV.U32 R2, RZ, RZ, RZ ;  /* 0x000000ffff027224 */ /* 0x002fe400078e00ff */
[----:B--2---:R-:W-:-:S04]  /*18af0*/  IMAD.MOV R22, RZ, RZ, -R3 ;  /* 0x000000ffff167224 */ /* 0x004fc800078e0a03 */
[----:B------:R-:W-:-:S04]  /*18b00*/  IMAD R19, R22, R17, RZ ;  /* 0x0000001116137224 */ /* 0x000fc800078e02ff */
[----:B------:R-:W-:-:S04]  /*18b10*/  IMAD.HI.U32 R6, R3, R19, R2 ;  /* 0x0000001303067227 */ /* 0x000fc800078e0002 */
[----:B------:R-:W-:Y:S01]  /*18b20*/  IMAD.MOV.U32 R3, RZ, RZ, R18 ;  /* 0x000000ffff037224 */ /* 0x000fe200078e0012 */
[----:B------:R-:W-:-:S03]  /*18b30*/  MOV R18, R21 ;  /* 0x0000001500127202 */ /* 0x000fc60000000f00 */
        /* <DEDUP_REMOVED lines=22> */
[----:B------:R-:W-:Y:S02]  /*18ca0*/  SHF.R.S32.HI R5, RZ, 0x1f, R4 ;  /* 0x0000001fff057819 */ /* 0x000fe40000011404 */
[----:B------:R-:W-:-:S07]  /*18cb0*/  SHF.R.S32.HI R7, RZ, 0x1f, R6 ;  /* 0x0000001fff077819 */ /* 0x000fce0000011406 */
.L_x_329:
[----:B------:R-:W-:Y:S05]  /*18cc0*/  BSYNC B0 ;  /* 0x0000000000007941 */ /* 0x000fea0003800000 */
.L_x_328:
[----:B------:R-:W1:Y:S04]  /*18cd0*/  SHFL.UP PT, R3, R6, 0x1, RZ ;  /* 0x0420000006037989 */ /* 0x000e6800000e00ff */
[----:B------:R-:W2:Y:S01]  /*18ce0*/  SHFL.UP PT, R2, R7, 0x1, RZ ;  /* 0x0420000007027989 */ /* 0x000ea200000e00ff */
[----:B-1----:R-:W-:Y:S02]  /*18cf0*/  SEL R3, R3, RZ, P1 ;  /* 0x000000ff03037207 */ /* 0x002fe40000800000 */
[----:B--2---:R-:W-:Y:S02]  /*18d00*/  SEL R2, R2, RZ, P1 ;  /* 0x000000ff02027207 */ /* 0x004fe40000800000 */
[----:B------:R-:W-:-:S05]  /*18d10*/  IADD3 R18, P6, R3, R6, RZ ;  /* 0x0000000603127210 */ /* 0x000fca0007fde0ff */
[----:B------:R-:W-:Y:S01]  /*18d20*/  IMAD.X R17, R2, 0x1, R7, P6 ;  /* 0x0000000102117824 */ /* 0x000fe200030e0607 */
[----:B------:R-:W1:Y:S04]  /*18d30*/  SHFL.UP PT, R3, R18, 0x2, RZ ;  /* 0x0440000012037989 */ /* 0x000e6800000e00ff */
[----:B------:R-:W2:Y:S01]  /*18d40*/  SHFL.UP PT, R2, R17, 0x2, RZ ;  /* 0x0440000011027989 */ /* 0x000ea200000e00ff */
[----:B-1----:R-:W-:Y:S02]  /*18d50*/  SEL R3, R3, RZ, P2 ;  /* 0x000000ff03037207 */ /* 0x002fe40001000000 */
[----:B--2---:R-:W-:Y:S02]  /*18d60*/  SEL R2, R2, RZ, P2 ;  /* 0x000000ff02027207 */ /* 0x004fe40001000000 */
[----:B------:R-:W-:-:S04]  /*18d70*/  IADD3 R16, P6, R3, R18, RZ ;  /* 0x0000001203107210 */ /* 0x000fc80007fde0ff */
[----:B------:R-:W-:Y:S01]  /*18d80*/  IADD3.X R21, R2, R17, RZ, P6, !PT ;  /* 0x0000001102157210 */ /* 0x000fe200037fe4ff */
        /* <DEDUP_REMOVED lines=18> */
[----:B------:R-:W-:-:S04]  /*18eb0*/  IADD3 R19, P6, R2, UR5, RZ ;  /* 0x0000000502137c10 */ /* 0x000fc8000ffde0ff */
[----:B------:R-:W-:Y:S02]  /*18ec0*/  IADD3.X R21, R3, UR6, RZ, P6, !PT ;  /* 0x0000000603157c10 */ /* 0x000fe4000b7fe4ff */
[----:B------:R-:W-:-:S04]  /*18ed0*/  ISETP.GT.U32.AND P6, PT, R19, UR8, PT ;  /* 0x0000000813007c0c */ /* 0x000fc8000bfc4070 */
[----:B------:R-:W-:-:S13]  /*18ee0*/  ISETP.GT.U32.AND.EX P6, PT, R21, UR7, PT, P6 ;  /* 0x0000000715007c0c */ /* 0x000fda000bfc4160 */
[----:B------:R-:W-:-:S04]  /*18ef0*/  VOTE.ANY R16, PT, P6 ;  /* 0x0000000000107806 */ /* 0x000fc800030e0100 */
[----:B------:R-:W-:-:S13]  /*18f00*/  ISETP.NE.AND P6, PT, R16, RZ, PT ;  /* 0x000000ff1000720c */ /* 0x000fda0003fc5270 */
[----:B------:R-:W-:Y:S05]  /*18f10*/  @!P6 BRA `(.L_x_332) ;  /* 0xfffffff400b4e947 */ /* 0x000fea000383ffff */
[----:B------:R-:W-:Y:S01]  /*18f20*/  MOV R19, R2 ;  /* 0x0000000200137202 */ /* 0x000fe20000000f00 */
[----:B------:R-:W-:-:S07]  /*18f30*/  IMAD.MOV.U32 R18, RZ, RZ, R3 ;  /* 0x000000ffff127224 */ /* 0x000fce00078e0003 */
.L_x_327:
[----:B------:R-:W1:Y:S08]  /*18f40*/  BREV R16, R16 ;  /* 0x0000001000107301 */ /* 0x000e700000000000 */
[----:B-1----:R-:W1:Y:S02]  /*18f50*/  FLO.U32.SH R17, R16 ;  /* 0x0000001000117300 */ /* 0x002e6400000e0400 */
[----:B-1----:R-:W1:Y:S02]  /*18f60*/  SHFL.IDX PT, R11, R11, R17, 0x1f ;  /* 0x00001f110b0b7589 */ /* 0x002e6400000e0000 */
[----:B-1----:R-:W-:-:S13]  /*18f70*/  R2UR UR4, R11 ;  /* 0x000000000b0472ca */ /* 0x002fda00000e0000 */
[----:B------:R-:W-:-:S04]  /*18f80*/  IADD3 R21, R20, UR4, RZ ;  /* 0x0000000414157c10 */ /* 0x000fc8000fffe0ff */
[----:B------:R-:W-:-:S13]  /*18f90*/  ISETP.GE.AND P1, PT, R21, UR22, PT ;  /* 0x0000001615007c0c */ /* 0x000fda000bf26270 */
[----:B------:R-:W1:Y:S02]  /*18fa0*/  @!P1 LDC.64 R2, c[0x0][0x918] ;  /* 0x00024600ff029b82 */ /* 0x000e640000000a00 */
[----:B-1----:R-:W-:-:S05]  /*18fb0*/  @!P1 IMAD.WIDE R2, R21, 0xc, R2 ;  /* 0x0000000c15029825 */ /* 0x002fca00078e0202 */
[----:B-----5:R1:W5:Y:S04]  /*18fc0*/  @!P1 LDG.E R8, desc[UR38][R2.64] ;  /* 0x0000002602089981 */ /* 0x020368000c1e1900 */
[----:B------:R1:W5:Y:S01]  /*18fd0*/  @!P1 LDG.E R0, desc[UR38][R2.64+0x4] ;  /* 0x0000042602009981 */ /* 0x000362000c1e1900 */
[----:B------:R-:W-:-:S03]  /*18fe0*/  IADD3 R12, P1, P2, R19, UR5, -R6 ;  /* 0x00000005130c7c10 */ /* 0x000fc6000fa3e806 */
[----:B------:R-:W-:Y:S01]  /*18ff0*/  SHFL.IDX PT, R6, R6, R17, 0x1f ;  /* 0x00001f1106067589 */ /* 0x000fe200000e0000 */
[----:B------:R-:W-:-:S03]  /*19000*/  IADD3.X R18, R18, UR6, ~R7, P1, P2 ;  /* 0x0000000612127c10 */ /* 0x000fc60008fe4c07 */
[----:B------:R-:W2:Y:S04]  /*19010*/  SHFL.IDX PT, R12, R12, R17, 0x1f ;  /* 0x00001f110c0c7589 */ /* 0x000ea800000e0000 */
[----:B------:R-:W3:Y:S04]  /*19020*/  SHFL.IDX PT, R18, R18, R17, 0x1f ;  /* 0x00001f1112127589 */ /* 0x000ee800000e0000 */
[----:B------:R1:W4:Y:S04]  /*19030*/  SHFL.IDX PT, R7, R7, R17, 0x1f ;  /* 0x00001f1107077589 */ /* 0x00032800000e0000 */
[----:B------:R1:W1:Y:S04]  /*19040*/  SHFL.IDX PT, R5, R5, R17, 0x1f ;  /* 0x00001f1105057589 */ /* 0x00026800000e0000 */
[----:B------:R1:W1:Y:S01]  /*19050*/  SHFL.IDX PT, R4, R4, R17, 0x1f ;  /* 0x00001f1104047589 */ /* 0x00026200000e0000 */
[----:B--2---:R-:W-:-:S02]  /*19060*/  R2UR UR5, R12 ;  /* 0x000000000c0572ca */ /* 0x004fc400000e0000 */
[----:B---3--:R-:W-:-:S15]  /*19070*/  R2UR UR6, R18 ;  /* 0x00000000120672ca */ /* 0x008fde00000e0000 */
.L_x_322:
[----:B-1----:R-:W1:Y:S01]  /*19080*/  LDC R2, c[0x0][0x910] ;  /* 0x00024400ff027b82 */ /* 0x002e620000000800 */
[----:B------:R-:W-:Y:S01]  /*19090*/  UMOV UR22, 0xffffffff ;  /* 0xffffffff00167882 */ /* 0x000fe20000000000 */
[----:B------:R-:W-:Y:S01]  /*190a0*/  UMOV UR23, 0xffffffff ;  /* 0xffffffff00177882 */ /* 0x000fe20000000000 */
[----:B------:R-:W-:Y:S01]  /*190b0*/  UMOV UR24, 0xffffffff ;  /* 0xffffffff00187882 */ /* 0x000fe20000000000 */
[----:B------:R-:W-:Y:S01]  /*190c0*/  IMAD.MOV.U32 R19, RZ, RZ, RZ ;  /* 0x000000ffff137224 */ /* 0x000fe200078e00ff */
[----:B-1----:R-:W-:-:S13]  /*190d0*/  ISETP.LE.AND P1, PT, R2, UR4, PT ;  /* 0x0000000402007c0c */ /* 0x002fda000bf23270 */
[----:B------:R-:W-:Y:S05]  /*190e0*/  @P1 BRA `(.L_x_321) ;  /* 0x0000000000f01947 */ /* 0x000fea0003800000 */
[C---:B------:R-:W-:Y:S01]  /*190f0*/  R2UR UR22, R4.reuse ;  /* 0x00000000041672ca */ /* 0x040fe200000e0000 */
[----:B------:R-:W-:Y:S01]  /*19100*/  UIADD3 UR24, UP1, -UR5, UR8, URZ ;  /* 0x0000000805187290 */ /* 0x000fe2000ff3e13f */
[----:B------:R-:W-:Y:S01]  /*19110*/  R2UR UR23, R5 ;  /* 0x00000000051772ca */ /* 0x000fe200000e0000 */
[----:B------:R-:W-:Y:S01]  /*19120*/  ULDC UR30, c[0x0][0x8c0] ;  /* 0x00023000001e7ab9 */ /* 0x000fe20000000800 */
[----:B------:R-:W-:Y:S01]  /*19130*/  ULDC UR32, c[0x0][0x8b0] ;  /* 0x00022c0000207ab9 */ /* 0x000fe20000000800 */
[----:B------:R-:W-:Y:S01]  /*19140*/  ULDC UR33, c[0x0][0x904] ;  /* 0x0002410000217ab9 */ /* 0x000fe20000000800 */
[----:B------:R-:W-:-:S03]  /*19150*/  SHF.R.U64 R2, R4, UR32, R5 ;  /* 0x0000002004027c19 */ /* 0x000fc60008001205 */
[----:B------:R-:W-:-:S04]  /*19160*/  UIADD3.X UR22, ~UR6, UR7, URZ, UP1, !UPT ;  /* 0x0000000706167290 */ /* 0x000fc80008ffe53f */
[----:B------:R-:W-:Y:S02]  /*19170*/  USHF.R.U32.HI UR31, URZ, UR30, UR22 ;  /* 0x0000001e3f1f7299 */ /* 0x000fe40008011616 */
[----:B------:R-:W-:Y:S02]  /*19180*/  USHF.R.U32.HI UR27, URZ, UR32, UR23 ;  /* 0x000000203f1b7299 */ /* 0x000fe40008011617 */
[----:B------:R-:W-:Y:S02]  /*19190*/  USHF.R.U32.HI UR25, URZ, UR32, UR31 ;  /* 0x000000203f197299 */ /* 0x000fe4000801161f */
[----:B------:R-:W-:Y:S01]  /*191a0*/  USHF.R.U64 UR22, UR24, UR30, UR22 ;  /* 0x0000001e18167299 */ /* 0x000fe20008001216 */
[----:B------:R-:W-:Y:S01]  /*191b0*/  R2UR UR24, R2 ;  /* 0x00000000021872ca */ /* 0x000fe200000e0000 */
[----:B------:R-:W-:Y:S02]  /*191c0*/  USHF.R.U32.HI UR26, URZ, UR33, UR25 ;  /* 0x000000213f1a7299 */ /* 0x000fe40008011619 */
[----:B------:R-:W-:-:S02]  /*191d0*/  USHF.R.U64 UR23, UR22, UR32, UR31 ;  /* 0x0000002016177299 */ /* 0x000fc4000800121f */
[----:B------:R-:W-:Y:S02]  /*191e0*/  ULOP3.LUT UR30, UR26, UR27, URZ, 0xfc, !UPT ;  /* 0x0000001b1a1e7292 */ /* 0x000fe4000f8efc3f */
[----:B------:R-:W-:-:S04]  /*191f0*/  USHF.R.U64 UR25, UR23, UR33, UR25 ;  /* 0x0000002117197299 */ /* 0x000fc80008001219 */
[----:B------:R-:W-:-:S13]  /*19200*/  ISETP.NE.U32.AND P1, PT, RZ, UR30, PT ;  /* 0x0000001eff007c0c */ /* 0x000fda000bf25070 */
[----:B------:R-:W-:Y:S05]  /*19210*/  @!P1 BRA `(.L_x_333) ;  /* 0x0000000000189947 */ /* 0x000fea0003800000 */
[----:B------:R-:W-:-:S07]  /*19220*/  MOV R12, 0x19240 ;  /* 0x00019240000c7802 */ /* 0x000fce0000000f00 */
[----:B--2-45:R-:W-:Y:S05]  /*19230*/  CALL.REL.NOINC `(.L_x_334) ;  /* 0x0000002400507944 */ /* 0x034fea0003c00000 */
[----:B------:R-:W-:-:S04]  /*19240*/  UIADD3 UR26, -UR27, URZ, URZ ;  /* 0x0000003f1b1a7290 */ /* 0x000fc8000fffe13f */
[----:B------:R-:W-:-:S03]  /*19250*/  UIMAD UR25, UR24, UR26, UR25 ;  /* 0x0000001a181972a4 */ /* 0x000fc6000f8e0219 */
[----:B------:R-:W-:Y:S01]  /*19260*/  UMOV UR24, UR27 ;  /* 0x0000001b00187c82 */ /* 0x000fe20008000000 */
[----:B------:R-:W-:Y:S08]  /*19270*/  BRA `(.L_x_335) ;  /* 0x0000000000587947 */ /* 0x000ff00003800000 */
.L_x_333:
[----:B------:R-:W1:Y:S01]  /*19280*/  I2F.U32.RP R2, UR24 ;  /* 0x0000001800027d06 */ /* 0x000e620008209000 */
[----:B------:R-:W-:Y:S01]  /*19290*/  UMOV UR26, URZ ;  /* 0x0000003f001a7c82 */ /* 0x000fe20008000000 */
[----:B------:R-:W-:-:S06]  /*192a0*/  UISETP.NE.U32.AND UP4, UPT, UR24, URZ, UPT ;  /* 0x0000003f1800728c */ /* 0x000fcc000bf85070 */
[----:B-1----:R-:W1:Y:S02]  /*192b0*/  MUFU.RCP R2, R2 ;  /* 0x0000000200027308 */ /* 0x002e640000001000 */
[----:B-1----:R-:W-:-:S06]  /*192c0*/  IADD3 R3, R2, 0xffffffe, RZ ;  /* 0x0ffffffe02037810 */ /* 0x002fcc0007ffe0ff */
[----:B------:R-:W1:Y:S02]  /*192d0*/  F2I.FTZ.U32.TRUNC.NTZ R3, R3 ;  /* 0x0000000300037305 */ /* 0x000e64000021f000 */
[----:B-1----:R-:W-:-:S13]  /*192e0*/  R2UR UR27, R3 ;  /* 0x00000000031b72ca */ /* 0x002fda00000e0000 */
[----:B------:R-:W-:-:S04]  /*192f0*/  UIADD3 UR30, URZ, -UR27, URZ ;  /* 0x8000001b3f1e7290 */ /* 0x000fc8000fffe03f */
[----:B------:R-:W-:-:S04]  /*19300*/  UIMAD UR30, UR30, UR24, URZ ;  /* 0x000000181e1e72a4 */ /* 0x000fc8000f8e023f */
[----:B------:R-:W-:-:S04]  /*19310*/  UIMAD.WIDE.U32 UR26, UR27, UR30, UR26 ;  /* 0x0000001e1b1a72a5 */ /* 0x000fc8000f8e001a */
[----:B------:R-:W-:-:S04]  /*19320*/  UIMAD.WIDE.U32 UR26, UR27, UR25, URZ ;  /* 0x000000191b1a72a5 */ /* 0x000fc8000f8e003f */
[----:B------:R-:W-:-:S04]  /*19330*/  UIADD3 UR26, -UR27, URZ, URZ ;  /* 0x0000003f1b1a7290 */ /* 0x000fc8000fffe13f */
[----:B------:R-:W-:-:S04]  /*19340*/  UIMAD UR26, UR24, UR26, UR25 ;  /* 0x0000001a181a72a4 */ /* 0x000fc8000f8e0219 */
[----:B------:R-:W-:-:S11]  /*19350*/  UISETP.GE.U32.AND UP1, UPT, UR26, UR24, UPT ;  /* 0x000000181a00728c */ /* 0x000fd6000bf26070 */
[----:B------:R-:W-:Y:S02]  /*19360*/  @UP1 UIADD3 UR26, UR26, -UR24, URZ ;  /* 0x800000181a1a1290 */ /* 0x000fe4000fffe03f */
[----:B------:R-:W-:Y:S02]  /*19370*/  @UP1 UIADD3 UR27, UR27, 0x1, URZ ;  /* 0x000000011b1b1890 */ /* 0x000fe4000fffe03f */
[----:B------:R-:W-:-:S11]  /*19380*/  UISETP.GE.U32.AND UP2, UPT, UR26, UR24, UPT ;  /* 0x000000181a00728c */ /* 0x000fd6000bf46070 */
[----:B------:R-:W-:Y:S02]  /*19390*/  @UP2 UIADD3 UR27, UR27, 0x1, URZ ;  /* 0x000000011b1b2890 */ /* 0x000fe4000fffe03f */
[----:B------:R-:W-:-:S04]  /*193a0*/  @!UP4 ULOP3.LUT UR27, URZ, UR24, URZ, 0x33, !UPT ;  /* 0x000000183f1bc292 */ /* 0x000fc8000f8e333f */
[----:B------:R-:W-:-:S04]  /*193b0*/  UIADD3 UR26, -UR27, URZ, URZ ;  /* 0x0000003f1b1a7290 */ /* 0x000fc8000fffe13f */
[----:B------:R-:W-:-:S03]  /*193c0*/  UIMAD UR25, UR24, UR26, UR25 ;  /* 0x0000001a181972a4 */ /* 0x000fc6000f8e0219 */
[----:B------:R-:W-:-:S09]  /*193d0*/  UMOV UR24, UR27 ;  /* 0x0000001b00187c82 */ /* 0x000fd20008000000 */
.L_x_335:
[----:B------:R-:W-:Y:S01]  /*193e0*/  ULOP3.LUT UR23, UR23, UR20, URZ, 0xc0, !UPT ;  /* 0x0000001417177292 */ /* 0x000fe2000f8ec03f */
[----:B------:R-:W-:Y:S01]  /*193f0*/  IMAD.MOV.U32 R19, RZ, RZ, 0x1 ;  /* 0x00000001ff137424 */ /* 0x000fe200078e00ff */
[----:B------:R-:W-:Y:S02]  /*19400*/  ULOP3.LUT UR22, UR22, UR18, URZ, 0xc0, !UPT ;  /* 0x0000001216167292 */ /* 0x000fe4000f8ec03f */
[----:B------:R-:W-:Y:S01]  /*19410*/  UIMAD UR23, UR19, UR24, UR23 ;  /* 0x00000018131772a4 */ /* 0x000fe2000f8e0217 */
[----:B------:R-:W-:Y:S01]  /*19420*/  ULDC UR27, c[0x0][0x8a8] ;  /* 0x00022a00001b7ab9 */ /* 0x000fe20000000800 */
[----:B------:R-:W-:Y:S01]  /*19430*/  ULDC UR26, c[0x0][0x8b8] ;  /* 0x00022e00001a7ab9 */ /* 0x000fe20000000800 */
[----:B------:R-:W-:Y:S02]  /*19440*/  UIMAD UR25, UR25, UR27, UR22 ;  /* 0x0000001b191972a4 */ /* 0x000fe4000f8e0216 */
[----:B------:R-:W-:Y:S01]  /*19450*/  UIMAD UR23, UR23, UR26, UR57 ;  /* 0x0000001a171772a4 */ /* 0x000fe2000f8e0239 */
[----:B------:R-:W-:Y:S01]  /*19460*/  @UP3 UMOV UR24, UR4 ;  /* 0x0000000400183c82 */ /* 0x000fe20008000000 */
[----:B------:R-:W-:-:S03]  /*19470*/  @!UP3 UMOV UR24, UR4 ;  /* 0x000000040018bc82 */ /* 0x000fc60008000000 */
[----:B------:R-:W-:Y:S02]  /*19480*/  @UP3 UMOV UR22, UR25 ;  /* 0x0000001900163c82 */ /* 0x000fe40008000000 */
[----:B------:R-:W-:Y:S01]  /*19490*/  @!UP3 UMOV UR22, UR23 ;  /* 0x000000170016bc82 */ /* 0x000fe20008000000 */
[----:B------:R-:W-:-:S05]  /*194a0*/  @!UP3 UMOV UR23, UR25 ;  /* 0x000000190017bc82 */ /* 0x000fca0008000000 */
.L_x_321:
[----:B------:R-:W-:-:S06]  /*194b0*/  UISETP.NE.AND UP1, UPT, UR15, 0x3, UPT ;  /* 0x000000030f00788c */ /* 0x000fcc000bf25270 */
[----:B------:R-:W-:-:S13]  /*194c0*/  PLOP3.LUT P1, PT, PT, PT, UP1, 0x80, 0x0 ;  /* 0x000000000000781c */ /* 0x000fda0003f2f018 */
[----:B------:R-:W-:Y:S05]  /*194d0*/  @!P1 BRA `(.L_x_336) ;  /* 0x0000000000049947 */ /* 0x000fea0003800000 */
[----:B--2---:R-:W-:Y:S01]  /*194e0*/  BPT.TRAP 0x1 ;  /* 0x000000040000795c */ /* 0x004fe20000300000 */
.L_x_336:
[----:B------:R-:W1:Y:S01]  /*194f0*/  S2R R3, SR_CgaCtaId ;  /* 0x0000000000037919 */ /* 0x000e620000008800 */
[----:B------:R-:W-:-:S04]  /*19500*/  MOV R2, 0x400 ;  /* 0x0000040000027802 */ /* 0x000fc80000000f00 */
[----:B-1----:R-:W-:Y:S02]  /*19510*/  LEA R2, R3, R2, 0x18 ;  /* 0x0000000203027211 */ /* 0x002fe400078ec0ff */
[----:B------:R-:W-:Y:S02]  /*19520*/  SHF.L.U32 R3, R14, 0x1f, RZ ;  /* 0x0000001f0e037819 */ /* 0x000fe400000006ff */
[----:B------:R-:W-:-:S04]  /*19530*/  LEA R12, R13, R2, 0x3 ;  /* 0x000000020d0c7211 */ /* 0x000fc800078e18ff */
[----:B------:R-:W1:Y:S02]  /*19540*/  SYNCS.PHASECHK.TRANS64.TRYWAIT P2, [R12+URZ+0x34440], R3 ;  /* 0x034440030c0075a7 */ /* 0x000e64000804017f */
[----:B-1----:R-:W-:Y:S05]  /*19550*/  @!P2 BRA `(.L_x_337) ;  /* 0x0000001800f0a947 */ /* 0x002fea0003800000 */
.L_x_420:
[----:B------:R-:W-:Y:S01]  /*19560*/  ELECT P2, URZ, PT ;  /* 0x00000000003f782f */ /* 0x000fe20003840000 */
[----:B------:R-:W-:-:S12]  /*19570*/  BSSY B0, `(.L_x_338) ;  /* 0x0000010000007945 */ /* 0x000fd80003800000 */
[----:B------:R-:W-:Y:S05]  /*19580*/  @!P2 BRA `(.L_x_339) ;  /* 0x000000000038a947 */ /* 0x000fea0003800000 */
[----:B-1----:R-:W-:Y:S01]  /*19590*/  IMAD R3, R13, 0x10, R2 ;  /* 0x000000100d037824 */ /* 0x002fe200078e0202 */
[----:B------:R-:W-:Y:S01]  /*195a0*/  MOV R18, UR24 ;  /* 0x0000001800127c02 */ /* 0x000fe20008000f00 */
[----:B------:R-:W-:Y:S01]  /*195b0*/  IMAD.U32 R17, RZ, RZ, UR23 ;  /* 0x00000017ff117e24 */ /* 0x000fe2000f8e00ff */
[----:B------:R-:W-:-:S05]  /*195c0*/  MOV R16, UR22 ;  /* 0x0000001600107c02 */ /* 0x000fca0008000f00 */
[----:B------:R1:W-:Y:S01]  /*195d0*/  STS.128 [R3+0x34530], R16 ;  /* 0x0345301003007388 */ /* 0x0003e20000000c00 */
[----:B------:R-:W-:Y:S01]  /*195e0*/  @!PT LDS RZ, [RZ] ;  /* 0x00000000fffff984 */ /* 0x000fe20000000800 */
[----:B------:R-:W-:Y:S01]  /*195f0*/  @!PT LDS RZ, [RZ] ;  /* 0x00000000fffff984 */ /* 0x000fe20000000800 */
[----:B------:R-:W-:Y:S01]  /*19600*/  @!PT LDS RZ, [RZ] ;  /* 0x00000000fffff984 */ /* 0x000fe20000000800 */
[----:B------:R-:W-:Y:S01]  /*19610*/  @!PT LDS RZ, [RZ] ;  /* 0x00000000fffff984 */ /* 0x000fe20000000800 */
[----:B------:R3:W-:Y:S06]  /*19620*/  MEMBAR.ALL.CTA ;  /* 0x0000000000007992 */ /* 0x0007ec0000008000 */
[----:B---3--:R-:W3:Y:S01]  /*19630*/  FENCE.VIEW.ASYNC.S ;  /* 0x00000000000073c6 */ /* 0x008ee20000000000 */
[----:B------:R-:W-:Y:S05]  /*19640*/  @!P1 BRA `(.L_x_340) ;  /* 0x0000000000049947 */ /* 0x000fea0003800000 */
[----:B--2---:R-:W-:Y:S01]  /*19650*/  BPT.TRAP 0x1 ;  /* 0x000000040000795c */ /* 0x004fe20000300000 */
.L_x_340:
[----:B---3--:R3:W-:Y:S02]  /*19660*/  SYNCS.ARRIVE.TRANS64.A1T0 RZ, [R12+URZ+0x34400], RZ ;  /* 0x034400ff0cff79a7 */ /* 0x0087e4000810003f */
.L_x_339:
[----:B--2---:R-:W-:Y:S05]  /*19670*/  BSYNC B0 ;  /* 0x0000000000007941 */ /* 0x004fea0003800000 */
.L_x_338:
[----:B------:R-:W-:Y:S01]  /*19680*/  ISETP.NE.AND P3, PT, R19, RZ, PT ;  /* 0x000000ff1300720c */ /* 0x000fe20003f65270 */
[----:B------:R-:W-:-:S05]  /*19690*/  VIADD R13, R13, 0x1 ;  /* 0x000000010d0d7836 */ /* 0x000fca0000000000 */
[----:B------:R-:W-:-:S04]  /*196a0*/  ISETP.NE.AND P2, PT, R13, 0x8, PT ;  /* 0x000000080d00780c */ /* 0x000fc80003f45270 */
[----:B-1----:R-:W-:Y:S02]  /*196b0*/  SEL R3, RZ, 0x1, P2 ;  /* 0x00000001ff037807 */ /* 0x002fe40001000000 */
[----:B------:R-:W-:Y:S02]  /*196c0*/  SEL R13, R13, RZ, P2 ;  /* 0x000000ff0d0d7207 */ /* 0x000fe40001000000 */
[----:B------:R-:W-:Y:S01]  /*196d0*/  LOP3.LUT R14, R14, R3, RZ, 0x3c, !PT ;  /* 0x000000030e0e7212 */ /* 0x000fe200078e3cff */
[----:B------:R-:W-:Y:S06]  /*196e0*/  @P3 BRA `(.L_x_341) ;  /* 0xffffffe000fc3947 */ /* 0x000fec000383ffff */
[----:B------:R-:W-:Y:S05]  /*196f0*/  @!P1 BRA `(.L_x_342) ;  /* 0x0000000000049947 */ /* 0x000fea0003800000 */
[----:B------:R-:W-:Y:S01]  /*19700*/  BPT.TRAP 0x1 ;  /* 0x000000040000795c */ /* 0x000fe20000300000 */
.L_x_342:
[----:B------:R-:W-:Y:S02]  /*19710*/  LEA R3, R13, R2, 0x3 ;  /* 0x000000020d037211 */ /* 0x000fe400078e18ff */
[----:B-----5:R-:W-:-:S04]  /*19720*/  SHF.L.U32 R0, R14, 0x1f, RZ ;  /* 0x0000001f0e007819 */ /* 0x020fc800000006ff */
[----:B------:R-:W1:Y:S02]  /*19730*/  SYNCS.PHASECHK.TRANS64.TRYWAIT P0, [R3+URZ+0x34440], R0 ;  /* 0x03444000030075a7 */ /* 0x000e64000800017f */
[----:B-1----:R-:W-:Y:S05]  /*19740*/  @!P0 BRA `(.L_x_343) ;  /* 0x0000001800888947 */ /* 0x002fea0003800000 */
.L_x_421:
[----:B------:R-:W-:Y:S05]  /*19750*/  @!P1 BRA `(.L_x_344) ;  /* 0x0000000000049947 */ /* 0x000fea0003800000 */
[----:B------:R-:W-:Y:S01]  /*19760*/  BPT.TRAP 0x1 ;  /* 0x000000040000795c */ /* 0x000fe20000300000 */
.L_x_344:
[----:B------:R-:W-:-:S05]  /*19770*/  VIADD R13, R13, 0x1 ;  /* 0x000000010d0d7836 */ /* 0x000fca0000000000 */
[----:B------:R-:W-:-:S04]  /*19780*/  ISETP.NE.AND P0, PT, R13, 0x8, PT ;  /* 0x000000080d00780c */ /* 0x000fc80003f05270 */
[----:B-1----:R-:W-:Y:S02]  /*19790*/  SEL R3, RZ, 0x1, P0 ;  /* 0x00000001ff037807 */ /* 0x002fe40000000000 */
[----:B------:R-:W-:Y:S02]  /*197a0*/  SEL R13, R13, RZ, P0 ;  /* 0x000000ff0d0d7207 */ /* 0x000fe40000000000 */
[----:B------:R-:W-:Y:S02]  /*197b0*/  LOP3.LUT R14, R14, R3, RZ, 0x3c, !PT ;  /* 0x000000030e0e7212 */ /* 0x000fe400078e3cff */
[----:B------:R-:W-:Y:S02]  /*197c0*/  LEA R3, R13, R2, 0x3 ;  /* 0x000000020d037211 */ /* 0x000fe400078e18ff */
[----:B------:R-:W-:-:S04]  /*197d0*/  SHF.L.U32 R0, R14, 0x1f, RZ ;  /* 0x0000001f0e007819 */ /* 0x000fc800000006ff */
[----:B------:R-:W1:Y:S02]  /*197e0*/  SYNCS.PHASECHK.TRANS64.TRYWAIT P0, [R3+URZ+0x34440], R0 ;  /* 0x03444000030075a7 */ /* 0x000e64000800017f */
[----:B-1----:R-:W-:Y:S05]  /*197f0*/  @!P0 BRA `(.L_x_345) ;  /* 0x0000001800708947 */ /* 0x002fea0003800000 */
.L_x_422:
[----:B------:R-:W-:Y:S05]  /*19800*/  @!P1 BRA `(.L_x_346) ;  /* 0x0000000000049947 */ /* 0x000fea0003800000 */
[----:B------:R-:W-:Y:S01]  /*19810*/  BPT.TRAP 0x1 ;  /* 0x000000040000795c */ /* 0x000fe20000300000 */
.L_x_346:
[----:B-1----:R-:W-:-:S05]  /*19820*/  VIADD R0, R13, 0x1 ;  /* 0x000000010d007836 */ /* 0x002fca0000000000 */
[----:B------:R-:W-:-:S04]  /*19830*/  ISETP.NE.AND P0, PT, R0, 0x8, PT ;  /* 0x000000080000780c */ /* 0x000fc80003f05270 */
[----:B------:R-:W-:Y:S02]  /*19840*/  SEL R3, RZ, 0x1, P0 ;  /* 0x00000001ff037807 */ /* 0x000fe40000000000 */
[----:B------:R-:W-:Y:S02]  /*19850*/  SEL R5, R0, RZ, P0 ;  /* 0x000000ff00057207 */ /* 0x000fe40000000000 */
[----:B------:R-:W-:Y:S02]  /*19860*/  LOP3.LUT R14, R14, R3, RZ, 0x3c, !PT ;  /* 0x000000030e0e7212 */ /* 0x000fe400078e3cff */
[----:B------:R-:W-:Y:S02]  /*19870*/  LEA R3, R5, R2, 0x3 ;  /* 0x0000000205037211 */ /* 0x000fe400078e18ff */
[----:B------:R-:W-:-:S04]  /*19880*/  SHF.L.U32 R0, R14, 0x1f, RZ ;  /* 0x0000001f0e007819 */ /* 0x000fc800000006ff */
[----:B------:R-:W1:Y:S02]  /*19890*/  SYNCS.PHASECHK.TRANS64.TRYWAIT P0, [R3+URZ+0x34440], R0 ;  /* 0x03444000030075a7 */ /* 0x000e64000800017f */
[----:B-1----:R-:W-:Y:S05]  /*198a0*/  @!P0 BRA `(.L_x_347) ;  /* 0x0000001800588947 */ /* 0x002fea0003800000 */
.L_x_423:
[----:B------:R-:W-:Y:S05]  /*198b0*/  @!P1 BRA `(.L_x_348) ;  /* 0x0000000000049947 */ /* 0x000fea0003800000 */
[----:B------:R-:W-:Y:S01]  /*198c0*/  BPT.TRAP 0x1 ;  /* 0x000000040000795c */ /* 0x000fe20000300000 */
.L_x_348:
        /* <DEDUP_REMOVED lines=9> */
.L_x_424:
[----:B------:R-:W-:Y:S05]  /*19960*/  @!P1 BRA `(.L_x_350) ;  /* 0x0000000000049947 */ /* 0x000fea0003800000 */
[----:B------:R-:W-:Y:S01]  /*19970*/  BPT.TRAP 0x1 ;  /* 0x000000040000795c */ /* 0x000fe20000300000 */
.L_x_350:
        /* <DEDUP_REMOVED lines=9> */
.L_x_425:
[----:B------:R-:W-:Y:S05]  /*19a10*/  @!P1 BRA `(.L_x_352) ;  /* 0x0000000000049947 */ /* 0x000fea0003800000 */
[----:B------:R-:W-:Y:S01]  /*19a20*/  BPT.TRAP 0x1 ;  /* 0x000000040000795c */ /* 0x000fe20000300000 */
.L_x_352:
        /* <DEDUP_REMOVED lines=9> */
.L_x_426:
[----:B------:R-:W-:Y:S05]  /*19ac0*/  @!P1 BRA `(.L_x_354) ;  /* 0x0000000000049947 */ /* 0x000fea0003800000 */
[----:B------:R-:W-:Y:S01]  /*19ad0*/  BPT.TRAP 0x1 ;  /* 0x000000040000795c */ /* 0x000fe20000300000 */
.L_x_354:
[----:B-1----:R-:W-:-:S05]  /*19ae0*/  VIADD R0, R5, 0x1 ;  /* 0x0000000105007836 */ /* 0x002fca0000000000 */
[----:B------:R-:W-:-:S04]  /*19af0*/  ISETP.NE.AND P0, PT, R0, 0x8, PT ;  /* 0x000000080000780c */ /* 0x000fc80003f05270 */
[----:B------:R-:W-:Y:S02]  /*19b00*/  SEL R3, RZ, 0x1, P0 ;  /* 0x00000001ff037807 */ /* 0x000fe40000000000 */
[----:B------:R-:W-:Y:S02]  /*19b10*/  SEL R5, R0, RZ, P0 ;  /* 0x000000ff00057207 */ /* 0x000fe40000000000 */
[----:B----4-:R-:W-:Y:S02]  /*19b20*/  LOP3.LUT R7, R14, R3, RZ, 0x3c, !PT ;  /* 0x000000030e077212 */ /* 0x010fe400078e3cff */
[----:B------:R-:W-:Y:S02]  /*19b30*/  LEA R3, R5, R2, 0x3 ;  /* 0x0000000205037211 */ /* 0x000fe400078e18ff */
[----:B------:R-:W-:-:S04]  /*19b40*/  SHF.L.U32 R0, R7, 0x1f, RZ ;  /* 0x0000001f07007819 */ /* 0x000fc800000006ff */
[----:B------:R-:W1:Y:S02]  /*19b50*/  SYNCS.PHASECHK.TRANS64.TRYWAIT P0, [R3+URZ+0x34440], R0 ;  /* 0x03444000030075a7 */ /* 0x000e64000800017f */
[----:B-1----:R-:W-:Y:S05]  /*19b60*/  @!P0 BRA `(.L_x_355) ;  /* 0x0000001400f88947 */ /* 0x002fea0003800000 */
.L_x_427:
[----:B------:R-:W-:Y:S05]  /*19b70*/  @!P1 BRA `(.L_x_356) ;  /* 0x0000000000049947 */ /* 0x000fea0003800000 */
[----:B------:R-:W-:Y:S01]  /*19b80*/  BPT.TRAP 0x1 ;  /* 0x000000040000795c */ /* 0x000fe20000300000 */
.L_x_356:
[----:B-1----:R-:W-:-:S05]  /*19b90*/  VIADD R0, R5, 0x1 ;  /* 0x0000000105007836 */ /* 0x002fca0000000000 */
[----:B------:R-:W-:-:S04]  /*19ba0*/  ISETP.NE.AND P0, PT, R0, 0x8, PT ;  /* 0x000000080000780c */ /* 0x000fc80003f05270 */
[----:B------:R-:W-:Y:S02]  /*19bb0*/  SEL R4, RZ, 0x1, P0 ;  /* 0x00000001ff047807 */ /* 0x000fe40000000000 */
[----:B------:R-:W-:Y:S02]  /*19bc0*/  SEL R3, R0, RZ, P0 ;  /* 0x000000ff00037207 */ /* 0x000fe40000000000 */
[----:B------:R-:W-:Y:S02]  /*19bd0*/  LOP3.LUT R0, R7, R4, RZ, 0x3c, !PT ;  /* 0x0000000407007212 */ /* 0x000fe400078e3cff */
[----:B------:R-:W-:Y:S02]  /*19be0*/  LEA R3, R3, R2, 0x3 ;  /* 0x0000000203037211 */ /* 0x000fe400078e18ff */
[----:B------:R-:W-:-:S07]  /*19bf0*/  SHF.L.U32 R0, R0, 0x1f, RZ ;  /* 0x0000001f00007819 */ /* 0x000fce00000006ff */
.L_x_357:
[----:B-1----:R1:W2:Y:S02]  /*19c00*/  SYNCS.PHASECHK.TRANS64.TRYWAIT P0, [R3+URZ+0x34440], R0 ;  /* 0x03444000030075a7 */ /* 0x0022a4000800017f */
[----:B--2---:R-:W-:Y:S05]  /*19c10*/  @!P0 NANOSLEEP.SYNCS 0x989680 ;  /* 0x009896800000895d */ /* 0x004fea0003900000 */
[----:B------:R-:W2:Y:S02]  /*19c20*/  @!P0 SYNCS.PHASECHK.TRANS64 P0, [R3+URZ+0x34440], R0 ;  /* 0x03444000030085a7 */ /* 0x000ea4000800007f */
[----:B--2---:R-:W-:Y:S05]  /*19c30*/  @P0 EXIT ;  /* 0x000000000000094d */ /* 0x004fea0003800000 */
[----:B------:R-:W-:Y:S05]  /*19c40*/  BRA `(.L_x_357) ;  /* 0xfffffffc00ec7947 */ /* 0x000fea000383ffff */
.L_x_21:
[----:B-1----:R-:W-:-:S04]  /*19c50*/  IMAD.U32 R12, RZ, RZ, UR11 ;  /* 0x0000000bff0c7e24 */ /* 0x002fc8000f8e00ff */
[----:B------:R1:W2:Y:S03]  /*19c60*/  SYNCS.PHASECHK.TRANS64.TRYWAIT P1, [R12+URZ+0x34400], R3 ;  /* 0x034400030c0075a7 */ /* 0x0002a6000802017f */
[----:B--2---:R-:W-:Y:S05]  /*19c70*/  @!P1 NANOSLEEP.SYNCS 0x989680 ;  /* 0x009896800000995d */ /* 0x004fea0003900000 */
[----:B------:R-:W2:Y:S02]  /*19c80*/  @!P1 SYNCS.PHASECHK.TRANS64 P1, [R12+URZ+0x34400], R3 ;  /* 0x034400030c0095a7 */ /* 0x000ea4000802007f */
[----:B--2---:R-:W-:Y:S05]  /*19c90*/  @!P1 BRA `(.L_x_21) ;  /* 0xfffffffc00ec9947 */ /* 0x004fea000383ffff */
[----:B------:R-:W-:Y:S05]  /*19ca0*/  BRA `(.L_x_358) ;  /* 0xfffffe9000347947 */ /* 0x000fea000383ffff */
.L_x_33:
[----:B------:R-:W-:-:S06]  /*19cb0*/  UIADD3 UR4, UR47, UR51, URZ ;  /* 0x000000332f047290 */ /* 0x000fcc000fffe03f */
[----:B-1----:R-:W-:-:S04]  /*19cc0*/  MOV R0, UR4 ;  /* 0x0000000400007c02 */ /* 0x002fc80008000f00 */
[----:B------:R1:W2:Y:S03]  /*19cd0*/  SYNCS.PHASECHK.TRANS64.TRYWAIT P0, [R0+URZ], R7 ;  /* 0x00000007000075a7 */ /* 0x0002a6000800017f */
[----:B--2---:R-:W-:Y:S05]  /*19ce0*/  @!P0 NANOSLEEP.SYNCS 0x989680 ;  /* 0x009896800000895d */ /* 0x004fea0003900000 */
[----:B------:R-:W2:Y:S02]  /*19cf0*/  @!P0 SYNCS.PHASECHK.TRANS64 P0, [R0+URZ], R7 ;  /* 0x00000007000085a7 */ /* 0x000ea4000800007f */
[----:B--2---:R-:W-:Y:S05]  /*19d00*/  @!P0 BRA `(.L_x_33) ;  /* 0xfffffffc00e88947 */ /* 0x004fea000383ffff */
[----:B------:R-:W-:Y:S05]  /*19d10*/  BRA `(.L_x_359) ;  /* 0xfffffe9c00807947 */ /* 0x000fea000383ffff */
.L_x_38:
[----:B---3--:R-:W-:-:S04]  /*19d20*/  IMAD.U32 R3, RZ, RZ, UR4 ;  /* 0x00000004ff037e24 */ /* 0x008fc8000f8e00ff */
[----:B------:R3:W4:Y:S03]  /*19d30*/  SYNCS.PHASECHK.TRANS64.TRYWAIT P0, [R3+URZ+0x34480], R0 ;  /* 0x03448000030075a7 */ /* 0x000726000800017f */
[----:B----4-:R-:W-:Y:S05]  /*19d40*/  @!P0 NANOSLEEP.SYNCS 0x989680 ;  /* 0x009896800000895d */ /* 0x010fea0003900000 */
[----:B------:R-:W4:Y:S02]  /*19d50*/  @!P0 SYNCS.PHASECHK.TRANS64 P0, [R3+URZ+0x34480], R0 ;  /* 0x03448000030085a7 */ /* 0x000f24000800007f */
[----:B----4-:R-:W-:Y:S05]  /*19d60*/  @!P0 BRA `(.L_x_38) ;  /* 0xfffffffc00ec8947 */ /* 0x010fea000383ffff */
[----:B------:R-:W-:Y:S05]  /*19d70*/  BRA `(.L_x_37) ;  /* 0xfffffea800b07947 */ /* 0x000fea000383ffff */
.L_x_43:
[----:B---3--:R-:W-:-:S04]  /*19d80*/  MOV R7, UR4 ;  /* 0x0000000400077c02 */ /* 0x008fc80008000f00 */
[----:B------:R3:W4:Y:S03]  /*19d90*/  SYNCS.PHASECHK.TRANS64.TRYWAIT P0, [R7+URZ+0x34480], R3 ;  /* 0x03448003070075a7 */ /* 0x000726000800017f */
[----:B----4-:R-:W-:Y:S05]  /*19da0*/  @!P0 NANOSLEEP.SYNCS 0x989680 ;  /* 0x009896800000895d */ /* 0x010fea0003900000 */
[----:B------:R-:W4:Y:S02]  /*19db0*/  @!P0 SYNCS.PHASECHK.TRANS64 P0, [R7+URZ+0x34480], R3 ;  /* 0x03448003070085a7 */ /* 0x000f24000800007f */
[----:B----4-:R-:W-:Y:S05]  /*19dc0*/  @!P0 BRA `(.L_x_43) ;  /* 0xfffffffc00ec8947 */ /* 0x010fea000383ffff */
[----:B------:R-:W-:Y:S05]  /*19dd0*/  BRA `(.L_x_42) ;  /* 0xfffffee000d47947 */ /* 0x000fea000383ffff */
.L_x_49:
[----:B------:R-:W-:-:S06]  /*19de0*/  UIADD3 UR4, UR47, UR51, URZ ;  /* 0x000000332f047290 */ /* 0x000fcc000fffe03f */
[----:B-1----:R-:W-:-:S04]  /*19df0*/  IMAD.U32 R2, RZ, RZ, UR4 ;  /* 0x00000004ff027e24 */ /* 0x002fc8000f8e00ff */
[----:B------:R1:W3:Y:S03]  /*19e00*/  SYNCS.PHASECHK.TRANS64.TRYWAIT P0, [R2+URZ+0x10], R0 ;  /* 0x00001000020075a7 */ /* 0x0002e6000800017f */
[----:B---3--:R-:W-:Y:S05]  /*19e10*/  @!P0 NANOSLEEP.SYNCS 0x989680 ;  /* 0x009896800000895d */ /* 0x008fea0003900000 */
[----:B------:R-:W3:Y:S02]  /*19e20*/  @!P0 SYNCS.PHASECHK.TRANS64 P0, [R2+URZ+0x10], R0 ;  /* 0x00001000020085a7 */ /* 0x000ee4000800007f */
[----:B---3--:R-:W-:Y:S05]  /*19e30*/  @!P0 BRA `(.L_x_49) ;  /* 0xfffffffc00e88947 */ /* 0x008fea000383ffff */
[----:B------:R-:W-:Y:S05]  /*19e40*/  BRA `(.L_x_360) ;  /* 0xffffff2800507947 */ /* 0x000fea000383ffff */
.L_x_61:
[----:B------:R-:W-:-:S07]  /*19e50*/  MOV R15, 0xffffffff ;  /* 0xffffffff000f7802 */ /* 0x000fce0000000f00 */
[----:B-123-5:R-:W-:Y:S05]  /*19e60*/  WARPSYNC.COLLECTIVE R15, `(.L_x_361) ;  /* 0x000000000f0c7348 */ /* 0x02efea0003c00000 */
[----:B------:R-:W-:Y:S02]  /*19e70*/  ELECT P6, UR62, PT ;  /* 0x00000000003e782f */ /* 0x000fe400038c0000 */
[----:B------:R-:W-:Y:S01]  /*19e80*/  MOV R14, UR62 ;  /* 0x0000003e000e7c02 */ /* 0x000fe20008000f00 */
[----:B-123-5:R-:W-:Y:S10]  /*19e90*/  ENDCOLLECTIVE ;  /* 0x000000000000791b */ /* 0x02eff40003800000 */
.L_x_361:
[----:B------:R-:W-:Y:S05]  /*19ea0*/  BRA `(.L_x_362) ;  /* 0xffffff2c00d87947 */ /* 0x000fea000383ffff */
.L_x_63:
[----:B-1----:R-:W-:-:S04]  /*19eb0*/  IMAD.U32 R3, RZ, RZ, UR50 ;  /* 0x00000032ff037e24 */ /* 0x002fc8000f8e00ff */
[----:B------:R1:W3:Y:S03]  /*19ec0*/  SYNCS.PHASECHK.TRANS64.TRYWAIT P2, [R3+URZ+0x344c0], R158 ;  /* 0x0344c09e030075a7 */ /* 0x0002e6000804017f */
[----:B---3--:R-:W-:Y:S05]  /*19ed0*/  @!P2 NANOSLEEP.SYNCS 0x989680 ;  /* 0x009896800000a95d */ /* 0x008fea0003900000 */
[----:B------:R-:W3:Y:S02]  /*19ee0*/  @!P2 SYNCS.PHASECHK.TRANS64 P2, [R3+URZ+0x344c0], R158 ;  /* 0x0344c09e0300a5a7 */ /* 0x000ee4000804007f */
[----:B---3--:R-:W-:Y:S05]  /*19ef0*/  @!P2 BRA `(.L_x_63) ;  /* 0xfffffffc00eca947 */ /* 0x008fea000383ffff */
[----:B------:R-:W-:Y:S05]  /*19f00*/  BRA `(.L_x_363) ;  /* 0xffffff2c00e87947 */ /* 0x000fea000383ffff */
.L_x_69:
[----:B-1----:R-:W-:-:S04]  /*19f10*/  MOV R12, UR50 ;  /* 0x00000032000c7c02 */ /* 0x002fc80008000f00 */
[----:B------:R1:W2:Y:S03]  /*19f20*/  SYNCS.PHASECHK.TRANS64.TRYWAIT P3, [R12+URZ+0x344c8], R158 ;  /* 0x0344c89e0c0075a7 */ /* 0x0002a6000806017f */
[----:B--2---:R-:W-:Y:S05]  /*19f30*/  @!P3 NANOSLEEP.SYNCS 0x989680 ;  /* 0x009896800000b95d */ /* 0x004fea0003900000 */
[----:B------:R-:W2:Y:S02]  /*19f40*/  @!P3 SYNCS.PHASECHK.TRANS64 P3, [R12+URZ+0x344c8], R158 ;  /* 0x0344c89e0c00b5a7 */ /* 0x000ea4000806007f */
[----:B--2---:R-:W-:Y:S05]  /*19f50*/  @!P3 BRA `(.L_x_69) ;  /* 0xfffffffc00ecb947 */ /* 0x004fea000383ffff */
[----:B------:R-:W-:Y:S05]  /*19f60*/  BRA `(.L_x_364) ;  /* 0xffffff3400887947 */ /* 0x000fea000383ffff */
.L_x_74:
[----:B-1----:R-:W-:-:S04]  /*19f70*/  IMAD.U32 R12, RZ, RZ, UR50 ;  /* 0x00000032ff0c7e24 */ /* 0x002fc8000f8e00ff */
[----:B------:R1:W2:Y:S03]  /*19f80*/  SYNCS.PHASECHK.TRANS64.TRYWAIT P3, [R12+URZ+0x344d0], R158 ;  /* 0x0344d09e0c0075a7 */ /* 0x0002a6000806017f */
[----:B--2---:R-:W-:Y:S05]  /*19f90*/  @!P3 NANOSLEEP.SYNCS 0x989680 ;  /* 0x009896800000b95d */ /* 0x004fea0003900000 */
[----:B------:R-:W2:Y:S02]  /*19fa0*/  @!P3 SYNCS.PHASECHK.TRANS64 P3, [R12+URZ+0x344d0], R158 ;  /* 0x0344d09e0c00b5a7 */ /* 0x000ea4000806007f */
[----:B--2---:R-:W-:Y:S05]  /*19fb0*/  @!P3 BRA `(.L_x_74) ;  /* 0xfffffffc00ecb947 */ /* 0x004fea000383ffff */
[----:B------:R-:W-:Y:S05]  /*19fc0*/  BRA `(.L_x_365) ;  /* 0xffffff3800d07947 */ /* 0x000fea000383ffff */
.L_x_79:
[----:B-1----:R-:W-:-:S04]  /*19fd0*/  MOV R13, UR50 ;  /* 0x00000032000d7c02 */ /* 0x002fc80008000f00 */
[----:B------:R1:W2:Y:S03]  /*19fe0*/  SYNCS.PHASECHK.TRANS64.TRYWAIT P3, [R13+URZ+0x344d8], R158 ;  /* 0x0344d89e0d0075a7 */ /* 0x0002a6000806017f */
[----:B--2---:R-:W-:Y:S05]  /*19ff0*/  @!P3 NANOSLEEP.SYNCS 0x989680 ;  /* 0x009896800000b95d */ /* 0x004fea0003900000 */
[----:B------:R-:W2:Y:S02]  /*1a000*/  @!P3 SYNCS.PHASECHK.TRANS64 P3, [R13+URZ+0x344d8], R158 ;  /* 0x0344d89e0d00b5a7 */ /* 0x000ea4000806007f */
[----:B--2---:R-:W-:Y:S05]  /*1a010*/  @!P3 BRA `(.L_x_79) ;  /* 0xfffffffc00ecb947 */ /* 0x004fea000383ffff */
[----:B------:R-:W-:Y:S05]  /*1a020*/  BRA `(.L_x_366) ;  /* 0xffffff4000587947 */ /* 0x000fea000383ffff */
.L_x_84:
[----:B-1----:R-:W-:-:S04]  /*1a030*/  IMAD.U32 R13, RZ, RZ, UR50 ;  /* 0x00000032ff0d7e24 */ /* 0x002fc8000f8e00ff */
[----:B------:R1:W2:Y:S03]  /*1a040*/  SYNCS.PHASECHK.TRANS64.TRYWAIT P3, [R13+URZ+0x344c0], R20 ;  /* 0x0344c0140d0075a7 */ /* 0x0002a6000806017f */
[----:B--2---:R-:W-:Y:S05]  /*1a050*/  @!P3 NANOSLEEP.SYNCS 0x989680 ;  /* 0x009896800000b95d */ /* 0x004fea0003900000 */
[----:B------:R-:W2:Y:S02]  /*1a060*/  @!P3 SYNCS.PHASECHK.TRANS64 P3, [R13+URZ+0x344c0], R20 ;  /* 0x0344c0140d00b5a7 */ /* 0x000ea4000806007f */
[----:B--2---:R-:W-:Y:S05]  /*1a070*/  @!P3 BRA `(.L_x_84) ;  /* 0xfffffffc00ecb947 */ /* 0x004fea000383ffff */
[----:B------:R-:W-:Y:S05]  /*1a080*/  BRA `(.L_x_367) ;  /* 0xffffff4400a87947 */ /* 0x000fea000383ffff */
.L_x_89:
[----:B-1----:R-:W-:-:S04]  /*1a090*/  MOV R13, UR50 ;  /* 0x00000032000d7c02 */ /* 0x002fc80008000f00 */
[----:B------:R1:W2:Y:S03]  /*1a0a0*/  SYNCS.PHASECHK.TRANS64.TRYWAIT P3, [R13+URZ+0x344c8], R20 ;  /* 0x0344c8140d0075a7 */ /* 0x0002a6000806017f */
[----:B--2---:R-:W-:Y:S05]  /*1a0b0*/  @!P3 NANOSLEEP.SYNCS 0x989680 ;  /* 0x009896800000b95d */ /* 0x004fea0003900000 */
[----:B------:R-:W2:Y:S02]  /*1a0c0*/  @!P3 SYNCS.PHASECHK.TRANS64 P3, [R13+URZ+0x344c8], R20 ;  /* 0x0344c8140d00b5a7 */ /* 0x000ea4000806007f */
[----:B--2---:R-:W-:Y:S05]  /*1a0d0*/  @!P3 BRA `(.L_x_89) ;  /* 0xfffffffc00ecb947 */ /* 0x004fea000383ffff */
[----:B------:R-:W-:Y:S05]  /*1a0e0*/  BRA `(.L_x_368) ;  /* 0xffffff4c00307947 */ /* 0x000fea000383ffff */
.L_x_94:
[----:B-1----:R-:W-:-:S04]  /*1a0f0*/  IMAD.U32 R13, RZ, RZ, UR50 ;  /* 0x00000032ff0d7e24 */ /* 0x002fc8000f8e00ff */
[----:B------:R1:W2:Y:S03]  /*1a100*/  SYNCS.PHASECHK.TRANS64.TRYWAIT P3, [R13+URZ+0x344d0], R20 ;  /* 0x0344d0140d0075a7 */ /* 0x0002a6000806017f */
[----:B--2---:R-:W-:Y:S05]  /*1a110*/  @!P3 NANOSLEEP.SYNCS 0x989680 ;  /* 0x009896800000b95d */ /* 0x004fea0003900000 */
[----:B------:R-:W2:Y:S02]  /*1a120*/  @!P3 SYNCS.PHASECHK.TRANS64 P3, [R13+URZ+0x344d0], R20 ;  /* 0x0344d0140d00b5a7 */ /* 0x000ea4000806007f */
[----:B--2---:R-:W-:Y:S05]  /*1a130*/  @!P3 BRA `(.L_x_94) ;  /* 0xfffffffc00ecb947 */ /* 0x004fea000383ffff */
[----:B------:R-:W-:Y:S05]  /*1a140*/  BRA `(.L_x_369) ;  /* 0xffffff5000707947 */ /* 0x000fea000383ffff */
.L_x_99:
[----:B-1----:R-:W-:-:S04]  /*1a150*/  MOV R13, UR50 ;  /* 0x00000032000d7c02 */ /* 0x002fc80008000f00 */
[----:B------:R1:W2:Y:S03]  /*1a160*/  SYNCS.PHASECHK.TRANS64.TRYWAIT P3, [R13+URZ+0x344d8], R20 ;  /* 0x0344d8140d0075a7 */ /* 0x0002a6000806017f */
[----:B--2---:R-:W-:Y:S05]  /*1a170*/  @!P3 NANOSLEEP.SYNCS 0x989680 ;  /* 0x009896800000b95d */ /* 0x004fea0003900000 */
[----:B------:R-:W2:Y:S02]  /*1a180*/  @!P3 SYNCS.PHASECHK.TRANS64 P3, [R13+URZ+0x344d8], R20 ;  /* 0x0344d8140d00b5a7 */ /* 0x000ea4000806007f */
[----:B--2---:R-:W-:Y:S05]  /*1a190*/  @!P3 BRA `(.L_x_99) ;  /* 0xfffffffc00ecb947 */ /* 0x004fea000383ffff */
[----:B------:R-:W-:Y:S05]  /*1a1a0*/  BRA `(.L_x_370) ;  /* 0xffffff5400f07947 */ /* 0x000fea000383ffff */
.L_x_104:
[----:B-1----:R-:W-:-:S04]  /*1a1b0*/  IMAD.U32 R13, RZ, RZ, UR50 ;  /* 0x00000032ff0d7e24 */ /* 0x002fc8000f8e00ff */
[----:B------:R1:W2:Y:S03]  /*1a1c0*/  SYNCS.PHASECHK.TRANS64.TRYWAIT P3, [R13+URZ+0x344c0], R158 ;  /* 0x0344c09e0d0075a7 */ /* 0x0002a6000806017f */
[----:B--2---:R-:W-:Y:S05]  /*1a1d0*/  @!P3 NANOSLEEP.SYNCS 0x989680 ;  /* 0x009896800000b95d */ /* 0x004fea0003900000 */
[----:B------:R-:W2:Y:S02]  /*1a1e0*/  @!P3 SYNCS.PHASECHK.TRANS64 P3, [R13+URZ+0x344c0], R158 ;  /* 0x0344c09e0d00b5a7 */ /* 0x000ea4000806007f */
[----:B--2---:R-:W-:Y:S05]  /*1a1f0*/  @!P3 BRA `(.L_x_104) ;  /* 0xfffffffc00ecb947 */ /* 0x004fea000383ffff */
[----:B------:R-:W-:Y:S05]  /*1a200*/  BRA `(.L_x_371) ;  /* 0xffffff5c00307947 */ /* 0x000fea000383ffff */
.L_x_109:
[----:B-1----:R-:W-:-:S04]  /*1a210*/  MOV R13, UR50 ;  /* 0x00000032000d7c02 */ /* 0x002fc80008000f00 */
[----:B------:R1:W2:Y:S03]  /*1a220*/  SYNCS.PHASECHK.TRANS64.TRYWAIT P3, [R13+URZ+0x344c8], R158 ;  /* 0x0344c89e0d0075a7 */ /* 0x0002a6000806017f */
[----:B--2---:R-:W-:Y:S05]  /*1a230*/  @!P3 NANOSLEEP.SYNCS 0x989680 ;  /* 0x009896800000b95d */ /* 0x004fea0003900000 */
[----:B------:R-:W2:Y:S02]  /*1a240*/  @!P3 SYNCS.PHASECHK.TRANS64 P3, [R13+URZ+0x344c8], R158 ;  /* 0x0344c89e0d00b5a7 */ /* 0x000ea4000806007f */
[----:B--2---:R-:W-:Y:S05]  /*1a250*/  @!P3 BRA `(.L_x_109) ;  /* 0xfffffffc00ecb947 */ /* 0x004fea000383ffff */
[----:B------:R-:W-:Y:S05]  /*1a260*/  BRA `(.L_x_372) ;  /* 0xffffff6000b07947 */ /* 0x000fea000383ffff */
.L_x_114:
[----:B-1----:R-:W-:-:S04]  /*1a270*/  IMAD.U32 R13, RZ, RZ, UR50 ;  /* 0x00000032ff0d7e24 */ /* 0x002fc8000f8e00ff */
[----:B------:R1:W2:Y:S03]  /*1a280*/  SYNCS.PHASECHK.TRANS64.TRYWAIT P3, [R13+URZ+0x344d0], R158 ;  /* 0x0344d09e0d0075a7 */ /* 0x0002a6000806017f */
[----:B--2---:R-:W-:Y:S05]  /*1a290*/  @!P3 NANOSLEEP.SYNCS 0x989680 ;  /* 0x009896800000b95d */ /* 0x004fea0003900000 */
[----:B------:R-:W2:Y:S02]  /*1a2a0*/  @!P3 SYNCS.PHASECHK.TRANS64 P3, [R13+URZ+0x344d0], R158 ;  /* 0x0344d09e0d00b5a7 */ /* 0x000ea4000806007f */
[----:B--2---:R-:W-:Y:S05]  /*1a2b0*/  @!P3 BRA `(.L_x_114) ;  /* 0xfffffffc00ecb947 */ /* 0x004fea000383ffff */
[----:B------:R-:W-:Y:S05]  /*1a2c0*/  BRA `(.L_x_373) ;  /* 0xffffff6400f07947 */ /* 0x000fea000383ffff */
.L_x_119:
[----:B-1----:R-:W-:-:S04]  /*1a2d0*/  MOV R13, UR50 ;  /* 0x00000032000d7c02 */ /* 0x002fc80008000f00 */
[----:B------:R1:W2:Y:S03]  /*1a2e0*/  SYNCS.PHASECHK.TRANS64.TRYWAIT P3, [R13+URZ+0x344d8], R158 ;  /* 0x0344d89e0d0075a7 */ /* 0x0002a6000806017f */
[----:B--2---:R-:W-:Y:S05]  /*1a2f0*/  @!P3 NANOSLEEP.SYNCS 0x989680 ;  /* 0x009896800000b95d */ /* 0x004fea0003900000 */
[----:B------:R-:W2:Y:S02]  /*1a300*/  @!P3 SYNCS.PHASECHK.TRANS64 P3, [R13+URZ+0x344d8], R158 ;  /* 0x0344d89e0d00b5a7 */ /* 0x000ea4000806007f */
[----:B--2---:R-:W-:Y:S05]  /*1a310*/  @!P3 BRA `(.L_x_119) ;  /* 0xfffffffc00ecb947 */ /* 0x004fea000383ffff */
[----:B------:R-:W-:Y:S05]  /*1a320*/  BRA `(.L_x_374) ;  /* 0xffffff6c00707947 */ /* 0x000fea000383ffff */
.L_x_124:
[----:B-1----:R-:W-:-:S04]  /*1a330*/  IMAD.U32 R13, RZ, RZ, UR50 ;  /* 0x00000032ff0d7e24 */ /* 0x002fc8000f8e00ff */
[----:B------:R1:W2:Y:S03]  /*1a340*/  SYNCS.PHASECHK.TRANS64.TRYWAIT P3, [R13+URZ+0x344c0], R20 ;  /* 0x0344c0140d0075a7 */ /* 0x0002a6000806017f */
[----:B--2---:R-:W-:Y:S05]  /*1a350*/  @!P3 NANOSLEEP.SYNCS 0x989680 ;  /* 0x009896800000b95d */ /* 0x004fea0003900000 */
[----:B------:R-:W2:Y:S02]  /*1a360*/  @!P3 SYNCS.PHASECHK.TRANS64 P3, [R13+URZ+0x344c0], R20 ;  /* 0x0344c0140d00b5a7 */ /* 0x000ea4000806007f */
[----:B--2---:R-:W-:Y:S05]  /*1a370*/  @!P3 BRA `(.L_x_124) ;  /* 0xfffffffc00ecb947 */ /* 0x004fea000383ffff */
[----:B------:R-:W-:Y:S05]  /*1a380*/  BRA `(.L_x_375) ;  /* 0xffffff7000b07947 */ /* 0x000fea000383ffff */
.L_x_129:
[----:B-1----:R-:W-:-:S04]  /*1a390*/  MOV R13, UR50 ;  /* 0x00000032000d7c02 */ /* 0x002fc80008000f00 */
[----:B------:R1:W2:Y:S03]  /*1a3a0*/  SYNCS.PHASECHK.TRANS64.TRYWAIT P3, [R13+URZ+0x344c8], R20 ;  /* 0x0344c8140d0075a7 */ /* 0x0002a6000806017f */
[----:B--2---:R-:W-:Y:S05]  /*1a3b0*/  @!P3 NANOSLEEP.SYNCS 0x989680 ;  /* 0x009896800000b95d */ /* 0x004fea0003900000 */
[----:B------:R-:W2:Y:S02]  /*1a3c0*/  @!P3 SYNCS.PHASECHK.TRANS64 P3, [R13+URZ+0x344c8], R20 ;  /* 0x0344c8140d00b5a7 */ /* 0x000ea4000806007f */
[----:B--2---:R-:W-:Y:S05]  /*1a3d0*/  @!P3 BRA `(.L_x_129) ;  /* 0xfffffffc00ecb947 */ /* 0x004fea000383ffff */
[----:B------:R-:W-:Y:S05]  /*1a3e0*/  BRA `(.L_x_376) ;  /* 0xffffff7800307947 */ /* 0x000fea000383ffff */
.L_x_134:
[----:B-1----:R-:W-:-:S04]  /*1a3f0*/  IMAD.U32 R13, RZ, RZ, UR50 ;  /* 0x00000032ff0d7e24 */ /* 0x002fc8000f8e00ff */
[----:B------:R1:W2:Y:S03]  /*1a400*/  SYNCS.PHASECHK.TRANS64.TRYWAIT P3, [R13+URZ+0x344d0], R20 ;  /* 0x0344d0140d0075a7 */ /* 0x0002a6000806017f */
[----:B--2---:R-:W-:Y:S05]  /*1a410*/  @!P3 NANOSLEEP.SYNCS 0x989680 ;  /* 0x009896800000b95d */ /* 0x004fea0003900000 */
[----:B------:R-:W2:Y:S02]  /*1a420*/  @!P3 SYNCS.PHASECHK.TRANS64 P3, [R13+URZ+0x344d0], R20 ;  /* 0x0344d0140d00b5a7 */ /* 0x000ea4000806007f */
[----:B--2---:R-:W-:Y:S05]  /*1a430*/  @!P3 BRA `(.L_x_134) ;  /* 0xfffffffc00ecb947 */ /* 0x004fea000383ffff */
[----:B------:R-:W-:Y:S05]  /*1a440*/  BRA `(.L_x_377) ;  /* 0xffffff7c00707947 */ /* 0x000fea000383ffff */
.L_x_139:
[----:B-1----:R-:W-:-:S04]  /*1a450*/  MOV R13, UR50 ;  /* 0x00000032000d7c02 */ /* 0x002fc80008000f00 */
[----:B------:R1:W2:Y:S03]  /*1a460*/  SYNCS.PHASECHK.TRANS64.TRYWAIT P3, [R13+URZ+0x344d8], R20 ;  /* 0x0344d8140d0075a7 */ /* 0x0002a6000806017f */
[----:B--2---:R-:W-:Y:S05]  /*1a470*/  @!P3 NANOSLEEP.SYNCS 0x989680 ;  /* 0x009896800000b95d */ /* 0x004fea0003900000 */
[----:B------:R-:W2:Y:S02]  /*1a480*/  @!P3 SYNCS.PHASECHK.TRANS64 P3, [R13+URZ+0x344d8], R20 ;  /* 0x0344d8140d00b5a7 */ /* 0x000ea4000806007f */
[----:B--2---:R-:W-:Y:S05]  /*1a490*/  @!P3 BRA `(.L_x_139) ;  /* 0xfffffffc00ecb947 */ /* 0x004fea000383ffff */
[----:B------:R-:W-:Y:S05]  /*1a4a0*/  BRA `(.L_x_378) ;  /* 0xffffff8000f07947 */ /* 0x000fea000383ffff */
.L_x_144:
[----:B-1----:R-:W-:-:S04]  /*1a4b0*/  IMAD.U32 R3, RZ, RZ, UR4 ;  /* 0x00000004ff037e24 */ /* 0x002fc8000f8e00ff */
[----:B------:R1:W2:Y:S03]  /*1a4c0*/  SYNCS.PHASECHK.TRANS64.TRYWAIT P2, [R3+URZ+0x34400], R0 ;  /* 0x03440000030075a7 */ /* 0x0002a6000804017f */
[----:B--2---:R-:W-:Y:S05]  /*1a4d0*/  @!P2 NANOSLEEP.SYNCS 0x989680 ;  /* 0x009896800000a95d */ /* 0x004fea0003900000 */
[----:B------:R-:W2:Y:S02]  /*1a4e0*/  @!P2 SYNCS.PHASECHK.TRANS64 P2, [R3+URZ+0x34400], R0 ;  /* 0x034400000300a5a7 */ /* 0x000ea4000804007f */
[----:B--2---:R-:W-:Y:S05]  /*1a4f0*/  @!P2 BRA `(.L_x_144) ;  /* 0xfffffffc00eca947 */ /* 0x004fea000383ffff */
[----:B------:R-:W-:Y:S05]  /*1a500*/  BRA `(.L_x_379) ;  /* 0xffffff8800487947 */ /* 0x000fea000383ffff */
.L_x_148:
[----:B-1----:R-:W-:-:S04]  /*1a510*/  MOV R3, UR4 ;  /* 0x0000000400037c02 */ /* 0x002fc80008000f00 */
[----:B------:R1:W2:Y:S03]  /*1a520*/  SYNCS.PHASECHK.TRANS64.TRYWAIT P2, [R3+URZ+0x34400], R2 ;  /* 0x03440002030075a7 */ /* 0x0002a6000804017f */
[----:B--2---:R-:W-:Y:S05]  /*1a530*/  @!P2 NANOSLEEP.SYNCS 0x989680 ;  /* 0x009896800000a95d */ /* 0x004fea0003900000 */
[----:B------:R-:W2:Y:S02]  /*1a540*/  @!P2 SYNCS.PHASECHK.TRANS64 P2, [R3+URZ+0x34400], R2 ;  /* 0x034400020300a5a7 */ /* 0x000ea4000804007f */
[----:B--2---:R-:W-:Y:S05]  /*1a550*/  @!P2 BRA `(.L_x_148) ;  /* 0xfffffffc00eca947 */ /* 0x004fea000383ffff */
[----:B------:R-:W-:Y:S05]  /*1a560*/  BRA `(.L_x_380) ;  /* 0xffffff8800e87947 */ /* 0x000fea000383ffff */
.L_x_166:
[----:B-1----:R-:W-:-:S04]  /*1a570*/  IMAD.U32 R3, RZ, RZ, UR6 ;  /* 0x00000006ff037e24 */ /* 0x002fc8000f8e00ff */
[----:B------:R1:W2:Y:S03]  /*1a580*/  SYNCS.PHASECHK.TRANS64.TRYWAIT P0, [R3+URZ+0x34508], R0 ;  /* 0x03450800030075a7 */ /* 0x0002a6000800017f */
[----:B--2---:R-:W-:Y:S05]  /*1a590*/  @!P0 NANOSLEEP.SYNCS 0x989680 ;  /* 0x009896800000895d */ /* 0x004fea0003900000 */
[----:B------:R-:W2:Y:S02]  /*1a5a0*/  @!P0 SYNCS.PHASECHK.TRANS64 P0, [R3+URZ+0x34508], R0 ;  /* 0x03450800030085a7 */ /* 0x000ea4000800007f */
[----:B--2---:R-:W-:Y:S05]  /*1a5b0*/  @!P0 BRA `(.L_x_166) ;  /* 0xfffffffc00ec8947 */ /* 0x004fea000383ffff */
[----:B------:R-:W-:Y:S05]  /*1a5c0*/  BRA `(.L_x_381) ;  /* 0xffffff9800487947 */ /* 0x000fea000383ffff */
.L_x_168:
[----:B-1----:R-:W-:-:S04]  /*1a5d0*/  MOV R6, UR7 ;  /* 0x0000000700067c02 */ /* 0x002fc80008000f00 */
[----:B------:R1:W2:Y:S03]  /*1a5e0*/  SYNCS.PHASECHK.TRANS64.TRYWAIT P0, [R6+URZ+0x34400], R3 ;  /* 0x03440003060075a7 */ /* 0x0002a6000800017f */
[----:B--2---:R-:W-:Y:S05]  /*1a5f0*/  @!P0 NANOSLEEP.SYNCS 0x989680 ;  /* 0x009896800000895d */ /* 0x004fea0003900000 */
[----:B------:R-:W2:Y:S02]  /*1a600*/  @!P0 SYNCS.PHASECHK.TRANS64 P0, [R6+URZ+0x34400], R3 ;  /* 0x03440003060085a7 */ /* 0x000ea4000800007f */
[----:B--2---:R-:W-:Y:S05]  /*1a610*/  @!P0 BRA `(.L_x_168) ;  /* 0xfffffffc00ec8947 */ /* 0x004fea000383ffff */
[----:B------:R-:W-:Y:S05]  /*1a620*/  BRA `(.L_x_382) ;  /* 0xffffff9800707947 */ /* 0x000fea000383ffff */
.L_x_174:
[----:B--2---:R-:W-:-:S04]  /*1a630*/  IMAD.U32 R3, RZ, RZ, UR6 ;  /* 0x00000006ff037e24 */ /* 0x004fc8000f8e00ff */
[----:B------:R2:W3:Y:S03]  /*1a640*/  SYNCS.PHASECHK.TRANS64.TRYWAIT P1, [R3+URZ+0x344e0], R8 ;  /* 0x0344e008030075a7 */ /* 0x0004e6000802017f */
[----:B---3--:R-:W-:Y:S05]  /*1a650*/  @!P1 NANOSLEEP.SYNCS 0x989680 ;  /* 0x009896800000995d */ /* 0x008fea0003900000 */
[----:B------:R-:W3:Y:S02]  /*1a660*/  @!P1 SYNCS.PHASECHK.TRANS64 P1, [R3+URZ+0x344e0], R8 ;  /* 0x0344e008030095a7 */ /* 0x000ee4000802007f */
[----:B---3--:R-:W-:Y:S05]  /*1a670*/  @!P1 BRA `(.L_x_174) ;  /* 0xfffffffc00ec9947 */ /* 0x008fea000383ffff */
[----:B------:R-:W-:Y:S05]  /*1a680*/  BRA `(.L_x_383) ;  /* 0xffffff9c001c7947 */ /* 0x000fea000383ffff */
.L_x_180:
[----:B--2---:R-:W-:-:S04]  /*1a690*/  MOV R3, UR6 ;  /* 0x0000000600037c02 */ /* 0x004fc80008000f00 */
[----:B------:R2:W4:Y:S03]  /*1a6a0*/  SYNCS.PHASECHK.TRANS64.TRYWAIT P1, [R3+URZ+0x344e8], R8 ;  /* 0x0344e808030075a7 */ /* 0x000526000802017f */
[----:B----4-:R-:W-:Y:S05]  /*1a6b0*/  @!P1 NANOSLEEP.SYNCS 0x989680 ;  /* 0x009896800000995d */ /* 0x010fea0003900000 */
[----:B------:R-:W4:Y:S02]  /*1a6c0*/  @!P1 SYNCS.PHASECHK.TRANS64 P1, [R3+URZ+0x344e8], R8 ;  /* 0x0344e808030095a7 */ /* 0x000f24000802007f */
[----:B----4-:R-:W-:Y:S05]  /*1a6d0*/  @!P1 BRA `(.L_x_180) ;  /* 0xfffffffc00ec9947 */ /* 0x010fea000383ffff */
[----:B------:R-:W-:Y:S05]  /*1a6e0*/  BRA `(.L_x_384) ;  /* 0xffffff9c00587947 */ /* 0x000fea000383ffff */
.L_x_186:
[----:B--2---:R-:W-:-:S04]  /*1a6f0*/  IMAD.U32 R3, RZ, RZ, UR6 ;  /* 0x00000006ff037e24 */ /* 0x004fc8000f8e00ff */
[----:B------:R2:W1:Y:S03]  /*1a700*/  SYNCS.PHASECHK.TRANS64.TRYWAIT P1, [R3+URZ+0x344f0], R8 ;  /* 0x0344f008030075a7 */ /* 0x000466000802017f */
[----:B-1----:R-:W-:Y:S05]  /*1a710*/  @!P1 NANOSLEEP.SYNCS 0x989680 ;  /* 0x009896800000995d */ /* 0x002fea0003900000 */
[----:B------:R-:W1:Y:S02]  /*1a720*/  @!P1 SYNCS.PHASECHK.TRANS64 P1, [R3+URZ+0x344f0], R8 ;  /* 0x0344f008030095a7 */ /* 0x000e64000802007f */
[----:B-1----:R-:W-:Y:S05]  /*1a730*/  @!P1 BRA `(.L_x_186) ;  /* 0xfffffffc00ec9947 */ /* 0x002fea000383ffff */
[----:B------:R-:W-:Y:S05]  /*1a740*/  BRA `(.L_x_385) ;  /* 0xffffff9c00a07947 */ /* 0x000fea000383ffff */
.L_x_192:
[----:B--2---:R-:W-:-:S04]  /*1a750*/  MOV R3, UR6 ;  /* 0x0000000600037c02 */ /* 0x004fc80008000f00 */
[----:B------:R2:W1:Y:S03]  /*1a760*/  SYNCS.PHASECHK.TRANS64.TRYWAIT P1, [R3+URZ+0x344f8], R8 ;  /* 0x0344f808030075a7 */ /* 0x000466000802017f */
[----:B-1----:R-:W-:Y:S05]  /*1a770*/  @!P1 NANOSLEEP.SYNCS 0x989680 ;  /* 0x009896800000995d */ /* 0x002fea0003900000 */
[----:B------:R-:W1:Y:S02]  /*1a780*/  @!P1 SYNCS.PHASECHK.TRANS64 P1, [R3+URZ+0x344f8], R8 ;  /* 0x0344f808030095a7 */ /* 0x000e64000802007f */
[----:B-1----:R-:W-:Y:S05]  /*1a790*/  @!P1 BRA `(.L_x_192) ;  /* 0xfffffffc00ec9947 */ /* 0x002fea000383ffff */
[----:B------:R-:W-:Y:S05]  /*1a7a0*/  BRA `(.L_x_386) ;  /* 0xffffff9c00e07947 */ /* 0x000fea000383ffff */
.L_x_198:
[----:B-12---:R-:W-:-:S04]  /*1a7b0*/  IMAD.U32 R3, RZ, RZ, UR6 ;  /* 0x00000006ff037e24 */ /* 0x006fc8000f8e00ff */
[----:B------:R1:W2:Y:S03]  /*1a7c0*/  SYNCS.PHASECHK.TRANS64.TRYWAIT P1, [R3+URZ+0x344e0], R2 ;  /* 0x0344e002030075a7 */ /* 0x0002a6000802017f */
[----:B--2---:R-:W-:Y:S05]  /*1a7d0*/  @!P1 NANOSLEEP.SYNCS 0x989680 ;  /* 0x009896800000995d */ /* 0x004fea0003900000 */
[----:B------:R-:W2:Y:S02]  /*1a7e0*/  @!P1 SYNCS.PHASECHK.TRANS64 P1, [R3+URZ+0x344e0], R2 ;  /* 0x0344e002030095a7 */ /* 0x000ea4000802007f */
[----:B--2---:R-:W-:Y:S05]  /*1a7f0*/  @!P1 BRA `(.L_x_198) ;  /* 0xfffffffc00ec9947 */ /* 0x004fea000383ffff */
[----:B------:R-:W-:Y:S05]  /*1a800*/  BRA `(.L_x_387) ;  /* 0xffffffa0002c7947 */ /* 0x000fea000383ffff */
.L_x_204:
[----:B-123--:R-:W-:-:S04]  /*1a810*/  MOV R3, UR6 ;  /* 0x0000000600037c02 */ /* 0x00efc80008000f00 */
[----:B------:R1:W2:Y:S03]  /*1a820*/  SYNCS.PHASECHK.TRANS64.TRYWAIT P1, [R3+URZ+0x344e8], R2 ;  /* 0x0344e802030075a7 */ /* 0x0002a6000802017f */
[----:B--2---:R-:W-:Y:S05]  /*1a830*/  @!P1 NANOSLEEP.SYNCS 0x989680 ;  /* 0x009896800000995d */ /* 0x004fea0003900000 */
[----:B------:R-:W2:Y:S02]  /*1a840*/  @!P1 SYNCS.PHASECHK.TRANS64 P1, [R3+URZ+0x344e8], R2 ;  /* 0x0344e802030095a7 */ /* 0x000ea4000802007f */
[----:B--2---:R-:W-:Y:S05]  /*1a850*/  @!P1 BRA `(.L_x_204) ;  /* 0xfffffffc00ec9947 */ /* 0x004fea000383ffff */
[----:B------:R-:W-:Y:S05]  /*1a860*/  BRA `(.L_x_388) ;  /* 0xffffffa000607947 */ /* 0x000fea000383ffff */
.L_x_210:
[----:B-1234-:R-:W-:-:S04]  /*1a870*/  IMAD.U32 R3, RZ, RZ, UR6 ;  /* 0x00000006ff037e24 */ /* 0x01efc8000f8e00ff */
[----:B------:R1:W2:Y:S03]  /*1a880*/  SYNCS.PHASECHK.TRANS64.TRYWAIT P1, [R3+URZ+0x344f0], R2 ;  /* 0x0344f002030075a7 */ /* 0x0002a6000802017f */
[----:B--2---:R-:W-:Y:S05]  /*1a890*/  @!P1 NANOSLEEP.SYNCS 0x989680 ;  /* 0x009896800000995d */ /* 0x004fea0003900000 */
[----:B------:R-:W2:Y:S02]  /*1a8a0*/  @!P1 SYNCS.PHASECHK.TRANS64 P1, [R3+URZ+0x344f0], R2 ;  /* 0x0344f002030095a7 */ /* 0x000ea4000802007f */
[----:B--2---:R-:W-:Y:S05]  /*1a8b0*/  @!P1 BRA `(.L_x_210) ;  /* 0xfffffffc00ec9947 */ /* 0x004fea000383ffff */
[----:B------:R-:W-:Y:S05]  /*1a8c0*/  BRA `(.L_x_389) ;  /* 0xffffffa0009c7947 */ /* 0x000fea000383ffff */
.L_x_216:
[----:B-1234-:R-:W-:-:S04]  /*1a8d0*/  MOV R3, UR6 ;  /* 0x0000000600037c02 */ /* 0x01efc80008000f00 */
[----:B------:R1:W2:Y:S03]  /*1a8e0*/  SYNCS.PHASECHK.TRANS64.TRYWAIT P1, [R3+URZ+0x344f8], R2 ;  /* 0x0344f802030075a7 */ /* 0x0002a6000802017f */
[----:B--2---:R-:W-:Y:S05]  /*1a8f0*/  @!P1 NANOSLEEP.SYNCS 0x989680 ;  /* 0x009896800000995d */ /* 0x004fea0003900000 */
[----:B------:R-:W2:Y:S02]  /*1a900*/  @!P1 SYNCS.PHASECHK.TRANS64 P1, [R3+URZ+0x344f8], R2 ;  /* 0x0344f802030095a7 */ /* 0x000ea4000802007f */
[----:B--2---:R-:W-:Y:S05]  /*1a910*/  @!P1 BRA `(.L_x_216) ;  /* 0xfffffffc00ec9947 */ /* 0x004fea000383ffff */
[----:B------:R-:W-:Y:S05]  /*1a920*/  BRA `(.L_x_390) ;  /* 0xffffffa000d07947 */ /* 0x000fea000383ffff */
.L_x_222:
[----:B-1234-:R-:W-:-:S04]  /*1a930*/  IMAD.U32 R3, RZ, RZ, UR6 ;  /* 0x00000006ff037e24 */ /* 0x01efc8000f8e00ff */
[----:B------:R1:W2:Y:S03]  /*1a940*/  SYNCS.PHASECHK.TRANS64.TRYWAIT P1, [R3+URZ+0x344e0], R8 ;  /* 0x0344e008030075a7 */ /* 0x0002a6000802017f */
[----:B--2---:R-:W-:Y:S05]  /*1a950*/  @!P1 NANOSLEEP.SYNCS 0x989680 ;  /* 0x009896800000995d */ /* 0x004fea0003900000 */
[----:B------:R-:W2:Y:S02]  /*1a960*/  @!P1 SYNCS.PHASECHK.TRANS64 P1, [R3+URZ+0x344e0], R8 ;  /* 0x0344e008030095a7 */ /* 0x000ea4000802007f */
[----:B--2---:R-:W-:Y:S05]  /*1a970*/  @!P1 BRA `(.L_x_222) ;  /* 0xfffffffc00ec9947 */ /* 0x004fea000383ffff */
[----:B------:R-:W-:Y:S05]  /*1a980*/  BRA `(.L_x_391) ;  /* 0xffffffa4000c7947 */ /* 0x000fea000383ffff */
.L_x_228:
[----:B-1234-:R-:W-:-:S04]  /*1a990*/  MOV R3, UR6 ;  /* 0x0000000600037c02 */ /* 0x01efc80008000f00 */
[----:B------:R1:W2:Y:S03]  /*1a9a0*/  SYNCS.PHASECHK.TRANS64.TRYWAIT P1, [R3+URZ+0x344e8], R8 ;  /* 0x0344e808030075a7 */ /* 0x0002a6000802017f */
[----:B--2---:R-:W-:Y:S05]  /*1a9b0*/  @!P1 NANOSLEEP.SYNCS 0x989680 ;  /* 0x009896800000995d */ /* 0x004fea0003900000 */
[----:B------:R-:W2:Y:S02]  /*1a9c0*/  @!P1 SYNCS.PHASECHK.TRANS64 P1, [R3+URZ+0x344e8], R8 ;  /* 0x0344e808030095a7 */ /* 0x000ea4000802007f */
[----:B--2---:R-:W-:Y:S05]  /*1a9d0*/  @!P1 BRA `(.L_x_228) ;  /* 0xfffffffc00ec9947 */ /* 0x004fea000383ffff */
[----:B------:R-:W-:Y:S05]  /*1a9e0*/  BRA `(.L_x_392) ;  /* 0xffffffa400407947 */ /* 0x000fea000383ffff */
.L_x_234:
[----:B-1234-:R-:W-:-:S04]  /*1a9f0*/  IMAD.U32 R3, RZ, RZ, UR6 ;  /* 0x00000006ff037e24 */ /* 0x01efc8000f8e00ff */
[----:B------:R1:W2:Y:S03]  /*1aa00*/  SYNCS.PHASECHK.TRANS64.TRYWAIT P1, [R3+URZ+0x344f0], R8 ;  /* 0x0344f008030075a7 */ /* 0x0002a6000802017f */
[----:B--2---:R-:W-:Y:S05]  /*1aa10*/  @!P1 NANOSLEEP.SYNCS 0x989680 ;  /* 0x009896800000995d */ /* 0x004fea0003900000 */
[----:B------:R-:W2:Y:S02]  /*1aa20*/  @!P1 SYNCS.PHASECHK.TRANS64 P1, [R3+URZ+0x344f0], R8 ;  /* 0x0344f008030095a7 */ /* 0x000ea4000802007f */
[----:B--2---:R-:W-:Y:S05]  /*1aa30*/  @!P1 BRA `(.L_x_234) ;  /* 0xfffffffc00ec9947 */ /* 0x004fea000383ffff */
[----:B------:R-:W-:Y:S05]  /*1aa40*/  BRA `(.L_x_393) ;  /* 0xffffffa4007c7947 */ /* 0x000fea000383ffff */
.L_x_240:
[----:B-1234-:R-:W-:-:S04]  /*1aa50*/  MOV R3, UR6 ;  /* 0x0000000600037c02 */ /* 0x01efc80008000f00 */
[----:B------:R1:W2:Y:S03]  /*1aa60*/  SYNCS.PHASECHK.TRANS64.TRYWAIT P1, [R3+URZ+0x344f8], R8 ;  /* 0x0344f808030075a7 */ /* 0x0002a6000802017f */
[----:B--2---:R-:W-:Y:S05]  /*1aa70*/  @!P1 NANOSLEEP.SYNCS 0x989680 ;  /* 0x009896800000995d */ /* 0x004fea0003900000 */
[----:B------:R-:W2:Y:S02]  /*1aa80*/  @!P1 SYNCS.PHASECHK.TRANS64 P1, [R3+URZ+0x344f8], R8 ;  /* 0x0344f808030095a7 */ /* 0x000ea4000802007f */
[----:B--2---:R-:W-:Y:S05]  /*1aa90*/  @!P1 BRA `(.L_x_240) ;  /* 0xfffffffc00ec9947 */ /* 0x004fea000383ffff */
[----:B------:R-:W-:Y:S05]  /*1aaa0*/  BRA `(.L_x_394) ;  /* 0xffffffa400b07947 */ /* 0x000fea000383ffff */
.L_x_246:
[----:B-1234-:R-:W-:-:S04]  /*1aab0*/  IMAD.U32 R3, RZ, RZ, UR6 ;  /* 0x00000006ff037e24 */ /* 0x01efc8000f8e00ff */
[----:B------:R1:W2:Y:S03]  /*1aac0*/  SYNCS.PHASECHK.TRANS64.TRYWAIT P1, [R3+URZ+0x344e0], R2 ;  /* 0x0344e002030075a7 */ /* 0x0002a6000802017f */
[----:B--2---:R-:W-:Y:S05]  /*1aad0*/  @!P1 NANOSLEEP.SYNCS 0x989680 ;  /* 0x009896800000995d */ /* 0x004fea0003900000 */
[----:B------:R-:W2:Y:S02]  /*1aae0*/  @!P1 SYNCS.PHASECHK.TRANS64 P1, [R3+URZ+0x344e0], R2 ;  /* 0x0344e002030095a7 */ /* 0x000ea4000802007f */
[----:B--2---:R-:W-:Y:S05]  /*1aaf0*/  @!P1 BRA `(.L_x_246) ;  /* 0xfffffffc00ec9947 */ /* 0x004fea000383ffff */
[----:B------:R-:W-:Y:S05]  /*1ab00*/  BRA `(.L_x_395) ;  /* 0xffffffa400ec7947 */ /* 0x000fea000383ffff */
.L_x_252:
[----:B-1234-:R-:W-:-:S04]  /*1ab10*/  MOV R3, UR6 ;  /* 0x0000000600037c02 */ /* 0x01efc80008000f00 */
[----:B------:R1:W2:Y:S03]  /*1ab20*/  SYNCS.PHASECHK.TRANS64.TRYWAIT P1, [R3+URZ+0x344e8], R2 ;  /* 0x0344e802030075a7 */ /* 0x0002a6000802017f */
[----:B--2---:R-:W-:Y:S05]  /*1ab30*/  @!P1 NANOSLEEP.SYNCS 0x989680 ;  /* 0x009896800000995d */ /* 0x004fea0003900000 */
[----:B------:R-:W2:Y:S02]  /*1ab40*/  @!P1 SYNCS.PHASECHK.TRANS64 P1, [R3+URZ+0x344e8], R2 ;  /* 0x0344e802030095a7 */ /* 0x000ea4000802007f */
[----:B--2---:R-:W-:Y:S05]  /*1ab50*/  @!P1 BRA `(.L_x_252) ;  /* 0xfffffffc00ec9947 */ /* 0x004fea000383ffff */
[----:B------:R-:W-:Y:S05]  /*1ab60*/  BRA `(.L_x_396) ;  /* 0xffffffa800207947 */ /* 0x000fea000383ffff */
.L_x_258:
[----:B-1234-:R-:W-:-:S04]  /*1ab70*/  IMAD.U32 R3, RZ, RZ, UR6 ;  /* 0x00000006ff037e24 */ /* 0x01efc8000f8e00ff */
[----:B------:R1:W2:Y:S03]  /*1ab80*/  SYNCS.PHASECHK.TRANS64.TRYWAIT P1, [R3+URZ+0x344f0], R2 ;  /* 0x0344f002030075a7 */ /* 0x0002a6000802017f */
[----:B--2---:R-:W-:Y:S05]  /*1ab90*/  @!P1 NANOSLEEP.SYNCS 0x989680 ;  /* 0x009896800000995d */ /* 0x004fea0003900000 */
[----:B------:R-:W2:Y:S02]  /*1aba0*/  @!P1 SYNCS.PHASECHK.TRANS64 P1, [R3+URZ+0x344f0], R2 ;  /* 0x0344f002030095a7 */ /* 0x000ea4000802007f */
[----:B--2---:R-:W-:Y:S05]  /*1abb0*/  @!P1 BRA `(.L_x_258) ;  /* 0xfffffffc00ec9947 */ /* 0x004fea000383ffff */
[----:B------:R-:W-:Y:S05]  /*1abc0*/  BRA `(.L_x_397) ;  /* 0xffffffa8005c7947 */ /* 0x000fea000383ffff */
.L_x_264:
[----:B-1234-:R-:W-:-:S04]  /*1abd0*/  MOV R3, UR6 ;  /* 0x0000000600037c02 */ /* 0x01efc80008000f00 */
[----:B------:R1:W2:Y:S03]  /*1abe0*/  SYNCS.PHASECHK.TRANS64.TRYWAIT P1, [R3+URZ+0x344f8], R2 ;  /* 0x0344f802030075a7 */ /* 0x0002a6000802017f */
[----:B--2---:R-:W-:Y:S05]  /*1abf0*/  @!P1 NANOSLEEP.SYNCS 0x989680 ;  /* 0x009896800000995d */ /* 0x004fea0003900000 */
[----:B------:R-:W2:Y:S02]  /*1ac00*/  @!P1 SYNCS.PHASECHK.TRANS64 P1, [R3+URZ+0x344f8], R2 ;  /* 0x0344f802030095a7 */ /* 0x000ea4000802007f */
[----:B--2---:R-:W-:Y:S05]  /*1ac10*/  @!P1 BRA `(.L_x_264) ;  /* 0xfffffffc00ec9947 */ /* 0x004fea000383ffff */
[----:B------:R-:W-:Y:S05]  /*1ac20*/  BRA `(.L_x_398) ;  /* 0xffffffa800947947 */ /* 0x000fea000383ffff */
.L_x_279:
[----:B-1----:R-:W-:-:S04]  /*1ac30*/  IMAD.U32 R3, RZ, RZ, UR6 ;  /* 0x00000006ff037e24 */ /* 0x002fc8000f8e00ff */
[----:B------:R1:W2:Y:S03]  /*1ac40*/  SYNCS.PHASECHK.TRANS64.TRYWAIT P0, [R3+URZ+0x344e0], R8 ;  /* 0x0344e008030075a7 */ /* 0x0002a6000800017f */
[----:B--2---:R-:W-:Y:S05]  /*1ac50*/  @!P0 NANOSLEEP.SYNCS 0x989680 ;  /* 0x009896800000895d */ /* 0x004fea0003900000 */
[----:B------:R-:W2:Y:S02]  /*1ac60*/  @!P0 SYNCS.PHASECHK.TRANS64 P0, [R3+URZ+0x344e0], R8 ;  /* 0x0344e008030085a7 */ /* 0x000ea4000800007f */
[----:B--2---:R-:W-:Y:S05]  /*1ac70*/  @!P0 BRA `(.L_x_279) ;  /* 0xfffffffc00ec8947 */ /* 0x004fea000383ffff */
[----:B------:R-:W-:Y:S05]  /*1ac80*/  BRA `(.L_x_399) ;  /* 0xffffffb000187947 */ /* 0x000fea000383ffff */
.L_x_281:
[----:B-1----:R-:W-:-:S04]  /*1ac90*/  MOV R3, UR6 ;  /* 0x0000000600037c02 */ /* 0x002fc80008000f00 */
[----:B------:R1:W2:Y:S03]  /*1aca0*/  SYNCS.PHASECHK.TRANS64.TRYWAIT P0, [R3+URZ+0x344e8], R8 ;  /* 0x0344e808030075a7 */ /* 0x0002a6000800017f */
[----:B--2---:R-:W-:Y:S05]  /*1acb0*/  @!P0 NANOSLEEP.SYNCS 0x989680 ;  /* 0x009896800000895d */ /* 0x004fea0003900000 */
[----:B------:R-:W2:Y:S02]  /*1acc0*/  @!P0 SYNCS.PHASECHK.TRANS64 P0, [R3+URZ+0x344e8], R8 ;  /* 0x0344e808030085a7 */ /* 0x000ea4000800007f */
[----:B--2---:R-:W-:Y:S05]  /*1acd0*/  @!P0 BRA `(.L_x_281) ;  /* 0xfffffffc00ec8947 */ /* 0x004fea000383ffff */
[----:B------:R-:W-:Y:S05]  /*1ace0*/  BRA `(.L_x_400) ;  /* 0xffffffb000107947 */ /* 0x000fea000383ffff */
.L_x_283:
[----:B-1----:R-:W-:-:S04]  /*1acf0*/  IMAD.U32 R3, RZ, RZ, UR6 ;  /* 0x00000006ff037e24 */ /* 0x002fc8000f8e00ff */
[----:B------:R1:W2:Y:S03]  /*1ad00*/  SYNCS.PHASECHK.TRANS64.TRYWAIT P0, [R3+URZ+0x344f0], R8 ;  /* 0x0344f008030075a7 */ /* 0x0002a6000800017f */
[----:B--2---:R-:W-:Y:S05]  /*1ad10*/  @!P0 NANOSLEEP.SYNCS 0x989680 ;  /* 0x009896800000895d */ /* 0x004fea0003900000 */
[----:B------:R-:W2:Y:S02]  /*1ad20*/  @!P0 SYNCS.PHASECHK.TRANS64 P0, [R3+URZ+0x344f0], R8 ;  /* 0x0344f008030085a7 */ /* 0x000ea4000800007f */
[----:B--2---:R-:W-:Y:S05]  /*1ad30*/  @!P0 BRA `(.L_x_283) ;  /* 0xfffffffc00ec8947 */ /* 0x004fea000383ffff */
[----:B------:R-:W-:Y:S05]  /*1ad40*/  BRA `(.L_x_401) ;  /* 0xffffffb000087947 */ /* 0x000fea000383ffff */
.L_x_295:
[----:B------:R-:W-:Y:S01]  /*1ad50*/  BSSY B1, `(.L_x_402) ;  /* 0x0000006000017945 */ /* 0x000fe20003800000 */
[----:B------:R-:W-:-:S07]  /*1ad60*/  MOV R15, 0xffffffff ;  /* 0xffffffff000f7802 */ /* 0x000fce0000000f00 */
[----:B------:R-:W-:Y:S05]  /*1ad70*/  WARPSYNC.COLLECTIVE R15, `(.L_x_403) ;  /* 0x000000000f0c7348 */ /* 0x000fea0003c00000 */
[----:B------:R-:W-:Y:S02]  /*1ad80*/  ELECT P6, UR62, PT ;  /* 0x00000000003e782f */ /* 0x000fe400038c0000 */
[----:B------:R-:W-:Y:S01]  /*1ad90*/  MOV R14, UR62 ;  /* 0x0000003e000e7c02 */ /* 0x000fe20008000f00 */
[----:B------:R-:W-:Y:S10]  /*1ada0*/  ENDCOLLECTIVE ;  /* 0x000000000000791b */ /* 0x000ff40003800000 */
.L_x_403:
[----:B------:R-:W-:Y:S05]  /*1adb0*/  BSYNC B1 ;  /* 0x0000000000017941 */ /* 0x000fea0003800000 */
.L_x_402:
[----:B------:R-:W-:Y:S05]  /*1adc0*/  BRA `(.L_x_404) ;  /* 0xffffffb800f87947 */ /* 0x000fea000383ffff */
.L_x_298:
[----:B--2---:R2:W3:Y:S02]  /*1add0*/  SYNCS.PHASECHK.TRANS64.TRYWAIT P0, [R8+URZ+0x344a0], R5 ;  /* 0x0344a005080075a7 */ /* 0x0044e4000800017f */
[----:B---3--:R-:W-:Y:S05]  /*1ade0*/  @!P0 NANOSLEEP.SYNCS 0x989680 ;  /* 0x009896800000895d */ /* 0x008fea0003900000 */
[----:B------:R-:W3:Y:S02]  /*1adf0*/  @!P0 SYNCS.PHASECHK.TRANS64 P0, [R8+URZ+0x344a0], R5 ;  /* 0x0344a005080085a7 */ /* 0x000ee4000800007f */
[----:B---3--:R-:W-:Y:S05]  /*1ae00*/  @!P0 BRA `(.L_x_298) ;  /* 0xfffffffc00f08947 */ /* 0x008fea000383ffff */
[----:B------:R-:W-:Y:S05]  /*1ae10*/  BRA `(.L_x_405) ;  /* 0xffffffbc00207947 */ /* 0x000fea000383ffff */
.L_x_304:
[----:B-1----:R1:W3:Y:S02]  /*1ae20*/  SYNCS.PHASECHK.TRANS64.TRYWAIT P0, [R3+URZ+0x34400], R2 ;  /* 0x03440002030075a7 */ /* 0x0022e4000800017f */
[----:B---3--:R-:W-:Y:S05]  /*1ae30*/  @!P0 NANOSLEEP.SYNCS 0x989680 ;  /* 0x009896800000895d */ /* 0x008fea0003900000 */
[----:B------:R-:W3:Y:S02]  /*1ae40*/  @!P0 SYNCS.PHASECHK.TRANS64 P0, [R3+URZ+0x34400], R2 ;  /* 0x03440002030085a7 */ /* 0x000ee4000800007f */
[----:B---3--:R-:W-:Y:S05]  /*1ae50*/  @!P0 BRA `(.L_x_304) ;  /* 0xfffffffc00f08947 */ /* 0x008fea000383ffff */
[----:B------:R-:W-:Y:S05]  /*1ae60*/  BRA `(.L_x_406) ;  /* 0xffffffbc00ec7947 */ /* 0x000fea000383ffff */
.L_x_307:
[----:B------:R-:W-:Y:S01]  /*1ae70*/  BSSY B1, `(.L_x_407) ;  /* 0x0000006000017945 */ /* 0x000fe20003800000 */
[----:B------:R-:W-:-:S07]  /*1ae80*/  IMAD.MOV.U32 R15, RZ, RZ, -0x1 ;  /* 0xffffffffff0f7424 */ /* 0x000fce00078e00ff */
[----:B-1---5:R-:W-:Y:S05]  /*1ae90*/  WARPSYNC.COLLECTIVE R15, `(.L_x_408) ;  /* 0x000000000f0c7348 */ /* 0x022fea0003c00000 */
[----:B------:R-:W-:Y:S02]  /*1aea0*/  ELECT P6, UR62, PT ;  /* 0x00000000003e782f */ /* 0x000fe400038c0000 */
[----:B------:R-:W-:Y:S01]  /*1aeb0*/  MOV R14, UR62 ;  /* 0x0000003e000e7c02 */ /* 0x000fe20008000f00 */
[----:B-1---5:R-:W-:Y:S10]  /*1aec0*/  ENDCOLLECTIVE ;  /* 0x000000000000791b */ /* 0x022ff40003800000 */
.L_x_408:
[----:B------:R-:W-:Y:S05]  /*1aed0*/  BSYNC B1 ;  /* 0x0000000000017941 */ /* 0x000fea0003800000 */
.L_x_407:
[----:B------:R-:W-:Y:S05]  /*1aee0*/  BRA `(.L_x_409) ;  /* 0xffffffc000347947 */ /* 0x000fea000383ffff */
.L_x_310:
[----:B------:R-:W-:Y:S01]  /*1aef0*/  BSSY B1, `(.L_x_410) ;  /* 0x0000005000017945 */ /* 0x000fe20003800000 */
[----:B--2---:R-:W-:-:S07]  /*1af00*/  MOV R15, 0xffffffff ;  /* 0xffffffff000f7802 */ /* 0x004fce0000000f00 */
[----:B-1---5:R-:W-:Y:S05]  /*1af10*/  WARPSYNC.COLLECTIVE R15, `(.L_x_411) ;  /* 0x000000000f087348 */ /* 0x022fea0003c00000 */
[----:B------:R-:W-:Y:S01]  /*1af20*/  NOP ;  /* 0x0000000000007918 */ /* 0x000fe20000000000 */
[----:B-1---5:R-:W-:Y:S01]  /*1af30*/  ENDCOLLECTIVE ;  /* 0x000000000000791b */ /* 0x022fe20003800000 */
.L_x_411:
[----:B------:R-:W-:Y:S05]  /*1af40*/  BSYNC B1 ;  /* 0x0000000000017941 */ /* 0x000fea0003800000 */
.L_x_410:
[----:B------:R-:W-:-:S07]  /*1af50*/  IMAD.MOV.U32 R15, RZ, RZ, -0x1 ;  /* 0xffffffffff0f7424 */ /* 0x000fce00078e00ff */
[----:B------:R-:W-:Y:S05]  /*1af60*/  WARPSYNC.COLLECTIVE R15, `(.L_x_412) ;  /* 0x000000000f0c7348 */ /* 0x000fea0003c00000 */
[----:B------:R-:W-:Y:S02]  /*1af70*/  ELECT P6, UR62, PT ;  /* 0x00000000003e782f */ /* 0x000fe400038c0000 */
[----:B------:R-:W-:Y:S01]  /*1af80*/  MOV R14, UR62 ;  /* 0x0000003e000e7c02 */ /* 0x000fe20008000f00 */
[----:B------:R-:W-:Y:S10]  /*1af90*/  ENDCOLLECTIVE ;  /* 0x000000000000791b */ /* 0x000ff40003800000 */
.L_x_412:
[----:B------:R-:W-:Y:S05]  /*1afa0*/  BRA `(.L_x_413) ;  /* 0xffffffc4003c7947 */ /* 0x000fea000383ffff */
.L_x_313:
[----:B------:R-:W-:Y:S01]  /*1afb0*/  BSSY B0, `(.L_x_414) ;  /* 0x0000006000007945 */ /* 0x000fe20003800000 */
[----:B------:R-:W-:-:S07]  /*1afc0*/  MOV R15, 0xffffffff ;  /* 0xffffffff000f7802 */ /* 0x000fce0000000f00 */
[----:B-----5:R-:W-:Y:S05]  /*1afd0*/  WARPSYNC.COLLECTIVE R15, `(.L_x_415) ;  /* 0x000000000f0c7348 */ /* 0x020fea0003c00000 */
[----:B-----5:R-:W-:Y:S02]  /*1afe0*/  ELECT P6, UR62, PT ;  /* 0x00000000003e782f */ /* 0x020fe400038c0000 */
[----:B------:R-:W-:Y:S01]  /*1aff0*/  MOV R14, UR62 ;  /* 0x0000003e000e7c02 */ /* 0x000fe20008000f00 */
[----:B------:R-:W-:Y:S10]  /*1b000*/  ENDCOLLECTIVE ;  /* 0x000000000000791b */ /* 0x000ff40003800000 */
.L_x_415:
[----:B------:R-:W-:Y:S05]  /*1b010*/  BSYNC B0 ;  /* 0x0000000000007941 */ /* 0x000fea0003800000 */
.L_x_414:
[----:B------:R-:W-:Y:S05]  /*1b020*/  BRA `(.L_x_416) ;  /* 0xffffffc4008c7947 */ /* 0x000fea000383ffff */
.L_x_317:
[----:B-1----:R1:W2:Y:S02]  /*1b030*/  SYNCS.PHASECHK.TRANS64.TRYWAIT P0, [R7+URZ], R2 ;  /* 0x00000002070075a7 */ /* 0x0022a4000800017f */
[----:B--2---:R-:W-:Y:S05]  /*1b040*/  @!P0 NANOSLEEP.SYNCS 0x989680 ;  /* 0x009896800000895d */ /* 0x004fea0003900000 */
[----:B------:R-:W2:Y:S02]  /*1b050*/  @!P0 SYNCS.PHASECHK.TRANS64 P0, [R7+URZ], R2 ;  /* 0x00000002070085a7 */ /* 0x000ea4000800007f */
[----:B--2---:R-:W-:Y:S05]  /*1b060*/  @!P0 BRA `(.L_x_317) ;  /* 0xfffffffc00f08947 */ /* 0x004fea000383ffff */
[----:B------:R-:W-:Y:S05]  /*1b070*/  BRA `(.L_x_417) ;  /* 0xffffffc400c87947 */ /* 0x000fea000383ffff */
.L_x_318:
[----:B-1----:R1:W2:Y:S02]  /*1b080*/  SYNCS.PHASECHK.TRANS64.TRYWAIT P0, [R9+URZ], R4 ;  /* 0x00000004090075a7 */ /* 0x0022a4000800017f */
[----:B--2---:R-:W-:Y:S05]  /*1b090*/  @!P0 NANOSLEEP.SYNCS 0x989680 ;  /* 0x009896800000895d */ /* 0x004fea0003900000 */
[----:B------:R-:W2:Y:S02]  /*1b0a0*/  @!P0 SYNCS.PHASECHK.TRANS64 P0, [R9+URZ], R4 ;  /* 0x00000004090085a7 */ /* 0x000ea4000800007f */
[----:B--2---:R-:W-:Y:S05]  /*1b0b0*/  @!P0 BRA `(.L_x_318) ;  /* 0xfffffffc00f08947 */ /* 0x004fea000383ffff */
[----:B------:R-:W-:Y:S05]  /*1b0c0*/  BRA `(.L_x_418) ;  /* 0xffffffc400d87947 */ /* 0x000fea000383ffff */
.L_x_319:
[----:B--2---:R2:W3:Y:S02]  /*1b0d0*/  SYNCS.PHASECHK.TRANS64.TRYWAIT P0, [R6+URZ], R5 ;  /* 0x00000005060075a7 */ /* 0x0044e4000800017f */
[----:B---3--:R-:W-:Y:S05]  /*1b0e0*/  @!P0 NANOSLEEP.SYNCS 0x989680 ;  /* 0x009896800000895d */ /* 0x008fea0003900000 */
[----:B------:R-:W3:Y:S02]  /*1b0f0*/  @!P0 SYNCS.PHASECHK.TRANS64 P0, [R6+URZ], R5 ;  /* 0x00000005060085a7 */ /* 0x000ee4000800007f */
[----:B---3--:R-:W-:Y:S05]  /*1b100*/  @!P0 BRA `(.L_x_319) ;  /* 0xfffffffc00f08947 */ /* 0x008fea000383ffff */
[----:B------:R-:W-:Y:S05]  /*1b110*/  BRA `(.L_x_419) ;  /* 0xffffffc400e07947 */ /* 0x000fea000383ffff */
.L_x_337:
[----:B-1----:R1:W3:Y:S02]  /*1b120*/  SYNCS.PHASECHK.TRANS64.TRYWAIT P2, [R12+URZ+0x34440], R3 ;  /* 0x034440030c0075a7 */ /* 0x0022e4000804017f */
[----:B---3--:R-:W-:Y:S05]  /*1b130*/  @!P2 NANOSLEEP.SYNCS 0x989680 ;  /* 0x009896800000a95d */ /* 0x008fea0003900000 */
[----:B------:R-:W3:Y:S02]  /*1b140*/  @!P2 SYNCS.PHASECHK.TRANS64 P2, [R12+URZ+0x34440], R3 ;  /* 0x034440030c00a5a7 */ /* 0x000ee4000804007f */
[----:B---3--:R-:W-:Y:S05]  /*1b150*/  @!P2 BRA `(.L_x_337) ;  /* 0xfffffffc00f0a947 */ /* 0x008fea000383ffff */
[----:B------:R-:W-:Y:S05]  /*1b160*/  BRA `(.L_x_420) ;  /* 0xffffffe000fc7947 */ /* 0x000fea000383ffff */
.L_x_343:
[----:B-1----:R1:W2:Y:S02]  /*1b170*/  SYNCS.PHASECHK.TRANS64.TRYWAIT P0, [R3+URZ+0x34440], R0 ;  /* 0x03444000030075a7 */ /* 0x0022a4000800017f */
[----:B--2---:R-:W-:Y:S05]  /*1b180*/  @!P0 NANOSLEEP.SYNCS 0x989680 ;  /* 0x009896800000895d */ /* 0x004fea0003900000 */
[----:B------:R-:W2:Y:S02]  /*1b190*/  @!P0 SYNCS.PHASECHK.TRANS64 P0, [R3+URZ+0x34440], R0 ;  /* 0x03444000030085a7 */ /* 0x000ea4000800007f */
[----:B--2---:R-:W-:Y:S05]  /*1b1a0*/  @!P0 BRA `(.L_x_343) ;  /* 0xfffffffc00f08947 */ /* 0x004fea000383ffff */
[----:B------:R-:W-:Y:S05]  /*1b1b0*/  BRA `(.L_x_421) ;  /* 0xffffffe400647947 */ /* 0x000fea000383ffff */
.L_x_345:
[----:B-1----:R1:W2:Y:S02]  /*1b1c0*/  SYNCS.PHASECHK.TRANS64.TRYWAIT P0, [R3+URZ+0x34440], R0 ;  /* 0x03444000030075a7 */ /* 0x0022a4000800017f */
[----:B--2---:R-:W-:Y:S05]  /*1b1d0*/  @!P0 NANOSLEEP.SYNCS 0x989680 ;  /* 0x009896800000895d */ /* 0x004fea0003900000 */
[----:B------:R-:W2:Y:S02]  /*1b1e0*/  @!P0 SYNCS.PHASECHK.TRANS64 P0, [R3+URZ+0x34440], R0 ;  /* 0x03444000030085a7 */ /* 0x000ea4000800007f */
[----:B--2---:R-:W-:Y:S05]  /*1b1f0*/  @!P0 BRA `(.L_x_345) ;  /* 0xfffffffc00f08947 */ /* 0x004fea000383ffff */
[----:B------:R-:W-:Y:S05]  /*1b200*/  BRA `(.L_x_422) ;  /* 0xffffffe4007c7947 */ /* 0x000fea000383ffff */
.L_x_347:
[----:B-1----:R1:W2:Y:S02]  /*1b210*/  SYNCS.PHASECHK.TRANS64.TRYWAIT P0, [R3+URZ+0x34440], R0 ;  /* 0x03444000030075a7 */ /* 0x0022a4000800017f */
[----:B--2---:R-:W-:Y:S05]  /*1b220*/  @!P0 NANOSLEEP.SYNCS 0x989680 ;  /* 0x009896800000895d */ /* 0x004fea0003900000 */
[----:B------:R-:W2:Y:S02]  /*1b230*/  @!P0 SYNCS.PHASECHK.TRANS64 P0, [R3+URZ+0x34440], R0 ;  /* 0x03444000030085a7 */ /* 0x000ea4000800007f */
[----:B--2---:R-:W-:Y:S05]  /*1b240*/  @!P0 BRA `(.L_x_347) ;  /* 0xfffffffc00f08947 */ /* 0x004fea000383ffff */
[----:B------:R-:W-:Y:S05]  /*1b250*/  BRA `(.L_x_423) ;  /* 0xffffffe400947947 */ /* 0x000fea000383ffff */
.L_x_349:
[----:B-1----:R1:W2:Y:S02]  /*1b260*/  SYNCS.PHASECHK.TRANS64.TRYWAIT P0, [R3+URZ+0x34440], R0 ;  /* 0x03444000030075a7 */ /* 0x0022a4000800017f */
[----:B--2---:R-:W-:Y:S05]  /*1b270*/  @!P0 NANOSLEEP.SYNCS 0x989680 ;  /* 0x009896800000895d */ /* 0x004fea0003900000 */
[----:B------:R-:W2:Y:S02]  /*1b280*/  @!P0 SYNCS.PHASECHK.TRANS64 P0, [R3+URZ+0x34440], R0 ;  /* 0x03444000030085a7 */ /* 0x000ea4000800007f */
[----:B--2---:R-:W-:Y:S05]  /*1b290*/  @!P0 BRA `(.L_x_349) ;  /* 0xfffffffc00f08947 */ /* 0x004fea000383ffff */
[----:B------:R-:W-:Y:S05]  /*1b2a0*/  BRA `(.L_x_424) ;  /* 0xffffffe400ac7947 */ /* 0x000fea000383ffff */
.L_x_351:
[----:B-1----:R1:W2:Y:S02]  /*1b2b0*/  SYNCS.PHASECHK.TRANS64.TRYWAIT P0, [R3+URZ+0x34440], R0 ;  /* 0x03444000030075a7 */ /* 0x0022a4000800017f */
[----:B--2---:R-:W-:Y:S05]  /*1b2c0*/  @!P0 NANOSLEEP.SYNCS 0x989680 ;  /* 0x009896800000895d */ /* 0x004fea0003900000 */
[----:B------:R-:W2:Y:S02]  /*1b2d0*/  @!P0 SYNCS.PHASECHK.TRANS64 P0, [R3+URZ+0x34440], R0 ;  /* 0x03444000030085a7 */ /* 0x000ea4000800007f */
[----:B--2---:R-:W-:Y:S05]  /*1b2e0*/  @!P0 BRA `(.L_x_351) ;  /* 0xfffffffc00f08947 */ /* 0x004fea000383ffff */
[----:B------:R-:W-:Y:S05]  /*1b2f0*/  BRA `(.L_x_425) ;  /* 0xffffffe400c47947 */ /* 0x000fea000383ffff */
.L_x_353:
[----:B-1----:R1:W2:Y:S02]  /*1b300*/  SYNCS.PHASECHK.TRANS64.TRYWAIT P0, [R3+URZ+0x34440], R0 ;  /* 0x03444000030075a7 */ /* 0x0022a4000800017f */
[----:B--2---:R-:W-:Y:S05]  /*1b310*/  @!P0 NANOSLEEP.SYNCS 0x989680 ;  /* 0x009896800000895d */ /* 0x004fea0003900000 */
[----:B------:R-:W2:Y:S02]  /*1b320*/  @!P0 SYNCS.PHASECHK.TRANS64 P0, [R3+URZ+0x34440], R0 ;  /* 0x03444000030085a7 */ /* 0x000ea4000800007f */
[----:B--2---:R-:W-:Y:S05]  /*1b330*/  @!P0 BRA `(.L_x_353) ;  /* 0xfffffffc00f08947 */ /* 0x004fea000383ffff */
[----:B------:R-:W-:Y:S05]  /*1b340*/  BRA `(.L_x_426) ;  /* 0xffffffe400dc7947 */ /* 0x000fea000383ffff */
.L_x_355:
[----:B-1----:R1:W2:Y:S02]  /*1b350*/  SYNCS.PHASECHK.TRANS64.TRYWAIT P0, [R3+URZ+0x34440], R0 ;  /* 0x03444000030075a7 */ /* 0x0022a4000800017f */
[----:B--2---:R-:W-:Y:S05]  /*1b360*/  @!P0 NANOSLEEP.SYNCS 0x989680 ;  /* 0x009896800000895d */ /* 0x004fea0003900000 */
[----:B------:R-:W2:Y:S02]  /*1b370*/  @!P0 SYNCS.PHASECHK.TRANS64 P0, [R3+URZ+0x34440], R0 ;  /* 0x03444000030085a7 */ /* 0x000ea4000800007f */
[----:B--2---:R-:W-:Y:S05]  /*1b380*/  @!P0 BRA `(.L_x_355) ;  /* 0xfffffffc00f08947 */ /* 0x004fea000383ffff */
[----:B------:R-:W-:Y:S05]  /*1b390*/  BRA `(.L_x_427) ;  /* 0xffffffe400f47947 */ /* 0x000fea000383ffff */
        .weak           $__internal_0_$__cuda_sm20_div_u64
        .type           $__internal_0_$__cuda_sm20_div_u64,@function
        .size           $__internal_0_$__cuda_sm20_div_u64,(.L_x_334 - $__internal_0_$__cuda_sm20_div_u64)
$__internal_0_$__cuda_sm20_div_u64:
[----:B------:R-:W1:Y:S08]  /*1b3a0*/  I2F.U64.RP R3, R22 ;  /* 0x0000001600037312 */ /* 0x000e700000309000 */
[----:B-1----:R-:W1:Y:S02]  /*1b3b0*/  MUFU.RCP R3, R3 ;  /* 0x0000000300037308 */ /* 0x002e640000001000 */
[----:B-1----:R-:W-:-:S06]  /*1b3c0*/  VIADD R16, R3, 0x1ffffffe ;  /* 0x1ffffffe03107836 */ /* 0x002fcc0000000000 */
[----:B------:R-:W1:Y:S02]  /*1b3d0*/  F2I.U64.TRUNC R16, R16 ;  /* 0x0000001000107311 */ /* 0x000e64000020d800 */
[----:B-1----:R-:W-:-:S04]  /*1b3e0*/  IMAD.WIDE.U32 R18, R16, R22, RZ ;  /* 0x0000001610127225 */ /* 0x002fc800078e00ff */
[C---:B------:R-:W-:Y:S01]  /*1b3f0*/  IMAD R11, R16.reuse, R23, R19 ;  /* 0x00000017100b7224 */ /* 0x040fe200078e0213 */
[----:B------:R-:W-:Y:S01]  /*1b400*/  IADD3 R13, P1, RZ, -R18, RZ ;  /* 0x80000012ff0d7210 */ /* 0x000fe20007f3e0ff */
[----:B------:R-:W-:Y:S02]  /*1b410*/  IMAD.MOV.U32 R19, RZ, RZ, R16 ;  /* 0x000000ffff137224 */ /* 0x000fe400078e0010 */
[----:B------:R-:W-:Y:S02]  /*1b420*/  IMAD R11, R17, R22, R11 ;  /* 0x00000016110b7224 */ /* 0x000fe400078e020b */
[----:B------:R-:W-:-:S03]  /*1b430*/  IMAD.HI.U32 R18, R16, R13, RZ ;  /* 0x0000000d10127227 */ /* 0x000fc600078e00ff */
[----:B------:R-:W-:-:S05]  /*1b440*/  IADD3.X R11, RZ, ~R11, RZ, P1, !PT ;  /* 0x8000000bff0b7210 */ /* 0x000fca0000ffe4ff */
[----:B------:R-:W-:-:S04]  /*1b450*/  IMAD.WIDE.U32 R18, P1, R16, R11, R18 ;  /* 0x0000000b10127225 */ /* 0x000fc80007820012 */
[C---:B------:R-:W-:Y:S02]  /*1b460*/  IMAD R25, R17.reuse, R11, RZ ;  /* 0x0000000b11197224 */ /* 0x040fe400078e02ff */
[----:B------:R-:W-:-:S04]  /*1b470*/  IMAD.HI.U32 R18, P2, R17, R13, R18 ;  /* 0x0000000d11127227 */ /* 0x000fc80007840012 */
[----:B------:R-:W-:Y:S01]  /*1b480*/  IMAD.HI.U32 R3, R17, R11, RZ ;  /* 0x0000000b11037227 */ /* 0x000fe200078e00ff */
[----:B------:R-:W-:-:S04]  /*1b490*/  IADD3 R19, P3, R25, R18, RZ ;  /* 0x0000001219137210 */ /* 0x000fc80007f7e0ff */
[----:B------:R-:W-:Y:S01]  /*1b4a0*/  IADD3.X R3, R3, R17, RZ, P1, !PT ;  /* 0x0000001103037210 */ /* 0x000fe20000ffe4ff */
[----:B------:R-:W-:-:S03]  /*1b4b0*/  IMAD.WIDE.U32 R16, R19, R22, RZ ;  /* 0x0000001613107225 */ /* 0x000fc600078e00ff */
[----:B------:R-:W-:Y:S01]  /*1b4c0*/  IADD3.X R3, RZ, RZ, R3, P3, P2 ;  /* 0x000000ffff037210 */ /* 0x000fe20001fe4403 */
[----:B------:R-:W-:Y:S01]  /*1b4d0*/  IMAD R14, R19, R23, R17 ;  /* 0x00000017130e7224 */ /* 0x000fe200078e0211 */
[----:B------:R-:W-:Y:S01]  /*1b4e0*/  IADD3 R11, P1, RZ, -R16, RZ ;  /* 0x80000010ff0b7210 */ /* 0x000fe20007f3e0ff */
[----:B------:R-:W-:Y:S02]  /*1b4f0*/  IMAD.MOV.U32 R17, RZ, RZ, RZ ;  /* 0x000000ffff117224 */ /* 0x000fe400078e00ff */
[----:B------:R-:W-:Y:S02]  /*1b500*/  IMAD R14, R3, R22, R14 ;  /* 0x00000016030e7224 */ /* 0x000fe400078e020e */
[----:B------:R-:W-:-:S04]  /*1b510*/  IMAD.HI.U32 R18, R19, R11, RZ ;  /* 0x0000000b13127227 */ /* 0x000fc800078e00ff */
[----:B------:R-:W-:-:S04]  /*1b520*/  IMAD.X R14, RZ, RZ, ~R14, P1 ;  /* 0x000000ffff0e7224 */ /* 0x000fc800008e0e0e */
[----:B------:R-:W-:-:S04]  /*1b530*/  IMAD.WIDE.U32 R18, P1, R19, R14, R18 ;  /* 0x0000000e13127225 */ /* 0x000fc80007820012 */
[C---:B------:R-:W-:Y:S02]  /*1b540*/  IMAD R16, R3.reuse, R14, RZ ;  /* 0x0000000e03107224 */ /* 0x040fe400078e02ff */
[----:B------:R-:W-:-:S04]  /*1b550*/  IMAD.HI.U32 R11, P2, R3, R11, R18 ;  /* 0x0000000b030b7227 */ /* 0x000fc80007840012 */
[----:B------:R-:W-:Y:S01]  /*1b560*/  IMAD.HI.U32 R14, R3, R14, RZ ;  /* 0x0000000e030e7227 */ /* 0x000fe200078e00ff */
[----:B------:R-:W-:-:S04]  /*1b570*/  IADD3 R11, P3, R16, R11, RZ ;  /* 0x0000000b100b7210 */ /* 0x000fc80007f7e0ff */
[----:B------:R-:W-:Y:S01]  /*1b580*/  IADD3.X R3, R14, R3, RZ, P1, !PT ;  /* 0x000000030e037210 */ /* 0x000fe20000ffe4ff */
[----:B------:R-:W-:-:S03]  /*1b590*/  IMAD.HI.U32 R16, R11, UR14, RZ ;  /* 0x0000000e0b107c27 */ /* 0x000fc6000f8e00ff */
[----:B------:R-:W-:Y:S01]  /*1b5a0*/  IADD3.X R3, RZ, RZ, R3, P3, P2 ;  /* 0x000000ffff037210 */ /* 0x000fe20001fe4403 */
[----:B------:R-:W-:-:S04]  /*1b5b0*/  IMAD.WIDE.U32 R16, R11, UR21, R16 ;  /* 0x000000150b107c25 */ /* 0x000fc8000f8e0010 */
[C---:B------:R-:W-:Y:S02]  /*1b5c0*/  IMAD R14, R3.reuse, UR21, RZ ;  /* 0x00000015030e7c24 */ /* 0x040fe4000f8e02ff */
[----:B------:R-:W-:-:S04]  /*1b5d0*/  IMAD.HI.U32 R11, P1, R3, UR14, R16 ;  /* 0x0000000e030b7c27 */ /* 0x000fc8000f820010 */
[----:B------:R-:W-:Y:S01]  /*1b5e0*/  IMAD.HI.U32 R3, R3, UR21, RZ ;  /* 0x0000001503037c27 */ /* 0x000fe2000f8e00ff */
[----:B------:R-:W-:-:S04]  /*1b5f0*/  IADD3 R11, P2, R14, R11, RZ ;  /* 0x0000000b0e0b7210 */ /* 0x000fc80007f5e0ff */
[----:B------:R-:W-:Y:S01]  /*1b600*/  IADD3.X R3, R3, RZ, RZ, P1, !PT ;  /* 0x000000ff03037210 */ /* 0x000fe20000ffe4ff */
[----:B------:R-:W-:-:S04]  /*1b610*/  IMAD.WIDE.U32 R16, R11, R22, RZ ;  /* 0x000000160b107225 */ /* 0x000fc800078e00ff */
[----:B------:R-:W-:Y:S01]  /*1b620*/  IMAD.X R3, RZ, RZ, R3, P2 ;  /* 0x000000ffff037224 */ /* 0x000fe200010e0603 */
[----:B------:R-:W-:Y:S01]  /*1b630*/  IADD3 R16, P2, -R16, UR14, RZ ;  /* 0x0000000e10107c10 */ /* 0x000fe2000ff5e1ff */
[----:B------:R-:W-:-:S03]  /*1b640*/  IMAD R14, R11, R23, R17 ;  /* 0x000000170b0e7224 */ /* 0x000fc600078e0211 */
[-C--:B------:R-:W-:Y:S01]  /*1b650*/  ISETP.GE.U32.AND P1, PT, R16, R22.reuse, PT ;  /* 0x000000161000720c */ /* 0x080fe20003f26070 */
[----:B------:R-:W-:Y:S02]  /*1b660*/  IMAD R3, R3, R22, R14 ;  /* 0x0000001603037224 */ /* 0x000fe400078e020e */
[----:B------:R-:W-:-:S03]  /*1b670*/  VIADD R14, R11, 0x1 ;  /* 0x000000010b0e7836 */ /* 0x000fc60000000000 */
[----:B------:R-:W-:Y:S02]  /*1b680*/  IADD3.X R18, ~R3, UR21, RZ, P2, !PT ;  /* 0x0000001503127c10 */ /* 0x000fe400097fe5ff */
[----:B------:R-:W-:Y:S02]  /*1b690*/  IADD3 R3, P2, -R22, R16, RZ ;  /* 0x0000001016037210 */ /* 0x000fe40007f5e1ff */
[----:B------:R-:W-:Y:S02]  /*1b6a0*/  ISETP.GE.U32.AND.EX P1, PT, R18, R23, PT, P1 ;  /* 0x000000171200720c */ /* 0x000fe40003f26110 */
[----:B------:R-:W-:Y:S02]  /*1b6b0*/  IADD3.X R13, ~R23, R18, RZ, P2, !PT ;  /* 0x00000012170d7210 */ /* 0x000fe400017fe5ff */
[----:B------:R-:W-:Y:S02]  /*1b6c0*/  SEL R3, R3, R16, P1 ;  /* 0x0000001003037207 */ /* 0x000fe40000800000 */
[----:B------:R-:W-:-:S02]  /*1b6d0*/  SEL R13, R13, R18, P1 ;  /* 0x000000120d0d7207 */ /* 0x000fc40000800000 */
[----:B------:R-:W-:Y:S02]  /*1b6e0*/  SEL R14, R14, R11, P1 ;  /* 0x0000000b0e0e7207 */ /* 0x000fe40000800000 */
[----:B------:R-:W-:Y:S02]  /*1b6f0*/  ISETP.GE.U32.AND P1, PT, R3, R22, PT ;  /* 0x000000160300720c */ /* 0x000fe40003f26070 */
[----:B------:R-:W-:Y:S02]  /*1b700*/  ISETP.NE.U32.AND P2, PT, R22, RZ, PT ;  /* 0x000000ff1600720c */ /* 0x000fe40003f45070 */
[----:B------:R-:W-:Y:S02]  /*1b710*/  IADD3 R3, R14, 0x1, RZ ;  /* 0x000000010e037810 */ /* 0x000fe40007ffe0ff */
[----:B------:R-:W-:Y:S01]  /*1b720*/  ISETP.GE.U32.AND.EX P1, PT, R13, R23, PT, P1 ;  /* 0x000000170d00720c */ /* 0x000fe20003f26110 */
[----:B------:R-:W-:Y:S01]  /*1b730*/  IMAD.MOV.U32 R13, RZ, RZ, 0x0 ;  /* 0x00000000ff0d7424 */ /* 0x000fe200078e00ff */
[----:B------:R-:W-:-:S02]  /*1b740*/  ISETP.NE.AND.EX P2, PT, R23, RZ, PT, P2 ;  /* 0x000000ff1700720c */ /* 0x000fc40003f45320 */
[----:B------:R-:W-:-:S04]  /*1b750*/  SEL R3, R3, R14, P1 ;  /* 0x0000000e03037207 */ /* 0x000fc80000800000 */
[----:B------:R-:W-:Y:S01]  /*1b760*/  SEL R3, R3, 0xffffffff, P2 ;  /* 0xffffffff03037807 */ /* 0x000fe20001000000 */
[----:B------:R-:W-:Y:S06]  /*1b770*/  RET.REL.NODEC R12 `(_ZN7cutlass13device_kernelINS_4gemm6kernel13GemmUniversalINS1_17GroupProblemShapeIN4cute5tupleIJiiiEEEEENS1_10collective13CollectiveMmaINS1_39MainloopSm90ArrayTmaGmmaWarpSpecializedILi4ENS6_IJNS5_1CILi1EEESD_SD_EEENS1_52KernelPtrArrayTmaWarpSpecializedPingpongFP8FastAccumEEENS6_IJNSC_ILi128EEENSC_ILi256EEESH_EEENS_12float_e4m3_tEPNS6_IJlSD_NSC_ILi0EEEEEESK_SN_NS5_8TiledMMAINS5_8MMA_AtomIJNS5_4SM904GMMA31MMA_64x256x32_F32E4M3E4M3_SS_TNILNSR_7ScaleInE1ELST_1EEEEEENS5_6LayoutISE_NS6_IJSL_SL_SL_EEEEENS6_IJNS5_10UnderscoreESZ_SZ_EEEEENS5_13SM90_TMA_LOADENS5_14ComposedLayoutINS5_7SwizzleILi3ELi4ELi3EEENS5_18smem_ptr_flag_bitsILi8EEENSW_INS6_IJNSC_ILi8EEESH_EEENS6_IJSH_SD_EEEEEEEvNS5_8identityES12_S1C_vS1D_EENS_8epilogue10collective18CollectiveEpilogueINS1F_30Sm90PtrArrayTmaWarpSpecializedILi4ELi2ELi16ELb1ELb0ELi2EEEJSJ_NS6_IJNSC_ILi64EEENSC_ILi32EEEEEENS_6half_tEPNS6_IJSD_lSL_EEES1N_S1P_NS1F_6fusion15FusionCallbacksIS1J_NS1Q_17LinearCombinationIS1N_fS1N_fLNS_15FloatRoundStyleE2EEESJ_S1M_JEEES12_NS13_IS15_NS16_ILi16EEENSW_INS6_IJS1K_S18_EEENS6_IJSD_S1K_EEEEEEENS5_17SM75_U16x8_LDSM_TENS5_14SM90_TMA_STOREES20_NS5_17SM90_U16x8_STSM_TENS5_9Copy_AtomIJNS5_17SM90_U32x4_STSM_NES1N_EEEvEEEvvEEEEvNT_6ParamsE) ;  /* 0xfffffe480c207950 */ /* 0x000fec0003c3ffff */
.L_x_334:
[----:B------:R-:W-:Y:S01]  /*1b780*/  UMOV UR30, UR24 ;  /* 0x00000018001e7c82 */ /* 0x000fe20008000000 */
[----:B------:R-:W-:Y:S02]  /*1b790*/  UMOV UR31, UR27 ;  /* 0x0000001b001f7c82 */ /* 0x000fe40008000000 */
[----:B------:R-:W1:Y:S08]  /*1b7a0*/  I2F.U64.RP R11, UR30 ;  /* 0x0000001e000b7d12 */ /* 0x000e700008309000 */
[----:B-1----:R-:W1:Y:S02]  /*1b7b0*/  MUFU.RCP R11, R11 ;  /* 0x0000000b000b7308 */ /* 0x002e640000001000 */
[----:B-1----:R-:W-:-:S06]  /*1b7c0*/  IADD3 R2, R11, 0x1ffffffe, RZ ;  /* 0x1ffffffe0b027810 */ /* 0x002fcc0007ffe0ff */
[----:B------:R-:W1:Y:S02]  /*1b7d0*/  F2I.U64.TRUNC R2, R2 ;  /* 0x0000000200027311 */ /* 0x000e64000020d800 */
[----:B-1----:R-:W-:Y:S01]  /*1b7e0*/  R2UR UR30, R2 ;  /* 0x00000000021e72ca */ /* 0x002fe200000e0000 */
[----:B------:R-:W-:Y:S01]  /*1b7f0*/  IMAD.MOV.U32 R2, RZ, RZ, R12 ;  /* 0x000000ffff027224 */ /* 0x000fe200078e000c */
[----:B------:R-:W-:Y:S02]  /*1b800*/  R2UR UR31, R3 ;  /* 0x00000000031f72ca */ /* 0x000fe400000e0000 */
[----:B------:R-:W-:-:S09]  /*1b810*/  MOV R3, 0x0 ;  /* 0x0000000000037802 */ /* 0x000fd20000000f00 */
[----:B------:R-:W-:-:S04]  /*1b820*/  UIMAD.WIDE.U32 UR32, UR30, UR24, URZ ;  /* 0x000000181e2072a5 */ /* 0x000fc8000f8e003f */
[----:B------:R-:W-:Y:S02]  /*1b830*/  UIMAD UR33, UR30, UR27, UR33 ;  /* 0x0000001b1e2172a4 */ /* 0x000fe4000f8e0221 */
[----:B------:R-:W-:Y:S02]  /*1b840*/  UIADD3 UR36, UP1, URZ, -UR32, URZ ;  /* 0x800000203f247290 */ /* 0x000fe4000ff3e03f */
[----:B------:R-:W-:Y:S02]  /*1b850*/  UIMAD UR34, UR31, UR24, UR33 ;  /* 0x000000181f2272a4 */ /* 0x000fe4000f8e0221 */
[----:B------:R-:W-:Y:S02]  /*1b860*/  UIMAD.WIDE.U32 UR32, UR30, UR36, URZ ;  /* 0x000000241e2072a5 */ /* 0x000fe4000f8e003f */
[----:B------:R-:W-:-:S05]  /*1b870*/  UIADD3.X UR37, URZ, ~UR34, URZ, UP1, !UPT ;  /* 0x800000223f257290 */ /* 0x000fca0008ffe43f */
[----:B------:R-:W-:Y:S01]  /*1b880*/  UMOV UR32, UR33 ;  /* 0x0000002100207c82 */ /* 0x000fe20008000000 */
[----:B------:R-:W-:Y:S02]  /*1b890*/  UMOV UR33, UR30 ;  /* 0x0000001e00217c82 */ /* 0x000fe40008000000 */
[----:B------:R-:W-:Y:S02]  /*1b8a0*/  UIMAD.WIDE.U32 UR34, UP1, UR30, UR37, UR32 ;  /* 0x000000251e2272a5 */ /* 0x000fe4000f820020 */
[----:B------:R-:W-:Y:S02]  /*1b8b0*/  UIMAD.WIDE.U32 UR32, UR31, UR37, URZ ;  /* 0x000000251f2072a5 */ /* 0x000fe4000f8e003f */
[----:B------:R-:W-:Y:S02]  /*1b8c0*/  UIMAD.WIDE.U32 UR34, UP2, UR31, UR36, UR34 ;  /* 0x000000241f2272a5 */ /* 0x000fe4000f840022 */
[----:B------:R-:W-:Y:S02]  /*1b8d0*/  UIMAD UR37, UR31, UR37, URZ ;  /* 0x000000251f2572a4 */ /* 0x000fe4000f8e023f */
[----:B------:R-:W-:-:S02]  /*1b8e0*/  UIADD3.X UR32, UR33, UR31, URZ, UP1, !UPT ;  /* 0x0000001f21207290 */ /* 0x000fc40008ffe43f */
[----:B------:R-:W-:-:S04]  /*1b8f0*/  UIADD3 UR35, UP4, UR37, UR35, URZ ;  /* 0x0000002325237290 */ /* 0x000fc8000ff9e03f */
[----:B------:R-:W-:Y:S02]  /*1b900*/  UIMAD.WIDE.U32 UR30, UR35, UR24, URZ ;  /* 0x00000018231e72a5 */ /* 0x000fe4000f8e003f */
[----:B------:R-:W-:Y:S02]  /*1b910*/  UIADD3.X UR36, URZ, URZ, UR32, UP4, UP2 ;  /* 0x0000003f3f247290 */ /* 0x000fe4000a7e4420 */
[----:B------:R-:W-:Y:S02]  /*1b920*/  UIMAD UR31, UR35, UR27, UR31 ;  /* 0x0000001b231f72a4 */ /* 0x000fe4000f8e021f */
[----:B------:R-:W-:Y:S02]  /*1b930*/  UIADD3 UR37, UP1, URZ, -UR30, URZ ;  /* 0x8000001e3f257290 */ /* 0x000fe4000ff3e03f */
[----:B------:R-:W-:Y:S02]  /*1b940*/  UIMAD UR32, UR36, UR24, UR31 ;  /* 0x00000018242072a4 */ /* 0x000fe4000f8e021f */
[----:B------:R-:W-:-:S02]  /*1b950*/  UIMAD.WIDE.U32 UR30, UR35, UR37, URZ ;  /* 0x00000025231e72a5 */ /* 0x000fc4000f8e003f */
[----:B------:R-:W-:-:S05]  /*1b960*/  UIADD3.X UR41, URZ, ~UR32, URZ, UP1, !UPT ;  /* 0x800000203f297290 */ /* 0x000fca0008ffe43f */
[----:B------:R-:W-:Y:S01]  /*1b970*/  UMOV UR34, UR31 ;  /* 0x0000001f00227c82 */ /* 0x000fe20008000000 */
[----:B------:R-:W-:Y:S02]  /*1b980*/  UIMAD.WIDE.U32 UR30, UR36, UR41, URZ ;  /* 0x00000029241e72a5 */ /* 0x000fe4000f8e003f */
[----:B------:R-:W-:Y:S02]  /*1b990*/  UIMAD.WIDE.U32 UR32, UP1, UR35, UR41, UR34 ;  /* 0x00000029232072a5 */ /* 0x000fe4000f820022 */
[----:B------:R-:W-:Y:S02]  /*1b9a0*/  UIMAD UR34, UR36, UR41, URZ ;  /* 0x00000029242272a4 */ /* 0x000fe4000f8e023f */
[----:B------:R-:W-:Y:S02]  /*1b9b0*/  UIMAD.WIDE.U32 UR32, UP2, UR36, UR37, UR32 ;  /* 0x00000025242072a5 */ /* 0x000fe4000f840020 */
[----:B------:R-:W-:Y:S02]  /*1b9c0*/  UIADD3.X UR36, UR31, UR36, URZ, UP1, !UPT ;  /* 0x000000241f247290 */ /* 0x000fe40008ffe43f */
[----:B------:R-:W-:-:S04]  /*1b9d0*/  UIADD3 UR34, UP4, UR34, UR33, URZ ;  /* 0x0000002122227290 */ /* 0x000fc8000ff9e03f */
[----:B------:R-:W-:Y:S02]  /*1b9e0*/  UIMAD.WIDE.U32 UR32, UR34, UR25, URZ ;  /* 0x00000019222072a5 */ /* 0x000fe4000f8e003f */
[----:B------:R-:W-:-:S05]  /*1b9f0*/  UIADD3.X UR36, URZ, URZ, UR36, UP4, UP2 ;  /* 0x0000003f3f247290 */ /* 0x000fca000a7e4424 */
[----:B------:R-:W-:Y:S01]  /*1ba00*/  UMOV UR32, UR33 ;  /* 0x0000002100207c82 */ /* 0x000fe20008000000 */
[----:B------:R-:W-:Y:S02]  /*1ba10*/  UMOV UR33, URZ ;  /* 0x0000003f00217c82 */ /* 0x000fe40008000000 */
[----:B------:R-:W-:Y:S02]  /*1ba20*/  UIMAD.WIDE.U32 UR30, UR34, UR26, UR32 ;  /* 0x0000001a221e72a5 */ /* 0x000fe4000f8e0020 */
[----:B------:R-:W-:Y:S02]  /*1ba30*/  UIMAD UR34, UR36, UR26, URZ ;  /* 0x0000001a242272a4 */ /* 0x000fe4000f8e023f */
[----:B------:R-:W-:Y:S02]  /*1ba40*/  UIMAD.WIDE.U32 UR30, UP1, UR36, UR25, UR30 ;  /* 0x00000019241e72a5 */ /* 0x000fe4000f82001e */
[----:B------:R-:W-:Y:S02]  /*1ba50*/  UIMAD.WIDE.U32 UR32, UR36, UR26, URZ ;  /* 0x0000001a242072a5 */ /* 0x000fe4000f8e003f */
[----:B------:R-:W-:-:S02]  /*1ba60*/  UIADD3 UR34, UP2, UR34, UR31, URZ ;  /* 0x0000001f22227290 */ /* 0x000fc4000ff5e03f */
[----:B------:R-:W-:Y:S02]  /*1ba70*/  UIADD3.X UR32, UR33, URZ, URZ, UP1, !UPT ;  /* 0x0000003f21207290 */ /* 0x000fe40008ffe43f */
[----:B------:R-:W-:Y:S02]  /*1ba80*/  UIMAD.WIDE.U32 UR30, UR34, UR24, URZ ;  /* 0x00000018221e72a5 */ /* 0x000fe4000f8e003f */
[----:B------:R-:W-:Y:S02]  /*1ba90*/  UIADD3.X UR32, URZ, UR32, URZ, UP2, !UPT ;  /* 0x000000203f207290 */ /* 0x000fe400097fe43f */
[----:B------:R-:W-:Y:S02]  /*1baa0*/  UIMAD UR31, UR34, UR27, UR31 ;  /* 0x0000001b221f72a4 */ /* 0x000fe4000f8e021f */
[----:B------:R-:W-:Y:S02]  /*1bab0*/  UIADD3 UR33, UP2, -UR30, UR25, URZ ;  /* 0x000000191e217290 */ /* 0x000fe4000ff5e13f */
[----:B------:R-:W-:-:S02]  /*1bac0*/  UIMAD UR31, UR32, UR24, UR31 ;  /* 0x00000018201f72a4 */ /* 0x000fc4000f8e021f */
[----:B------:R-:W-:Y:S02]  /*1bad0*/  UISETP.GE.U32.AND UP1, UPT, UR33, UR24, UPT ;  /* 0x000000182100728c */ /* 0x000fe4000bf26070 */
[----:B------:R-:W-:Y:S02]  /*1bae0*/  UIADD3.X UR32, ~UR31, UR26, URZ, UP2, !UPT ;  /* 0x0000001a1f207290 */ /* 0x000fe400097fe53f */
[----:B------:R-:W-:Y:S02]  /*1baf0*/  UIADD3 UR26, UP2, -UR24, UR33, URZ ;  /* 0x00000021181a7290 */ /* 0x000fe4000ff5e13f */
[----:B------:R-:W-:Y:S02]  /*1bb00*/  UISETP.GE.U32.AND.EX UP1, UPT, UR32, UR27, UPT, UP1 ;  /* 0x0000001b2000728c */ /* 0x000fe4000bf26110 */
[----:B------:R-:W-:Y:S02]  /*1bb10*/  UIADD3 UR30, UR34, 0x1, URZ ;  /* 0x00000001221e7890 */ /* 0x000fe4000fffe03f */
[----:B------:R-:W-:-:S02]  /*1bb20*/  UIADD3.X UR31, ~UR27, UR32, URZ, UP2, !UPT ;  /* 0x000000201b1f7290 */ /* 0x000fc400097fe53f */
[----:B------:R-:W-:Y:S02]  /*1bb30*/  USEL UR26, UR26, UR33, UP1 ;  /* 0x000000211a1a7287 */ /* 0x000fe40008800000 */
[----:B------:R-:W-:Y:S02]  /*1bb40*/  USEL UR31, UR31, UR32, UP1 ;  /* 0x000000201f1f7287 */ /* 0x000fe40008800000 */
[----:B------:R-:W-:Y:S02]  /*1bb50*/  USEL UR34, UR30, UR34, UP1 ;  /* 0x000000221e227287 */ /* 0x000fe40008800000 */
[----:B------:R-:W-:Y:S02]  /*1bb60*/  UISETP.GE.U32.AND UP1, UPT, UR26, UR24, UPT ;  /* 0x000000181a00728c */ /* 0x000fe4000bf26070 */
[----:B------:R-:W-:Y:S02]  /*1bb70*/  UISETP.NE.U32.AND UP2, UPT, UR24, URZ, UPT ;  /* 0x0000003f1800728c */ /* 0x000fe4000bf45070 */
[----:B------:R-:W-:-:S02]  /*1bb80*/  UIADD3 UR26, UR34, 0x1, URZ ;  /* 0x00000001221a7890 */ /* 0x000fc4000fffe03f */
[----:B------:R-:W-:Y:S02]  /*1bb90*/  UISETP.GE.U32.AND.EX UP1, UPT, UR31, UR27, UPT, UP1 ;  /* 0x0000001b1f00728c */ /* 0x000fe4000bf26110 */
[----:B------:R-:W-:Y:S02]  /*1bba0*/  UISETP.NE.AND.EX UP2, UPT, UR27, URZ, UPT, UP2 ;  /* 0x0000003f1b00728c */ /* 0x000fe4000bf45320 */
[----:B------:R-:W-:-:S04]  /*1bbb0*/  USEL UR26, UR26, UR34, UP1 ;  /* 0x000000221a1a7287 */ /* 0x000fc80008800000 */
[----:B------:R-:W-:Y:S01]  /*1bbc0*/  USEL UR27, UR26, 0xffffffff, UP2 ;  /* 0xffffffff1a1b7887 */ /* 0x000fe20009000000 */
[----:B------:R-:W-:Y:S11]  /*1bbd0*/  RET.REL.NODEC R2 `(_ZN7cutlass13device_kernelINS_4gemm6kernel13GemmUniversalINS1_17GroupProblemShapeIN4cute5tupleIJiiiEEEEENS1_10collective13CollectiveMmaINS1_39MainloopSm90ArrayTmaGmmaWarpSpecializedILi4ENS6_IJNS5_1CILi1EEESD_SD_EEENS1_52KernelPtrArrayTmaWarpSpecializedPingpongFP8FastAccumEEENS6_IJNSC_ILi128EEENSC_ILi256EEESH_EEENS_12float_e4m3_tEPNS6_IJlSD_NSC_ILi0EEEEEESK_SN_NS5_8TiledMMAINS5_8MMA_AtomIJNS5_4SM904GMMA31MMA_64x256x32_F32E4M3E4M3_SS_TNILNSR_7ScaleInE1ELST_1EEEEEENS5_6LayoutISE_NS6_IJSL_SL_SL_EEEEENS6_IJNS5_10UnderscoreESZ_SZ_EEEEENS5_13SM90_TMA_LOADENS5_14ComposedLayoutINS5_7SwizzleILi3ELi4ELi3EEENS5_18smem_ptr_flag_bitsILi8EEENSW_INS6_IJNSC_ILi8EEESH_EEENS6_IJSH_SD_EEEEEEEvNS5_8identityES12_S1C_vS1D_EENS_8epilogue10collective18CollectiveEpilogueINS1F_30Sm90PtrArrayTmaWarpSpecializedILi4ELi2ELi16ELb1ELb0ELi2EEEJSJ_NS6_IJNSC_ILi64EEENSC_ILi32EEEEEENS_6half_tEPNS6_IJSD_lSL_EEES1N_S1P_NS1F_6fusion15FusionCallbacksIS1J_NS1Q_17LinearCombinationIS1N_fS1N_fLNS_15FloatRoundStyleE2EEESJ_S1M_JEEES12_NS13_IS15_NS16_ILi16EEENSW_INS6_IJS1K_S18_EEENS6_IJSD_S1K_EEEEEEENS5_17SM75_U16x8_LDSM_TENS5_14SM90_TMA_STOREES20_NS5_17SM90_U16x8_STSM_TENS5_9Copy_AtomIJNS5_17SM90_U32x4_STSM_NES1N_EEEvEEEvvEEEEvNT_6ParamsE) ;  /* 0xfffffe4402087950 */ /* 0x000ff60003c3ffff */
.L_x_428:
[----:B------:R-:W-:-:S00]  /*1bbe0*/  BRA `(.L_x_428) ;  /* 0xfffffffc00fc7947 */ /* 0x000fc0000383ffff */
[----:B------:R-:W-:-:S00]  /*1bbf0*/  NOP ;  /* 0x0000000000007918 */ /* 0x000fc00000000000 */
        /* <DEDUP_REMOVED lines=8> */
.L_x_429:


//--------------------- .nv.global.init           --------------------------
	.section	.nv.global.init,"aw",@progbits
.nv.global.init:
	.type		$str$24,@object
	.size		$str$24,($str$25 - $str$24)
$str$24:
        /*0000*/ 	.byte	0x28, 0x61, 0x64, 0x64, 0x72, 0x65, 0x73, 0x73, 0x20, 0x26, 0x20, 0x6d, 0x61, 0x73, 0x6b, 0x29
        /*0010*/ 	.byte	0x20, 0x3d, 0x3d, 0x20, 0x30, 0x00
	.type		$str$25,@object
	.size		$str$25,(__unnamed_1 - $str$25)
$str$25:
        /*0016*/ 	.byte	0x2f, 0x74, 0x6d, 0x70, 0x2f, 0x63, 0x75, 0x74, 0x6c, 0x61, 0x73, 0x73, 0x5f, 0x73, 0x77, 0x65
        /*0026*/ 	.byte	0x65, 0x70, 0x5f, 0x73, 0x72, 0x63, 0x2f, 0x69, 0x6e, 0x63, 0x6c, 0x75, 0x64, 0x65, 0x2f, 0x63
        /*0036*/ 	.byte	0x75, 0x74, 0x65, 0x2f, 0x70, 0x6f, 0x69, 0x6e, 0x74, 0x65, 0x72, 0x5f, 0x66, 0x6c, 0x61, 0x67
        /*0046*/ 	.byte	0x67, 0x65, 0x64, 0x2e, 0x68, 0x70, 0x70, 0x00
	.type		__unnamed_1,@object
	.size		__unnamed_1,(.L_0 - __unnamed_1)
__unnamed_1:
        /* <DEDUP_REMOVED lines=28> */
        /*020e*/ 	.byte	0x3e, 0x3e, 0x3e, 0x3e, 0x3e, 0x5d, 0x00
.L_0:


//--------------------- .nv.shared._ZN7cutlass13device_kernelINS_4gemm6kernel13GemmUniversalINS1_17GroupProblemShapeIN4cute5tupleIJiiiEEEEENS1_10collective13CollectiveMmaINS1_39MainloopSm90ArrayTmaGmmaWarpSpecializedILi4ENS6_IJNS5_1CILi1EEESD_SD_EEENS1_52KernelPtrArrayTmaWarpSpecializedPingpongFP8FastAccumEEENS6_IJNSC_ILi128EEENSC_ILi256EEESH_EEENS_12float_e4m3_tEPNS6_IJlSD_NSC_ILi0EEEEEESK_SN_NS5_8TiledMMAINS5_8MMA_AtomIJNS5_4SM904GMMA31MMA_64x256x32_F32E4M3E4M3_SS_TNILNSR_7ScaleInE1ELST_1EEEEEENS5_6LayoutISE_NS6_IJSL_SL_SL_EEEEENS6_IJNS5_10UnderscoreESZ_SZ_EEEEENS5_13SM90_TMA_LOADENS5_14ComposedLayoutINS5_7SwizzleILi3ELi4ELi3EEENS5_18smem_ptr_flag_bitsILi8EEENSW_INS6_IJNSC_ILi8EEESH_EEENS6_IJSH_SD_EEEEEEEvNS5_8identityES12_S1C_vS1D_EENS_8epilogue10collective18CollectiveEpilogueINS1F_30Sm90PtrArrayTmaWarpSpecializedILi4ELi2ELi16ELb1ELb0ELi2EEEJSJ_NS6_IJNSC_ILi64EEENSC_ILi32EEEEEENS_6half_tEPNS6_IJSD_lSL_EEES1N_S1P_NS1F_6fusion15FusionCallbacksIS1J_NS1Q_17LinearCombinationIS1N_fS1N_fLNS_15FloatRoundStyleE2EEESJ_S1M_JEEES12_NS13_IS15_NS16_ILi16EEENSW_INS6_IJS1K_S18_EEENS6_IJSD_S1K_EEEEEEENS5_17SM75_U16x8_LDSM_TENS5_14SM90_TMA_STOREES20_NS5_17SM90_U16x8_STSM_TENS5_9Copy_AtomIJNS5_17SM90_U32x4_STSM_NES1N_EEEvEEEvvEEEEvNT_6ParamsE --------------------------
	.section	.nv.shared._ZN7cutlass13device_kernelINS_4gemm6kernel13GemmUniversalINS1_17GroupProblemShapeIN4cute5tupleIJiiiEEEEENS1_10collective13CollectiveMmaINS1_39MainloopSm90ArrayTmaGmmaWarpSpecializedILi4ENS6_IJNS5_1CILi1EEESD_SD_EEENS1_52KernelPtrArrayTmaWarpSpecializedPingpongFP8FastAccumEEENS6_IJNSC_ILi128EEENSC_ILi256EEESH_EEENS_12float_e4m3_tEPNS6_IJlSD_NSC_ILi0EEEEEESK_SN_NS5_8TiledMMAINS5_8MMA_AtomIJNS5_4SM904GMMA31MMA_64x256x32_F32E4M3E4M3_SS_TNILNSR_7ScaleInE1ELST_1EEEEEENS5_6LayoutISE_NS6_IJSL_SL_SL_EEEEENS6_IJNS5_10UnderscoreESZ_SZ_EEEEENS5_13SM90_TMA_LOADENS5_14ComposedLayoutINS5_7SwizzleILi3ELi4ELi3EEENS5_18smem_ptr_flag_bitsILi8EEENSW_INS6_IJNSC_ILi8EEESH_EEENS6_IJSH_SD_EEEEEEEvNS5_8identityES12_S1C_vS1D_EENS_8epilogue10collective18CollectiveEpilogueINS1F_30Sm90PtrArrayTmaWarpSpecializedILi4ELi2ELi16ELb1ELb0ELi2EEEJSJ_NS6_IJNSC_ILi64EEENSC_ILi32EEEEEENS_6half_tEPNS6_IJSD_lSL_EEES1N_S1P_NS1F_6fusion15FusionCallbacksIS1J_NS1Q_17LinearCombinationIS1N_fS1N_fLNS_15FloatRoundStyleE2EEESJ_S1M_JEEES12_NS13_IS15_NS16_ILi16EEENSW_INS6_IJS1K_S18_EEENS6_IJSD_S1K_EEEEEEENS5_17SM75_U16x8_LDSM_TENS5_14SM90_TMA_STOREES20_NS5_17SM90_U16x8_STSM_TENS5_9Copy_AtomIJNS5_17SM90_U32x4_STSM_NES1N_EEEvEEEvvEEEEvNT_6ParamsE,"aw",@nobits
	.sectionflags	@""
	.align	16
	.zero		1024


//--------------------- .nv.shared.reserved.0     --------------------------
	.section	.nv.shared.reserved.0,"aw",@nobits
	.weak		__nv_reservedSMEM_offset_0_alias
	.size		__nv_reservedSMEM_offset_0_alias, 0, 0
	.other		__nv_reservedSMEM_offset_0_alias,@"STO_CUDA_RESERVED_SHARED STV_DEFAULT"
__nv_reservedSMEM_offset_0_alias:
	.zero		0


//--------------------- .nv.global                --------------------------
	.section	.nv.global,"aw",@nobits
.nv.global:
	.type		_ZN39_INTERNAL_5893bff8_4_k_cu_74af1d74_29314cute1_E,@object
	.size		_ZN39_INTERNAL_5893bff8_4_k_cu_74af1d74_29314cute1_E,(_ZN39_INTERNAL_5893bff8_4_k_cu_74af1d74_29314cuda3std3__45__cpo6cbeginE - _ZN39_INTERNAL_5893bff8_4_k_cu_74af1d74_29314cute1_E)
_ZN39_INTERNAL_5893bff8_4_k_cu_74af1d74_29314cute1_E:
	.zero		1
	.type		_ZN39_INTERNAL_5893bff8_4_k_cu_74af1d74_29314cuda3std3__45__cpo6cbeginE,@object
	.size		_ZN39_INTERNAL_5893bff8_4_k_cu_74af1d74_29314cuda3std3__45__cpo6cbeginE,(_ZN39_INTERNAL_5893bff8_4_k_cu_74af1d74_29314cuda3std3__48in_placeE - _ZN39_INTERNAL_5893bff8_4_k_cu_74af1d74_29314cuda3std3__45__cpo6cbeginE)
_ZN39_INTERNAL_5893bff8_4_k_cu_74af1d74_29314cuda3std3__45__cpo6cbeginE:
	.zero		1
	.type		_ZN39_INTERNAL_5893bff8_4_k_cu_74af1d74_29314cuda3std3__48in_placeE,@object
	.size		_ZN39_INTERNAL_5893bff8_4_k_cu_74af1d74_29314cuda3std3__48in_placeE,(_ZN39_INTERNAL_5893bff8_4_k_cu_74af1d74_29314cuda3std6ranges3__45__cpo9iter_moveE - _ZN39_INTERNAL_5893bff8_4_k_cu_74af1d74_29314cuda3std3__48in_placeE)
_ZN39_INTERNAL_5893bff8_4_k_cu_74af1d74_29314cuda3std3__48in_placeE:
	.zero		1
	.type		_ZN39_INTERNAL_5893bff8_4_k_cu_74af1d74_29314cuda3std6ranges3__45__cpo9iter_moveE,@object
	.size		_ZN39_INTERNAL_5893bff8_4_k_cu_74af1d74_29314cuda3std6ranges3__45__cpo9iter_moveE,(_ZN39_INTERNAL_5893bff8_4_k_cu_74af1d74_29314cuda3std3__45__cpo5beginE - _ZN39_INTERNAL_5893bff8_4_k_cu_74af1d74_29314cuda3std6ranges3__45__cpo9iter_moveE)
_ZN39_INTERNAL_5893bff8_4_k_cu_74af1d74_29314cuda3std6ranges3__45__cpo9iter_moveE:
	.zero		1
	.type		_ZN39_INTERNAL_5893bff8_4_k_cu_74af1d74_29314cuda3std3__45__cpo5beginE,@object
	.size		_ZN39_INTERNAL_5893bff8_4_k_cu_74af1d74_29314cuda3std3__45__cpo5beginE,(_ZN39_INTERNAL_5893bff8_4_k_cu_74af1d74_29314cuda3std3__441_GLOBAL__N__5893bff8_4_k_cu_74af1d74_29316ignoreE - _ZN39_INTERNAL_5893bff8_4_k_cu_74af1d74_29314cuda3std3__45__cpo5beginE)
_ZN39_INTERNAL_5893bff8_4_k_cu_74af1d74_29314cuda3std3__45__cpo5beginE:
	.zero		1
	.type		_ZN39_INTERNAL_5893bff8_4_k_cu_74af1d74_29314cuda3std3__441_GLOBAL__N__5893bff8_4_k_cu_74af1d74_29316ignoreE,@object
	.size		_ZN39_INTERNAL_5893bff8_4_k_cu_74af1d74_29314cuda3std3__441_GLOBAL__N__5893bff8_4_k_cu_74af1d74_29316ignoreE,(_ZN39_INTERNAL_5893bff8_4_k_cu_74af1d74_29314cute7productE - _ZN39_INTERNAL_5893bff8_4_k_cu_74af1d74_29314cuda3std3__441_GLOBAL__N__5893bff8_4_k_cu_74af1d74_29316ignoreE)
_ZN39_INTERNAL_5893bff8_4_k_cu_74af1d74_29314cuda3std3__441_GLOBAL__N__5893bff8_4_k_cu_74af1d74_29316ignoreE:
	.zero		1
	.type		_ZN39_INTERNAL_5893bff8_4_k_cu_74af1d74_29314cute7productE,@object
	.size		_ZN39_INTERNAL_5893bff8_4_k_cu_74af1d74_29314cute7productE,(_ZN39_INTERNAL_5893bff8_4_k_cu_74af1d74_29314cuda3std3__45__cpo3endE - _ZN39_INTERNAL_5893bff8_4_k_cu_74af1d74_29314cute7productE)
_ZN39_INTERNAL_5893bff8_4_k_cu_74af1d74_29314cute7productE:
	.zero		1
	.type		_ZN39_INTERNAL_5893bff8_4_k_cu_74af1d74_29314cuda3std3__45__cpo3endE,@object
	.size		_ZN39_INTERNAL_5893bff8_4_k_cu_74af1d74_29314cuda3std3__45__cpo3endE,(_ZN39_INTERNAL_5893bff8_4_k_cu_74af1d74_29314cuda3std3__419piecewise_constructE - _ZN39_INTERNAL_5893bff8_4_k_cu_74af1d74_29314cuda3std3__45__cpo3endE)
_ZN39_INTERNAL_5893bff8_4_k_cu_74af1d74_29314cuda3std3__45__cpo3endE:
	.zero		1
	.type		_ZN39_INTERNAL_5893bff8_4_k_cu_74af1d74_29314cuda3std3__419piecewise_constructE,@object
	.size		_ZN39_INTERNAL_5893bff8_4_k_cu_74af1d74_29314cuda3std3__419piecewise_constructE,(_ZN39_INTERNAL_5893bff8_4_k_cu_74af1d74_29314cuda3std3__45__cpo4cendE - _ZN39_INTERNAL_5893bff8_4_k_cu_74af1d74_29314cuda3std3__419piecewise_constructE)
_ZN39_INTERNAL_5893bff8_4_k_cu_74af1d74_29314cuda3std3__419piecewise_constructE:
	.zero		1
	.type		_ZN39_INTERNAL_5893bff8_4_k_cu_74af1d74_29314cuda3std3__45__cpo4cendE,@object
	.size		_ZN39_INTERNAL_5893bff8_4_k_cu_74af1d74_29314cuda3std3__45__cpo4cendE,(_ZN39_INTERNAL_5893bff8_4_k_cu_74af1d74_29314cuda3std6ranges3__45__cpo4swapE - _ZN39_INTERNAL_5893bff8_4_k_cu_74af1d74_29314cuda3std3__45__cpo4cendE)
_ZN39_INTERNAL_5893bff8_4_k_cu_74af1d74_29314cuda3std3__45__cpo4cendE:
	.zero		1
	.type		_ZN39_INTERNAL_5893bff8_4_k_cu_74af1d74_29314cuda3std6ranges3__45__cpo4swapE,@object
	.size		_ZN39_INTERNAL_5893bff8_4_k_cu_74af1d74_29314cuda3std6ranges3__45__cpo4swapE,(.L_8 - _ZN39_INTERNAL_5893bff8_4_k_cu_74af1d74_29314cuda3std6ranges3__45__cpo4swapE)
_ZN39_INTERNAL_5893bff8_4_k_cu_74af1d74_29314cuda3std6ranges3__45__cpo4swapE:
	.zero		1
.L_8:


//--------------------- .nv.constant0._ZN7cutlass13device_kernelINS_4gemm6kernel13GemmUniversalINS1_17GroupProblemShapeIN4cute5tupleIJiiiEEEEENS1_10collective13CollectiveMmaINS1_39MainloopSm90ArrayTmaGmmaWarpSpecializedILi4ENS6_IJNS5_1CILi1EEESD_SD_EEENS1_52KernelPtrArrayTmaWarpSpecializedPingpongFP8FastAccumEEENS6_IJNSC_ILi128EEENSC_ILi256EEESH_EEENS_12float_e4m3_tEPNS6_IJlSD_NSC_ILi0EEEEEESK_SN_NS5_8TiledMMAINS5_8MMA_AtomIJNS5_4SM904GMMA31MMA_64x256x32_F32E4M3E4M3_SS_TNILNSR_7ScaleInE1ELST_1EEEEEENS5_6LayoutISE_NS6_IJSL_SL_SL_EEEEENS6_IJNS5_10UnderscoreESZ_SZ_EEEEENS5_13SM90_TMA_LOADENS5_14ComposedLayoutINS5_7SwizzleILi3ELi4ELi3EEENS5_18smem_ptr_flag_bitsILi8EEENSW_INS6_IJNSC_ILi8EEESH_EEENS6_IJSH_SD_EEEEEEEvNS5_8identityES12_S1C_vS1D_EENS_8epilogue10collective18CollectiveEpilogueINS1F_30Sm90PtrArrayTmaWarpSpecializedILi4ELi2ELi16ELb1ELb0ELi2EEEJSJ_NS6_IJNSC_ILi64EEENSC_ILi32EEEEEENS_6half_tEPNS6_IJSD_lSL_EEES1N_S1P_NS1F_6fusion15FusionCallbacksIS1J_NS1Q_17LinearCombinationIS1N_fS1N_fLNS_15FloatRoundStyleE2EEESJ_S1M_JEEES12_NS13_IS15_NS16_ILi16EEENSW_INS6_IJS1K_S18_EEENS6_IJSD_S1K_EEEEEEENS5_17SM75_U16x8_LDSM_TENS5_14SM90_TMA_STOREES20_NS5_17SM90_U16x8_STSM_TENS5_9Copy_AtomIJNS5_17SM90_U32x4_STSM_NES1N_EEEvEEEvvEEEEvNT_6ParamsE --------------------------
	.section	.nv.constant0._ZN7cutlass13device_kernelINS_4gemm6kernel13GemmUniversalINS1_17GroupProblemShapeIN4cute5tupleIJiiiEEEEENS1_10collective13CollectiveMmaINS1_39MainloopSm90ArrayTmaGmmaWarpSpecializedILi4ENS6_IJNS5_1CILi1EEESD_SD_EEENS1_52KernelPtrArrayTmaWarpSpecializedPingpongFP8FastAccumEEENS6_IJNSC_ILi128EEENSC_ILi256EEESH_EEENS_12float_e4m3_tEPNS6_IJlSD_NSC_ILi0EEEEEESK_SN_NS5_8TiledMMAINS5_8MMA_AtomIJNS5_4SM904GMMA31MMA_64x256x32_F32E4M3E4M3_SS_TNILNSR_7ScaleInE1ELST_1EEEEEENS5_6LayoutISE_NS6_IJSL_SL_SL_EEEEENS6_IJNS5_10UnderscoreESZ_SZ_EEEEENS5_13SM90_TMA_LOADENS5_14ComposedLayoutINS5_7SwizzleILi3ELi4ELi3EEENS5_18smem_ptr_flag_bitsILi8EEENSW_INS6_IJNSC_ILi8EEESH_EEENS6_IJSH_SD_EEEEEEEvNS5_8identityES12_S1C_vS1D_EENS_8epilogue10collective18CollectiveEpilogueINS1F_30Sm90PtrArrayTmaWarpSpecializedILi4ELi2ELi16ELb1ELb0ELi2EEEJSJ_NS6_IJNSC_ILi64EEENSC_ILi32EEEEEENS_6half_tEPNS6_IJSD_lSL_EEES1N_S1P_NS1F_6fusion15FusionCallbacksIS1J_NS1Q_17LinearCombinationIS1N_fS1N_fLNS_15FloatRoundStyleE2EEESJ_S1M_JEEES12_NS13_IS15_NS16_ILi16EEENSW_INS6_IJS1K_S18_EEENS6_IJSD_S1K_EEEEEEENS5_17SM75_U16x8_LDSM_TENS5_14SM90_TMA_STOREES20_NS5_17SM90_U16x8_STSM_TENS5_9Copy_AtomIJNS5_17SM90_U32x4_STSM_NES1N_EEEvEEEvvEEEEvNT_6ParamsE,"a",@progbits
	.sectionflags	@""
	.align	4
.nv.constant0._ZN7cutlass13device_kernelINS_4gemm6kernel13GemmUniversalINS1_17GroupProblemShapeIN4cute5tupleIJiiiEEEEENS1_10collective13CollectiveMmaINS1_39MainloopSm90ArrayTmaGmmaWarpSpecializedILi4ENS6_IJNS5_1CILi1EEESD_SD_EEENS1_52KernelPtrArrayTmaWarpSpecializedPingpongFP8FastAccumEEENS6_IJNSC_ILi128EEENSC_ILi256EEESH_EEENS_12float_e4m3_tEPNS6_IJlSD_NSC_ILi0EEEEEESK_SN_NS5_8TiledMMAINS5_8MMA_AtomIJNS5_4SM904GMMA31MMA_64x256x32_F32E4M3E4M3_SS_TNILNSR_7ScaleInE1ELST_1EEEEEENS5_6LayoutISE_NS6_IJSL_SL_SL_EEEEENS6_IJNS5_10UnderscoreESZ_SZ_EEEEENS5_13SM90_TMA_LOADENS5_14ComposedLayoutINS5_7SwizzleILi3ELi4ELi3EEENS5_18smem_ptr_flag_bitsILi8EEENSW_INS6_IJNSC_ILi8EEESH_EEENS6_IJSH_SD_EEEEEEEvNS5_8identityES12_S1C_vS1D_EENS_8epilogue10collective18CollectiveEpilogueINS1F_30Sm90PtrArrayTmaWarpSpecializedILi4ELi2ELi16ELb1ELb0ELi2EEEJSJ_NS6_IJNSC_ILi64EEENSC_ILi32EEEEEENS_6half_tEPNS6_IJSD_lSL_EEES1N_S1P_NS1F_6fusion15FusionCallbacksIS1J_NS1Q_17LinearCombinationIS1N_fS1N_fLNS_15FloatRoundStyleE2EEESJ_S1M_JEEES12_NS13_IS15_NS16_ILi16EEENSW_INS6_IJS1K_S18_EEENS6_IJSD_S1K_EEEEEEENS5_17SM75_U16x8_LDSM_TENS5_14SM90_TMA_STOREES20_NS5_17SM90_U16x8_STSM_TENS5_9Copy_AtomIJNS5_17SM90_U32x4_STSM_NES1N_EEEvEEEvvEEEEvNT_6ParamsE:
	.zero		2432


//--------------------- SYMBOLS --------------------------

	.type		.nv.reservedSmem.offset0,@object
	.size		.nv.reservedSmem.offset0,0x4
	.type		__assertfail,@function
